	.target	sm_80

	.elftype	@"ET_EXEC"


//--------------------- .note.nv.tkinfo           --------------------------
	.section	.note.nv.tkinfo,"",@"SHT_NOTE"
	.sectionflags	@"SHF_NOTE_NV_TKINFO"
	.tkinfo
        /*0018*/ 	.word	0x00000002
        /*0030*/ 	.string	""
        /*0030*/ 	.string	"ptxas"
        /*0030*/ 	.string	"Cuda compilation tools, release 13.0, V13.0.88"
        /*0030*/ 	.string	"Build cuda_13.0.r13.0/compiler.36424714_0"
        /*0030*/ 	.string	"-v  -suppress-debug-info  -lineinfo  -arch sm_80 "



//--------------------- .note.nv.cuinfo           --------------------------
	.section	.note.nv.cuinfo,"",@"SHT_NOTE"
	.sectionflags	@"SHF_NOTE_NV_CUINFO"
        /*0018*/ 	.short	0x0002
        /*001a*/ 	.short	0x0050
        /*001c*/ 	.short	0x0082
	.zero		2


//--------------------- .nv.info                  --------------------------
	.section	.nv.info,"",@"SHT_CUDA_INFO"
	.align	4


	//----- nvinfo : EIATTR_REGCOUNT
	.align		4
        /*0000*/ 	.byte	0x04, 0x2f
        /*0002*/ 	.short	(.L_1 - .L_0)
	.align		4
.L_0:
        /*0004*/ 	.word	index@(matmul_kernel)
        /*0008*/ 	.word	0x00000020


	//----- nvinfo : EIATTR_FRAME_SIZE
	.align		4
.L_1:
        /*000c*/ 	.byte	0x04, 0x11
        /*000e*/ 	.short	(.L_3 - .L_2)
	.align		4
.L_2:
        /*0010*/ 	.word	index@(matmul_kernel)
        /*0014*/ 	.word	0x00002300


	//----- nvinfo : EIATTR_MIN_STACK_SIZE
	.align		4
.L_3:
        /*0018*/ 	.byte	0x04, 0x12
        /*001a*/ 	.short	(.L_5 - .L_4)
	.align		4
.L_4:
        /*001c*/ 	.word	index@(matmul_kernel)
        /*0020*/ 	.word	0x00002300
.L_5:


//--------------------- .nv.info.matmul_kernel    --------------------------
	.section	.nv.info.matmul_kernel,"",@"SHT_CUDA_INFO"
	.sectionflags	@""
	.align	4


	//----- nvinfo : EIATTR_CUDA_API_VERSION
	.align		4
        /*0000*/ 	.byte	0x04, 0x37
        /*0002*/ 	.short	(.L_7 - .L_6)
.L_6:
        /*0004*/ 	.word	0x00000082


	//----- nvinfo : EIATTR_SW2861232_WAR
	.align		4
.L_7:
        /*0008*/ 	.byte	0x01, 0x35
	.zero		2


	//----- nvinfo : EIATTR_PARAM_CBANK
	.align		4
        /*000c*/ 	.byte	0x04, 0x0a
        /*000e*/ 	.short	(.L_9 - .L_8)
	.align		4
.L_8:
        /*0010*/ 	.word	index@(.nv.constant0.matmul_kernel)
        /*0014*/ 	.short	0x0160
        /*0016*/ 	.short	0x0050


	//----- nvinfo : EIATTR_CBANK_PARAM_SIZE
	.align		4
.L_9:
        /*0018*/ 	.byte	0x03, 0x19
        /*001a*/ 	.short	0x0050


	//----- nvinfo : EIATTR_KPARAM_INFO
	.align		4
        /*001c*/ 	.byte	0x04, 0x17
        /*001e*/ 	.short	(.L_11 - .L_10)
.L_10:
        /*0020*/ 	.word	0x00000000
        /*0024*/ 	.short	0x000d
        /*0026*/ 	.short	0x0048
        /*0028*/ 	.byte	0x00, 0xf4, 0x21, 0x00


	//----- nvinfo : EIATTR_KPARAM_INFO
	.align		4
.L_11:
        /*002c*/ 	.byte	0x04, 0x17
        /*002e*/ 	.short	(.L_13 - .L_12)
.L_12:
        /*0030*/ 	.word	0x00000000
        /*0034*/ 	.short	0x000c
        /*0036*/ 	.short	0x0040
        /*0038*/ 	.byte	0x00, 0xf4, 0x21, 0x00


	//----- nvinfo : EIATTR_KPARAM_INFO
	.align		4
.L_13:
        /*003c*/ 	.byte	0x04, 0x17
        /*003e*/ 	.short	(.L_15 - .L_14)
.L_14:
        /*0040*/ 	.word	0x00000000
        /*0044*/ 	.short	0x000b
        /*0046*/ 	.short	0x0038
        /*0048*/ 	.byte	0x00, 0xf0, 0x11, 0x00


	//----- nvinfo : EIATTR_KPARAM_INFO
	.align		4
.L_15:
        /*004c*/ 	.byte	0x04, 0x17
        /*004e*/ 	.short	(.L_17 - .L_16)
.L_16:
        /*0050*/ 	.word	0x00000000
        /*0054*/ 	.short	0x000a
        /*0056*/ 	.short	0x0034
        /*0058*/ 	.byte	0x00, 0xf0, 0x11, 0x00


	//----- nvinfo : EIATTR_KPARAM_INFO
	.align		4
.L_17:
        /*005c*/ 	.byte	0x04, 0x17
        /*005e*/ 	.short	(.L_19 - .L_18)
.L_18:
        /*0060*/ 	.word	0x00000000
        /*0064*/ 	.short	0x0009
        /*0066*/ 	.short	0x0030
        /*0068*/ 	.byte	0x00, 0xf0, 0x11, 0x00


	//----- nvinfo : EIATTR_KPARAM_INFO
	.align		4
.L_19:
        /*006c*/ 	.byte	0x04, 0x17
        /*006e*/ 	.short	(.L_21 - .L_20)
.L_20:
        /*0070*/ 	.word	0x00000000
        /*0074*/ 	.short	0x0008
        /*0076*/ 	.short	0x002c
        /*0078*/ 	.byte	0x00, 0xf0, 0x11, 0x00


	//----- nvinfo : EIATTR_KPARAM_INFO
	.align		4
.L_21:
        /*007c*/ 	.byte	0x04, 0x17
        /*007e*/ 	.short	(.L_23 - .L_22)
.L_22:
        /*0080*/ 	.word	0x00000000
        /*0084*/ 	.short	0x0007
        /*0086*/ 	.short	0x0028
        /*0088*/ 	.byte	0x00, 0xf0, 0x11, 0x00


	//----- nvinfo : EIATTR_KPARAM_INFO
	.align		4
.L_23:
        /*008c*/ 	.byte	0x04, 0x17
        /*008e*/ 	.short	(.L_25 - .L_24)
.L_24:
        /*0090*/ 	.word	0x00000000
        /*0094*/ 	.short	0x0006
        /*0096*/ 	.short	0x0024
        /*0098*/ 	.byte	0x00, 0xf0, 0x11, 0x00


	//----- nvinfo : EIATTR_KPARAM_INFO
	.align		4
.L_25:
        /*009c*/ 	.byte	0x04, 0x17
        /*009e*/ 	.short	(.L_27 - .L_26)
.L_26:
        /*00a0*/ 	.word	0x00000000
        /*00a4*/ 	.short	0x0005
        /*00a6*/ 	.short	0x0020
        /*00a8*/ 	.byte	0x00, 0xf0, 0x11, 0x00


	//----- nvinfo : EIATTR_KPARAM_INFO
	.align		4
.L_27:
        /*00ac*/ 	.byte	0x04, 0x17
        /*00ae*/ 	.short	(.L_29 - .L_28)
.L_28:
        /*00b0*/ 	.word	0x00000000
        /*00b4*/ 	.short	0x0004
        /*00b6*/ 	.short	0x001c
        /*00b8*/ 	.byte	0x00, 0xf0, 0x11, 0x00


	//----- nvinfo : EIATTR_KPARAM_INFO
	.align		4
.L_29:
        /*00bc*/ 	.byte	0x04, 0x17
        /*00be*/ 	.short	(.L_31 - .L_30)
.L_30:
        /*00c0*/ 	.word	0x00000000
        /*00c4*/ 	.short	0x0003
        /*00c6*/ 	.short	0x0018
        /*00c8*/ 	.byte	0x00, 0xf0, 0x11, 0x00


	//----- nvinfo : EIATTR_KPARAM_INFO
	.align		4
.L_31:
        /*00cc*/ 	.byte	0x04, 0x17
        /*00ce*/ 	.short	(.L_33 - .L_32)
.L_32:
        /*00d0*/ 	.word	0x00000000
        /*00d4*/ 	.short	0x0002
        /*00d6*/ 	.short	0x0010
        /*00d8*/ 	.byte	0x00, 0xf4, 0x21, 0x00


	//----- nvinfo : EIATTR_KPARAM_INFO
	.align		4
.L_33:
        /*00dc*/ 	.byte	0x04, 0x17
        /*00de*/ 	.short	(.L_35 - .L_34)
.L_34:
        /*00e0*/ 	.word	0x00000000
        /*00e4*/ 	.short	0x0001
        /*00e6*/ 	.short	0x0008
        /*00e8*/ 	.byte	0x00, 0xf4, 0x21, 0x00


	//----- nvinfo : EIATTR_KPARAM_INFO
	.align		4
.L_35:
        /*00ec*/ 	.byte	0x04, 0x17
        /*00ee*/ 	.short	(.L_37 - .L_36)
.L_36:
        /*00f0*/ 	.word	0x00000000
        /*00f4*/ 	.short	0x0000
        /*00f6*/ 	.short	0x0000
        /*00f8*/ 	.byte	0x00, 0xf4, 0x21, 0x00


	//----- nvinfo : EIATTR_MAXREG_COUNT
	.align		4
.L_37:
        /*00fc*/ 	.byte	0x03, 0x1b
        /*00fe*/ 	.short	0x00ff


	//----- nvinfo : EIATTR_NUM_BARRIERS
	.align		4
        /*0100*/ 	.byte	0x02, 0x4c
        /*0102*/ 	.byte	0x01
	.zero		1


	//----- nvinfo : EIATTR_ANNOTATIONS
	.align		4
        /*0104*/ 	.byte	0x04, 0x55
        /*0106*/ 	.short	(.L_39 - .L_38)


	//   ....[0]....
.L_38:
        /*0108*/ 	.word	0x00000001
        /*010c*/ 	.byte	0x70, 0x00, 0x00, 0x00, 0x01, 0x00, 0x00, 0x00, 0xb0, 0x00, 0x00, 0x00, 0x01, 0x00, 0x00, 0x00
        /* <DEDUP_REMOVED lines=3751> */
        /*eb8c*/ 	.byte	0x30, 0xd9, 0x03, 0x00, 0x01, 0x00, 0x00, 0x00, 0x70, 0xd9, 0x03, 0x00


	//----- nvinfo : EIATTR_MERCURY_ISA_VERSION
	.align		4
.L_39:
        /*eb98*/ 	.byte	0x03, 0x5f
        /*eb9a*/ 	.short	0x0000


	//----- nvinfo : EIATTR_EXIT_INSTR_OFFSETS
	.align		4
        /*eb9c*/ 	.byte	0x04, 0x1c
        /*eb9e*/ 	.short	(.L_41 - .L_40)


	//   ....[0]....
.L_40:
        /*eba0*/ 	.word	0x0003e030


	//   ....[1]....
        /*eba4*/ 	.word	0x0003e060


	//----- nvinfo : EIATTR_REQNTID
	.align		4
.L_41:
        /*eba8*/ 	.byte	0x04, 0x10
        /*ebaa*/ 	.short	(.L_43 - .L_42)
.L_42:
        /*ebac*/ 	.word	0x00000080
        /*ebb0*/ 	.word	0x00000001
        /*ebb4*/ 	.word	0x00000001
.L_43:


//--------------------- .nv.callgraph             --------------------------
	.section	.nv.callgraph,"",@"SHT_CUDA_CALLGRAPH"
	.align	4
	.sectionentsize	8
	.align		4
        /*0000*/ 	.word	0x00000000
	.align		4
        /*0004*/ 	.word	0xffffffff
	.align		4
        /*0008*/ 	.word	0x00000000
	.align		4
        /*000c*/ 	.word	0xfffffffe
	.align		4
        /*0010*/ 	.word	0x00000000
	.align		4
        /*0014*/ 	.word	0xfffffffd
	.align		4
        /*0018*/ 	.word	0x00000000
	.align		4
        /*001c*/ 	.word	0xfffffffc


//--------------------- .nv.rel.action            --------------------------
	.section	.nv.rel.action,"",@"SHT_CUDA_RELOCINFO"
	.align	8
	.sectionentsize	8
        /*0000*/ 	.byte	0x73, 0x00, 0x00, 0x00, 0x00, 0x00, 0x00, 0x00, 0x00, 0x00, 0x00, 0x11, 0x25, 0x00, 0x05, 0x36


//--------------------- .nv.constant0.matmul_kernel --------------------------
	.section	.nv.constant0.matmul_kernel,"a",@progbits
	.sectionflags	@""
	.align	4
.nv.constant0.matmul_kernel:
	.zero		432


//--------------------- .text.matmul_kernel       --------------------------
	.section	.text.matmul_kernel,"ax",@progbits
	.sectioninfo	@"SHI_REGISTERS=32"
	.align	128
        .global         matmul_kernel
        .type           matmul_kernel,@function
        .size           matmul_kernel,(.L_x_4 - matmul_kernel)
        .other          matmul_kernel,@"STO_CUDA_ENTRY STV_DEFAULT"
matmul_kernel:
.text.matmul_kernel:
[----:B------:R-:W-:-:S04]  /*0000*/  IMAD.MOV.U32 R1, RZ, RZ, c[0x0][0x28] ;  /* 0x00000a00ff017624 */ /* 0x000fc800078e00ff */
[----:B------:R-:W-:Y:S01]  /*0010*/  IMAD.MOV.U32 R0, RZ, RZ, c[0x0][0x17c] ;  /* 0x00005f00ff007624 */ /* 0x000fe200078e00ff */
[----:B------:R-:W-:Y:S01]  /*0020*/  IADD3 R1, R1, -0x2300, RZ ;  /* 0xffffdd0001017810 */ /* 0x000fe20007ffe0ff */
[----:B------:R-:W-:Y:S01]  /*0030*/  IMAD.MOV.U32 R28, RZ, RZ, c[0x0][0x180] ;  /* 0x00006000ff1c7624 */ /* 0x000fe200078e00ff */
[----:B------:R-:W-:Y:S01]  /*0040*/  ULDC.64 UR4, c[0x0][0x118] ;  /* 0x0000460000047ab9 */ /* 0x000fe20000000a00 */
[----:B------:R-:W-:Y:S01]  /*0050*/  CS2R R12, SRZ ;  /* 0x00000000000c7805 */ /* 0x000fe2000001ff00 */
[----:B------:R-:W-:Y:S01]  /*0060*/  IADD3 R0, R0, 0x1ff, RZ ;  /* 0x000001ff00007810 */ /* 0x000fe20007ffe0ff */
[----:B------:R0:W-:Y:S01]  /*0070*/  STL [R1+0x140], RZ ;  /* 0x000140ff01007387 */ /* 0x0001e20000100800 */
[----:B------:R-:W-:Y:S01]  /*0080*/  IADD3 R28, R28, 0x1f, RZ ;  /* 0x0000001f1c1c7810 */ /* 0x000fe20007ffe0ff */
[----:B------:R-:W-:Y:S01]  /*0090*/  CS2R R14, SRZ ;  /* 0x00000000000e7805 */ /* 0x000fe2000001ff00 */
[----:B------:R-:W-:Y:S01]  /*00a0*/  SHF.R.S32.HI R3, RZ, 0x1f, R0 ;  /* 0x0000001fff037819 */ /* 0x000fe20000011400 */
[----:B------:R0:W-:Y:S01]  /*00b0*/  STL [R1+0x144], RZ ;  /* 0x000144ff01007387 */ /* 0x0001e20000100800 */
[----:B------:R-:W-:Y:S01]  /*00c0*/  CS2R R16, SRZ ;  /* 0x0000000000107805 */ /* 0x000fe2000001ff00 */
[----:B------:R-:W-:Y:S01]  /*00d0*/  CS2R R18, SRZ ;  /* 0x0000000000127805 */ /* 0x000fe2000001ff00 */
[----:B------:R-:W-:Y:S01]  /*00e0*/  LEA.HI R3, R3, R0, RZ, 0x9 ;  /* 0x0000000003037211 */ /* 0x000fe200078f48ff */
[----:B------:R0:W-:Y:S01]  /*00f0*/  STL [R1+0x148], RZ ;  /* 0x000148ff01007387 */ /* 0x0001e20000100800 */
[----:B------:R-:W-:Y:S01]  /*0100*/  CS2R R20, SRZ ;  /* 0x0000000000147805 */ /* 0x000fe2000001ff00 */
[----:B------:R-:W-:Y:S01]  /*0110*/  CS2R R22, SRZ ;  /* 0x0000000000167805 */ /* 0x000fe2000001ff00 */
[----:B------:R-:W-:Y:S01]  /*0120*/  SHF.R.S32.HI R0, RZ, 0x9, R3 ;  /* 0x00000009ff007819 */ /* 0x000fe20000011403 */
[----:B------:R0:W-:Y:S01]  /*0130*/  STL [R1+0x14c], RZ ;  /* 0x00014cff01007387 */ /* 0x0001e20000100800 */
[----:B------:R-:W-:Y:S01]  /*0140*/  CS2R R24, SRZ ;  /* 0x0000000000187805 */ /* 0x000fe2000001ff00 */
[----:B------:R-:W-:-:S02]  /*0150*/  CS2R R26, SRZ ;  /* 0x00000000001a7805 */ /* 0x000fc4000001ff00 */
[----:B------:R-:W-:Y:S01]  /*0160*/  IMAD.SHL.U32 R0, R0, 0x8, RZ ;  /* 0x0000000800007824 */ /* 0x000fe200078e00ff */
[----:B------:R-:W1:Y:S04]  /*0170*/  S2R R3, SR_CTAID.X ;  /* 0x0000000000037919 */ /* 0x000e680000002500 */
[-C--:B------:R-:W-:Y:S01]  /*0180*/  IABS R7, R0.reuse ;  /* 0x0000000000077213 */ /* 0x080fe20000000000 */
[----:B------:R0:W-:Y:S01]  /*0190*/  STL [R1+0x130], RZ ;  /* 0x000130ff01007387 */ /* 0x0001e20000100800 */
[----:B------:R-:W-:Y:S02]  /*01a0*/  IABS R10, R0 ;  /* 0x00000000000a7213 */ /* 0x000fe40000000000 */
[----:B------:R-:W2:Y:S01]  /*01b0*/  I2F.RP R2, R7 ;  /* 0x0000000700027306 */ /* 0x000ea20000209400 */
[----:B------:R0:W-:Y:S04]  /*01c0*/  STL [R1+0x134], RZ ;  /* 0x000134ff01007387 */ /* 0x0001e80000100800 */
[----:B------:R0:W-:Y:S04]  /*01d0*/  STL [R1+0x138], RZ ;  /* 0x000138ff01007387 */ /* 0x0001e80000100800 */
[----:B------:R0:W-:Y:S04]  /*01e0*/  STL [R1+0x13c], RZ ;  /* 0x00013cff01007387 */ /* 0x0001e80000100800 */
[----:B------:R0:W-:Y:S01]  /*01f0*/  STL [R1+0x120], RZ ;  /* 0x000120ff01007387 */ /* 0x0001e20000100800 */
[----:B--2---:R-:W2:Y:S01]  /*0200*/  MUFU.RCP R2, R2 ;  /* 0x0000000200027308 */ /* 0x004ea20000001000 */
[----:B-1----:R-:W-:-:S02]  /*0210*/  IABS R8, R3 ;  /* 0x0000000300087213 */ /* 0x002fc40000000000 */
[----:B------:R0:W-:Y:S04]  /*0220*/  STL [R1+0x124], RZ ;  /* 0x000124ff01007387 */ /* 0x0001e80000100800 */
[----:B------:R0:W-:Y:S04]  /*0230*/  STL [R1+0x128], RZ ;  /* 0x000128ff01007387 */ /* 0x0001e80000100800 */
[----:B------:R0:W-:Y:S04]  /*0240*/  STL [R1+0x12c], RZ ;  /* 0x00012cff01007387 */ /* 0x0001e80000100800 */
[----:B------:R0:W-:Y:S01]  /*0250*/  STL [R1+0x110], RZ ;  /* 0x000110ff01007387 */ /* 0x0001e20000100800 */
[----:B--2---:R-:W-:Y:S01]  /*0260*/  IADD3 R4, R2, 0xffffffe, RZ ;  /* 0x0ffffffe02047810 */ /* 0x004fe20007ffe0ff */
[----:B------:R-:W-:-:S02]  /*0270*/  IMAD.MOV R2, RZ, RZ, -R10 ;  /* 0x000000ffff027224 */ /* 0x000fc400078e0a0a */
[----:B------:R0:W-:Y:S01]  /*0280*/  STL [R1+0x114], RZ ;  /* 0x000114ff01007387 */ /* 0x0001e20000100800 */
[----:B------:R1:W2:Y:S03]  /*0290*/  F2I.FTZ.U32.TRUNC.NTZ R5, R4 ;  /* 0x0000000400057305 */ /* 0x0002a6000021f000 */
[----:B------:R0:W-:Y:S04]  /*02a0*/  STL [R1+0x118], RZ ;  /* 0x000118ff01007387 */ /* 0x0001e80000100800 */
[----:B------:R0:W-:Y:S01]  /*02b0*/  STL [R1+0x11c], RZ ;  /* 0x00011cff01007387 */ /* 0x0001e20000100800 */
[----:B-1----:R-:W-:-:S03]  /*02c0*/  IMAD.MOV.U32 R4, RZ, RZ, RZ ;  /* 0x000000ffff047224 */ /* 0x002fc600078e00ff */
[----:B------:R0:W-:Y:S04]  /*02d0*/  STL [R1+0x100], RZ ;  /* 0x000100ff01007387 */ /* 0x0001e80000100800 */
[----:B------:R0:W-:Y:S01]  /*02e0*/  STL [R1+0x104], RZ ;  /* 0x000104ff01007387 */ /* 0x0001e20000100800 */
[----:B--2---:R-:W-:-:S03]  /*02f0*/  IMAD.MOV R6, RZ, RZ, -R5 ;  /* 0x000000ffff067224 */ /* 0x004fc600078e0a05 */
[----:B------:R0:W-:Y:S01]  /*0300*/  STL [R1+0x108], RZ ;  /* 0x000108ff01007387 */ /* 0x0001e20000100800 */
[----:B------:R-:W-:Y:S02]  /*0310*/  IMAD R9, R6, R7, RZ ;  /* 0x0000000706097224 */ /* 0x000fe400078e02ff */
[----:B------:R-:W-:Y:S01]  /*0320*/  IMAD.MOV.U32 R6, RZ, RZ, R8 ;  /* 0x000000ffff067224 */ /* 0x000fe200078e0008 */
[----:B------:R0:W-:Y:S01]  /*0330*/  STL [R1+0x10c], RZ ;  /* 0x00010cff01007387 */ /* 0x0001e20000100800 */
[----:B------:R-:W-:-:S03]  /*0340*/  IMAD.HI.U32 R5, R5, R9, R4 ;  /* 0x0000000905057227 */ /* 0x000fc600078e0004 */
[----:B------:R0:W-:Y:S03]  /*0350*/  STL [R1+0xf0], RZ ;  /* 0x0000f0ff01007387 */ /* 0x0001e60000100800 */
[----:B------:R-:W-:Y:S01]  /*0360*/  IMAD.HI.U32 R5, R5, R6, RZ ;  /* 0x0000000605057227 */ /* 0x000fe200078e00ff */
[----:B------:R0:W-:Y:S03]  /*0370*/  STL [R1+0xf4], RZ ;  /* 0x0000f4ff01007387 */ /* 0x0001e60000100800 */
[----:B------:R-:W-:Y:S01]  /*0380*/  IMAD R2, R5, R2, R6 ;  /* 0x0000000205027224 */ /* 0x000fe200078e0206 */
[----:B------:R0:W-:Y:S04]  /*0390*/  STL [R1+0xf8], RZ ;  /* 0x0000f8ff01007387 */ /* 0x0001e80000100800 */
[----:B------:R-:W-:Y:S01]  /*03a0*/  ISETP.GT.U32.AND P1, PT, R7, R2, PT ;  /* 0x000000020700720c */ /* 0x000fe20003f24070 */
[----:B------:R0:W-:Y:S04]  /*03b0*/  STL [R1+0xfc], RZ ;  /* 0x0000fcff01007387 */ /* 0x0001e80000100800 */
[----:B------:R0:W-:Y:S04]  /*03c0*/  STL [R1+0xe0], RZ ;  /* 0x0000e0ff01007387 */ /* 0x0001e80000100800 */
[----:B------:R0:W-:Y:S04]  /*03d0*/  STL [R1+0xe4], RZ ;  /* 0x0000e4ff01007387 */ /* 0x0001e80000100800 */
[----:B------:R-:W-:Y:S01]  /*03e0*/  @!P1 IMAD.IADD R2, R2, 0x1, -R7 ;  /* 0x0000000102029824 */ /* 0x000fe200078e0a07 */
[----:B------:R-:W-:Y:S01]  /*03f0*/  @!P1 IADD3 R5, R5, 0x1, RZ ;  /* 0x0000000105059810 */ /* 0x000fe20007ffe0ff */
[----:B------:R0:W-:Y:S01]  /*0400*/  STL [R1+0xe8], RZ ;  /* 0x0000e8ff01007387 */ /* 0x0001e20000100800 */
[----:B------:R-:W-:-:S02]  /*0410*/  ISETP.NE.AND P1, PT, R0, RZ, PT ;  /* 0x000000ff0000720c */ /* 0x000fc40003f25270 */
[----:B------:R-:W-:Y:S01]  /*0420*/  ISETP.GE.U32.AND P0, PT, R2, R7, PT ;  /* 0x000000070200720c */ /* 0x000fe20003f06070 */
[----:B------:R0:W-:Y:S01]  /*0430*/  STL [R1+0xec], RZ ;  /* 0x0000ecff01007387 */ /* 0x0001e20000100800 */
[----:B------:R-:W-:-:S03]  /*0440*/  LOP3.LUT R2, R3, R0, RZ, 0x3c, !PT ;  /* 0x0000000003027212 */ /* 0x000fc600078e3cff */
[----:B------:R0:W-:Y:S01]  /*0450*/  STL [R1+0xd0], RZ ;  /* 0x0000d0ff01007387 */ /* 0x0001e20000100800 */
[----:B------:R-:W-:Y:S01]  /*0460*/  ISETP.GE.AND P2, PT, R2, RZ, PT ;  /* 0x000000ff0200720c */ /* 0x000fe20003f46270 */
[----:B------:R-:W-:Y:S02]  /*0470*/  IMAD.MOV.U32 R2, RZ, RZ, c[0x0][0x178] ;  /* 0x00005e00ff027624 */ /* 0x000fe400078e00ff */
[----:B------:R0:W-:Y:S03]  /*0480*/  STL [R1+0xd4], RZ ;  /* 0x0000d4ff01007387 */ /* 0x0001e60000100800 */
[----:B------:R-:W-:Y:S01]  /*0490*/  IADD3 R2, R2, 0x7f, RZ ;  /* 0x0000007f02027810 */ /* 0x000fe20007ffe0ff */
[----:B------:R0:W-:Y:S01]  /*04a0*/  STL [R1+0xd8], RZ ;  /* 0x0000d8ff01007387 */ /* 0x0001e20000100800 */
[----:B------:R-:W-:-:S03]  /*04b0*/  @P0 IADD3 R5, R5, 0x1, RZ ;  /* 0x0000000105050810 */ /* 0x000fc60007ffe0ff */
[----:B------:R0:W-:Y:S02]  /*04c0*/  STL [R1+0xdc], RZ ;  /* 0x0000dcff01007387 */ /* 0x0001e40000100800 */
[----:B------:R-:W-:Y:S01]  /*04d0*/  IMAD.MOV.U32 R4, RZ, RZ, R5 ;  /* 0x000000ffff047224 */ /* 0x000fe200078e0005 */
[----:B------:R-:W-:Y:S01]  /*04e0*/  SHF.R.S32.HI R5, RZ, 0x1f, R2 ;  /* 0x0000001fff057819 */ /* 0x000fe20000011402 */
[----:B------:R0:W-:Y:S02]  /*04f0*/  STL [R1+0xc0], RZ ;  /* 0x0000c0ff01007387 */ /* 0x0001e40000100800 */
[----:B------:R-:W-:Y:S01]  /*0500*/  @!P2 IMAD.MOV R4, RZ, RZ, -R4 ;  /* 0x000000ffff04a224 */ /* 0x000fe200078e0a04 */
[----:B------:R-:W-:Y:S01]  /*0510*/  @!P1 LOP3.LUT R4, RZ, R0, RZ, 0x33, !PT ;  /* 0x00000000ff049212 */ /* 0x000fe200078e33ff */
[----:B------:R0:W-:Y:S01]  /*0520*/  STL [R1+0xc4], RZ ;  /* 0x0000c4ff01007387 */ /* 0x0001e20000100800 */
[----:B------:R-:W-:-:S03]  /*0530*/  LEA.HI R5, R5, R2, RZ, 0x7 ;  /* 0x0000000205057211 */ /* 0x000fc600078f38ff */
[----:B------:R-:W-:Y:S01]  /*0540*/  IMAD.SHL.U32 R2, R4, 0x8, RZ ;  /* 0x0000000804027824 */ /* 0x000fe200078e00ff */
[----:B------:R0:W-:Y:S01]  /*0550*/  STL [R1+0xc8], RZ ;  /* 0x0000c8ff01007387 */ /* 0x0001e20000100800 */
[----:B------:R-:W-:-:S03]  /*0560*/  IMAD.MOV R4, RZ, RZ, -R4 ;  /* 0x000000ffff047224 */ /* 0x000fc600078e0a04 */
[----:B------:R0:W-:Y:S01]  /*0570*/  STL [R1+0xcc], RZ ;  /* 0x0000ccff01007387 */ /* 0x0001e20000100800 */
[----:B------:R-:W-:Y:S01]  /*0580*/  LEA.HI.SX32 R5, R5, -R2, 0x19 ;  /* 0x8000000205057211 */ /* 0x000fe200078fcaff */
[----:B------:R-:W-:Y:S02]  /*0590*/  IMAD R9, R0, R4, R3 ;  /* 0x0000000400097224 */ /* 0x000fe400078e0203 */
[----:B------:R0:W-:Y:S01]  /*05a0*/  STL [R1+0xb0], RZ ;  /* 0x0000b0ff01007387 */ /* 0x0001e20000100800 */
[----:B------:R-:W-:Y:S01]  /*05b0*/  IMNMX R10, R5, 0x8, PT ;  /* 0x00000008050a7817 */ /* 0x000fe20003800200 */
[----:B------:R-:W-:Y:S02]  /*05c0*/  IMAD.MOV.U32 R4, RZ, RZ, RZ ;  /* 0x000000ffff047224 */ /* 0x000fe400078e00ff */
[----:B------:R0:W-:Y:S01]  /*05d0*/  STL [R1+0xb4], RZ ;  /* 0x0000b4ff01007387 */ /* 0x0001e20000100800 */
[-C--:B------:R-:W-:Y:S02]  /*05e0*/  IABS R8, R10.reuse ;  /* 0x0000000a00087213 */ /* 0x080fe40000000000 */
[----:B------:R-:W-:Y:S01]  /*05f0*/  IABS R0, R10 ;  /* 0x0000000a00007213 */ /* 0x000fe20000000000 */
[----:B------:R0:W-:Y:S01]  /*0600*/  STL [R1+0xb8], RZ ;  /* 0x0000b8ff01007387 */ /* 0x0001e20000100800 */
[----:B------:R-:W1:Y:S03]  /*0610*/  I2F.RP R6, R8 ;  /* 0x0000000800067306 */ /* 0x000e660000209400 */
[----:B------:R0:W-:Y:S04]  /*0620*/  STL [R1+0xbc], RZ ;  /* 0x0000bcff01007387 */ /* 0x0001e80000100800 */
[----:B------:R0:W-:Y:S04]  /*0630*/  STL [R1+0xa0], RZ ;  /* 0x0000a0ff01007387 */ /* 0x0001e80000100800 */
[----:B------:R0:W-:Y:S04]  /*0640*/  STL [R1+0xa4], RZ ;  /* 0x0000a4ff01007387 */ /* 0x0001e80000100800 */
[----:B------:R0:W-:Y:S01]  /*0650*/  STL [R1+0xa8], RZ ;  /* 0x0000a8ff01007387 */ /* 0x0001e20000100800 */
[----:B-1----:R-:W1:Y:S03]  /*0660*/  MUFU.RCP R6, R6 ;  /* 0x0000000600067308 */ /* 0x002e660000001000 */
[----:B------:R0:W-:Y:S04]  /*0670*/  STL [R1+0xac], RZ ;  /* 0x0000acff01007387 */ /* 0x0001e80000100800 */
[----:B------:R0:W-:Y:S04]  /*0680*/  STL [R1+0x90], RZ ;  /* 0x000090ff01007387 */ /* 0x0001e80000100800 */
[----:B------:R0:W-:Y:S04]  /*0690*/  STL [R1+0x94], RZ ;  /* 0x000094ff01007387 */ /* 0x0001e80000100800 */
[----:B------:R0:W-:Y:S01]  /*06a0*/  STL [R1+0x98], RZ ;  /* 0x000098ff01007387 */ /* 0x0001e20000100800 */
[----:B-1----:R-:W-:-:S03]  /*06b0*/  IADD3 R5, R6, 0xffffffe, RZ ;  /* 0x0ffffffe06057810 */ /* 0x002fc60007ffe0ff */
[----:B------:R0:W-:Y:S03]  /*06c0*/  STL [R1+0x9c], RZ ;  /* 0x00009cff01007387 */ /* 0x0001e60000100800 */
[----:B------:R-:W1:Y:S01]  /*06d0*/  F2I.FTZ.U32.TRUNC.NTZ R5, R5 ;  /* 0x0000000500057305 */ /* 0x000e62000021f000 */
[----:B------:R0:W-:Y:S04]  /*06e0*/  STL [R1+0x80], RZ ;  /* 0x000080ff01007387 */ /* 0x0001e80000100800 */
[----:B------:R0:W-:Y:S04]  /*06f0*/  STL [R1+0x84], RZ ;  /* 0x000084ff01007387 */ /* 0x0001e80000100800 */
[----:B------:R0:W-:Y:S04]  /*0700*/  STL [R1+0x88], RZ ;  /* 0x000088ff01007387 */ /* 0x0001e80000100800 */
[----:B------:R0:W-:Y:S01]  /*0710*/  STL [R1+0x8c], RZ ;  /* 0x00008cff01007387 */ /* 0x0001e20000100800 */
[----:B-1----:R-:W-:-:S03]  /*0720*/  IMAD.MOV R7, RZ, RZ, -R5 ;  /* 0x000000ffff077224 */ /* 0x002fc600078e0a05 */
[----:B------:R0:W-:Y:S01]  /*0730*/  STL [R1+0x70], RZ ;  /* 0x000070ff01007387 */ /* 0x0001e20000100800 */
[----:B------:R-:W-:-:S03]  /*0740*/  IMAD.MOV.U32 R3, RZ, RZ, R7 ;  /* 0x000000ffff037224 */ /* 0x000fc600078e0007 */
[----:B------:R0:W-:Y:S01]  /*0750*/  STL [R1+0x74], RZ ;  /* 0x000074ff01007387 */ /* 0x0001e20000100800 */
[----:B------:R-:W-:Y:S01]  /*0760*/  IABS R7, R9 ;  /* 0x0000000900077213 */ /* 0x000fe20000000000 */
[----:B------:R-:W-:Y:S02]  /*0770*/  IMAD R3, R3, R8, RZ ;  /* 0x0000000803037224 */ /* 0x000fe400078e02ff */
[----:B------:R0:W-:Y:S02]  /*0780*/  STL [R1+0x78], RZ ;  /* 0x000078ff01007387 */ /* 0x0001e40000100800 */
[----:B------:R-:W-:Y:S02]  /*0790*/  IMAD.HI.U32 R4, R5, R3, R4 ;  /* 0x0000000305047227 */ /* 0x000fe400078e0004 */
[----:B------:R0:W-:Y:S02]  /*07a0*/  STL [R1+0x7c], RZ ;  /* 0x00007cff01007387 */ /* 0x0001e40000100800 */
[----:B------:R-:W-:-:S02]  /*07b0*/  IMAD.MOV R3, RZ, RZ, -R0 ;  /* 0x000000ffff037224 */ /* 0x000fc400078e0a00 */
[----:B------:R0:W-:Y:S01]  /*07c0*/  STL [R1+0x60], RZ ;  /* 0x000060ff01007387 */ /* 0x0001e20000100800 */
[----:B------:R-:W-:Y:S02]  /*07d0*/  IMAD.HI.U32 R0, R4, R7, RZ ;  /* 0x0000000704007227 */ /* 0x000fe400078e00ff */
[----:B------:R-:W-:Y:S01]  /*07e0*/  CS2R R4, SRZ ;  /* 0x0000000000047805 */ /* 0x000fe2000001ff00 */
[----:B------:R0:W-:Y:S01]  /*07f0*/  STL [R1+0x64], RZ ;  /* 0x000064ff01007387 */ /* 0x0001e20000100800 */
[----:B------:R-:W-:Y:S02]  /*0800*/  IMAD R3, R0, R3, R7 ;  /* 0x0000000300037224 */ /* 0x000fe400078e0207 */
[----:B------:R-:W-:Y:S01]  /*0810*/  CS2R R6, SRZ ;  /* 0x0000000000067805 */ /* 0x000fe2000001ff00 */
[----:B------:R0:W-:Y:S02]  /*0820*/  STL [R1+0x68], RZ ;  /* 0x000068ff01007387 */ /* 0x0001e40000100800 */
[----:B------:R-:W-:-:S02]  /*0830*/  ISETP.GT.U32.AND P1, PT, R8, R3, PT ;  /* 0x000000030800720c */ /* 0x000fc40003f24070 */
[----:B------:R0:W-:Y:S04]  /*0840*/  STL [R1+0x6c], RZ ;  /* 0x00006cff01007387 */ /* 0x0001e80000100800 */
[----:B------:R0:W-:Y:S04]  /*0850*/  STL [R1+0x50], RZ ;  /* 0x000050ff01007387 */ /* 0x0001e80000100800 */
[----:B------:R0:W-:Y:S03]  /*0860*/  STL [R1+0x54], RZ ;  /* 0x000054ff01007387 */ /* 0x0001e60000100800 */
[----:B------:R-:W-:Y:S01]  /*0870*/  @!P1 IMAD.IADD R3, R3, 0x1, -R8 ;  /* 0x0000000103039824 */ /* 0x000fe200078e0a08 */
[----:B------:R0:W-:Y:S01]  /*0880*/  STL [R1+0x58], RZ ;  /* 0x000058ff01007387 */ /* 0x0001e20000100800 */
[----:B------:R-:W-:-:S02]  /*0890*/  @!P1 IADD3 R0, R0, 0x1, RZ ;  /* 0x0000000100009810 */ /* 0x000fc40007ffe0ff */
[----:B------:R-:W-:Y:S01]  /*08a0*/  ISETP.NE.AND P1, PT, R10, RZ, PT ;  /* 0x000000ff0a00720c */ /* 0x000fe20003f25270 */
[----:B------:R0:W-:Y:S01]  /*08b0*/  STL [R1+0x5c], RZ ;  /* 0x00005cff01007387 */ /* 0x0001e20000100800 */
[----:B------:R-:W-:Y:S02]  /*08c0*/  ISETP.GE.U32.AND P0, PT, R3, R8, PT ;  /* 0x000000080300720c */ /* 0x000fe40003f06070 */
[----:B------:R-:W-:Y:S01]  /*08d0*/  LOP3.LUT R3, R9, R10, RZ, 0x3c, !PT ;  /* 0x0000000a09037212 */ /* 0x000fe200078e3cff */
[----:B------:R0:W-:Y:S03]  /*08e0*/  STL [R1+0x40], RZ ;  /* 0x000040ff01007387 */ /* 0x0001e60000100800 */
[----:B------:R-:W-:Y:S01]  /*08f0*/  ISETP.GE.AND P2, PT, R3, RZ, PT ;  /* 0x000000ff0300720c */ /* 0x000fe20003f46270 */
[----:B------:R0:W-:Y:S04]  /*0900*/  STL [R1+0x44], RZ ;  /* 0x000044ff01007387 */ /* 0x0001e80000100800 */
[----:B------:R0:W-:Y:S02]  /*0910*/  STL [R1+0x48], RZ ;  /* 0x000048ff01007387 */ /* 0x0001e40000100800 */
[----:B------:R-:W-:-:S02]  /*0920*/  @P0 IADD3 R0, R0, 0x1, RZ ;  /* 0x0000000100000810 */ /* 0x000fc40007ffe0ff */
[----:B------:R0:W-:Y:S01]  /*0930*/  STL [R1+0x4c], RZ ;  /* 0x00004cff01007387 */ /* 0x0001e20000100800 */
[----:B------:R-:W-:-:S03]  /*0940*/  ISETP.GE.AND P0, PT, R28, 0x20, PT ;  /* 0x000000201c00780c */ /* 0x000fc60003f06270 */
[----:B------:R0:W-:Y:S01]  /*0950*/  STL [R1+0x30], RZ ;  /* 0x000030ff01007387 */ /* 0x0001e20000100800 */
[----:B------:R-:W-:Y:S01]  /*0960*/  @!P2 IMAD.MOV R0, RZ, RZ, -R0 ;  /* 0x000000ffff00a224 */ /* 0x000fe200078e0a00 */
[----:B------:R-:W-:Y:S02]  /*0970*/  @!P1 LOP3.LUT R0, RZ, R10, RZ, 0x33, !PT ;  /* 0x0000000aff009212 */ /* 0x000fe400078e33ff */
[----:B------:R0:W-:Y:S03]  /*0980*/  STL [R1+0x34], RZ ;  /* 0x000034ff01007387 */ /* 0x0001e60000100800 */
[----:B------:R-:W-:Y:S01]  /*0990*/  IMAD.MOV R3, RZ, RZ, -R0 ;  /* 0x000000ffff037224 */ /* 0x000fe200078e0a00 */
[----:B------:R0:W-:Y:S01]  /*09a0*/  STL [R1+0x38], RZ ;  /* 0x000038ff01007387 */ /* 0x0001e20000100800 */
[----:B------:R-:W-:Y:S02]  /*09b0*/  IMAD.SHL.U32 R0, R0, 0x200, RZ ;  /* 0x0000020000007824 */ /* 0x000fe400078e00ff */
[----:B------:R-:W-:Y:S01]  /*09c0*/  IMAD R3, R10, R3, R9 ;  /* 0x000000030a037224 */ /* 0x000fe200078e0209 */
[----:B------:R0:W-:Y:S01]  /*09d0*/  STL [R1+0x3c], RZ ;  /* 0x00003cff01007387 */ /* 0x0001e20000100800 */
[----:B------:R-:W-:Y:S01]  /*09e0*/  CS2R R8, SRZ ;  /* 0x0000000000087805 */ /* 0x000fe2000001ff00 */
[----:B------:R-:W-:Y:S01]  /*09f0*/  CS2R R10, SRZ ;  /* 0x00000000000a7805 */ /* 0x000fe2000001ff00 */
[----:B------:R-:W-:Y:S01]  /*0a00*/  IMAD.IADD R2, R2, 0x1, R3 ;  /* 0x0000000102027824 */ /* 0x000fe200078e0203 */
[----:B------:R0:W-:Y:S04]  /*0a10*/  STL [R1+0x20], RZ ;  /* 0x000020ff01007387 */ /* 0x0001e80000100800 */
[----:B------:R0:W-:Y:S04]  /*0a20*/  STL [R1+0x24], RZ ;  /* 0x000024ff01007387 */ /* 0x0001e80000100800 */
[----:B------:R0:W-:Y:S04]  /*0a30*/  STL [R1+0x28], RZ ;  /* 0x000028ff01007387 */ /* 0x0001e80000100800 */
[----:B------:R0:W-:Y:S04]  /*0a40*/  STL [R1+0x2c], RZ ;  /* 0x00002cff01007387 */ /* 0x0001e80000100800 */
[----:B------:R0:W-:Y:S04]  /*0a50*/  STL [R1+0x10], RZ ;  /* 0x000010ff01007387 */ /* 0x0001e80000100800 */
[----:B------:R0:W-:Y:S04]  /*0a60*/  STL [R1+0x14], RZ ;  /* 0x000014ff01007387 */ /* 0x0001e80000100800 */
[----:B------:R0:W-:Y:S04]  /*0a70*/  STL [R1+0x18], RZ ;  /* 0x000018ff01007387 */ /* 0x0001e80000100800 */
[----:B------:R0:W-:Y:S04]  /*0a80*/  STL [R1+0x1c], RZ ;  /* 0x00001cff01007387 */ /* 0x0001e80000100800 */
[----:B------:R0:W-:Y:S04]  /*0a90*/  STL [R1], RZ ;  /* 0x000000ff01007387 */ /* 0x0001e80000100800 */
        /* <DEDUP_REMOVED lines=103> */
[----:B------:R-:W1:Y:S04]  /*1110*/  S2R R3, SR_TID.X ;  /* 0x0000000000037919 */ /* 0x000e680000002100 */
[----:B------:R0:W-:Y:S04]  /*1120*/  STL [R1+0x630], RZ ;  /* 0x000630ff01007387 */ /* 0x0001e80000100800 */
[----:B------:R0:W-:Y:S04]  /*1130*/  STL [R1+0x634], RZ ;  /* 0x000634ff01007387 */ /* 0x0001e80000100800 */
[----:B------:R0:W-:Y:S04]  /*1140*/  STL [R1+0x638], RZ ;  /* 0x000638ff01007387 */ /* 0x0001e80000100800 */
[----:B------:R0:W-:Y:S04]  /*1150*/  STL [R1+0x63c], RZ ;  /* 0x00063cff01007387 */ /* 0x0001e80000100800 */
[----:B------:R0:W-:Y:S04]  /*1160*/  STL [R1+0x640], RZ ;  /* 0x000640ff01007387 */ /* 0x0001e80000100800 */
[----:B------:R0:W-:Y:S01]  /*1170*/  STL [R1+0x644], RZ ;  /* 0x000644ff01007387 */ /* 0x0001e20000100800 */
[----:B-1----:R-:W-:-:S02]  /*1180*/  LOP3.LUT R29, R3, 0x7f, RZ, 0xc0, !PT ;  /* 0x0000007f031d7812 */ /* 0x002fc400078ec0ff */
[----:B------:R-:W-:Y:S01]  /*1190*/  LOP3.LUT R3, R3, 0x60, RZ, 0xc0, !PT ;  /* 0x0000006003037812 */ /* 0x000fe200078ec0ff */
[----:B------:R0:W-:Y:S02]  /*11a0*/  STL [R1+0x648], RZ ;  /* 0x000648ff01007387 */ /* 0x0001e40000100800 */
[----:B------:R-:W-:Y:S02]  /*11b0*/  IMAD R29, R2, 0x80, R29 ;  /* 0x00000080021d7824 */ /* 0x000fe400078e021d */
        /* <DEDUP_REMOVED lines=24> */
[----:B------:R0:W-:Y:S04]  /*1340*/  STL [R1+0x454], R0 ;  /* 0x0004540001007387 */ /* 0x0001e80000100800 */
[----:B------:R0:W-:Y:S04]  /*1350*/  STL [R1+0x6cc], RZ ;  /* 0x0006ccff01007387 */ /* 0x0001e80000100800 */
[----:B------:R0:W-:Y:S04]  /*1360*/  STL [R1+0x1060], R29 ;  /* 0x0010601d01007387 */ /* 0x0001e80000100800 */
        /* <DEDUP_REMOVED lines=15> */
[----:B------:R0:W-:Y:S01]  /*1460*/  STL [R1+0x70c], RZ ;  /* 0x00070cff01007387 */ /* 0x0001e20000100800 */
[----:B------:R-:W-:Y:S05]  /*1470*/  @!P0 BRA `(.L_x_0) ;  /* 0x0002c48000008947 */ /* 0x000fea0003800000 */
[----:B------:R-:W-:Y:S01]  /*1480*/  IMAD.MOV.U32 R27, RZ, RZ, R0 ;  /* 0x000000ffff1b7224 */ /* 0x000fe200078e0000 */
[----:B0-----:R-:W-:-:S02]  /*1490*/  IABS R0, c[0x0][0x178] ;  /* 0x00005e0000007a13 */ /* 0x001fc40000000000 */
[----:B------:R-:W-:Y:S02]  /*14a0*/  IABS R22, c[0x0][0x17c] ;  /* 0x00005f0000167a13 */ /* 0x000fe40000000000 */
[----:B------:R-:W0:Y:S01]  /*14b0*/  I2F.RP R6, R0 ;  /* 0x0000000000067306 */ /* 0x000e220000209400 */
[----:B------:R-:W-:Y:S02]  /*14c0*/  LEA.HI R3, R3, R27, RZ, 0x1b ;  /* 0x0000001b03037211 */ /* 0x000fe400078fd8ff */
[----:B------:R-:W-:Y:S02]  /*14d0*/  IABS R9, R29 ;  /* 0x0000001d00097213 */ /* 0x000fe40000000000 */
[----:B------:R-:W-:Y:S02]  /*14e0*/  IABS R23, R3 ;  /* 0x0000000300177213 */ /* 0x000fe40000000000 */
[----:B------:R-:W-:Y:S01]  /*14f0*/  IADD3 R10, R3, 0x1ec, RZ ;  /* 0x000001ec030a7810 */ /* 0x000fe20007ffe0ff */
[----:B------:R-:W1:Y:S08]  /*1500*/  I2F.RP R2, R22 ;  /* 0x0000001600027306 */ /* 0x000e700000209400 */
[----:B0-----:R-:W0:Y:S08]  /*1510*/  MUFU.RCP R6, R6 ;  /* 0x0000000600067308 */ /* 0x001e300000001000 */
[----:B-1----:R-:W1:Y:S01]  /*1520*/  MUFU.RCP R2, R2 ;  /* 0x0000000200027308 */ /* 0x002e620000001000 */
[----:B0-----:R-:W-:-:S07]  /*1530*/  IADD3 R4, R6, 0xffffffe, RZ ;  /* 0x0ffffffe06047810 */ /* 0x001fce0007ffe0ff */
[----:B------:R0:W2:Y:S01]  /*1540*/  F2I.FTZ.U32.TRUNC.NTZ R5, R4 ;  /* 0x0000000400057305 */ /* 0x0000a2000021f000 */
[----:B-1----:R-:W-:Y:S02]  /*1550*/  IADD3 R24, R2, 0xffffffe, RZ ;  /* 0x0ffffffe02187810 */ /* 0x002fe40007ffe0ff */
[----:B------:R-:W-:-:S05]  /*1560*/  IADD3 R2, R3, 0x1fc, RZ ;  /* 0x000001fc03027810 */ /* 0x000fca0007ffe0ff */
[----:B------:R1:W3:Y:S01]  /*1570*/  F2I.FTZ.U32.TRUNC.NTZ R25, R24 ;  /* 0x0000001800197305 */ /* 0x0002e2000021f000 */
[----:B0-----:R-:W-:Y:S01]  /*1580*/  IMAD.MOV.U32 R4, RZ, RZ, RZ ;  /* 0x000000ffff047224 */ /* 0x001fe200078e00ff */
[----:B------:R-:W-:Y:S02]  /*1590*/  IABS R21, R2 ;  /* 0x0000000200157213 */ /* 0x000fe40000000000 */
[----:B------:R-:W-:Y:S01]  /*15a0*/  ISETP.GE.AND P3, PT, R2, RZ, PT ;  /* 0x000000ff0200720c */ /* 0x000fe20003f66270 */
[----:B--2---:R-:W-:Y:S02]  /*15b0*/  IMAD.MOV R7, RZ, RZ, -R5 ;  /* 0x000000ffff077224 */ /* 0x004fe400078e0a05 */
[----:B-1----:R-:W-:Y:S02]  /*15c0*/  IMAD.MOV.U32 R24, RZ, RZ, RZ ;  /* 0x000000ffff187224 */ /* 0x002fe400078e00ff */
[----:B------:R-:W-:Y:S02]  /*15d0*/  IMAD R7, R7, R0, RZ ;  /* 0x0000000007077224 */ /* 0x000fe400078e02ff */
[----:B---3--:R-:W-:-:S02]  /*15e0*/  IMAD.MOV R11, RZ, RZ, -R25 ;  /* 0x000000ffff0b7224 */ /* 0x008fc400078e0a19 */
[----:B------:R-:W-:-:S04]  /*15f0*/  IMAD.HI.U32 R4, R5, R7, R4 ;  /* 0x0000000705047227 */ /* 0x000fc800078e0004 */
[----:B------:R-:W-:Y:S02]  /*1600*/  IMAD R5, R11, R22, RZ ;  /* 0x000000160b057224 */ /* 0x000fe400078e02ff */
[----:B------:R-:W-:-:S04]  /*1610*/  IMAD.HI.U32 R7, R4, R9, RZ ;  /* 0x0000000904077227 */ /* 0x000fc800078e00ff */
[----:B------:R-:W-:Y:S01]  /*1620*/  IMAD.HI.U32 R24, R25, R5, R24 ;  /* 0x0000000519187227 */ /* 0x000fe200078e0018 */
[----:B------:R-:W-:-:S03]  /*1630*/  SHF.R.S32.HI R5, RZ, 0x1f, R28 ;  /* 0x0000001fff057819 */ /* 0x000fc6000001141c */
[----:B------:R-:W-:Y:S01]  /*1640*/  IMAD.MOV R7, RZ, RZ, -R7 ;  /* 0x000000ffff077224 */ /* 0x000fe200078e0a07 */
[----:B------:R-:W-:Y:S01]  /*1650*/  LEA.HI R8, R5, R28, RZ, 0x5 ;  /* 0x0000001c05087211 */ /* 0x000fe200078f28ff */
[----:B------:R-:W-:Y:S01]  /*1660*/  IMAD.HI.U32 R6, R24, R23, RZ ;  /* 0x0000001718067227 */ /* 0x000fe200078e00ff */
[----:B------:R-:W-:-:S03]  /*1670*/  IADD3 R28, R3, 0x64, RZ ;  /* 0x00000064031c7810 */ /* 0x000fc60007ffe0ff */
[----:B------:R-:W-:Y:S01]  /*1680*/  IMAD.HI.U32 R4, R24, R21, RZ ;  /* 0x0000001518047227 */ /* 0x000fe200078e00ff */
[----:B------:R0:W-:Y:S03]  /*1690*/  STL [R1+0x59c], R8 ;  /* 0x00059c0801007387 */ /* 0x0001e60000100800 */
[----:B------:R-:W-:Y:S02]  /*16a0*/  IMAD.MOV R6, RZ, RZ, -R6 ;  /* 0x000000ffff067224 */ /* 0x000fe400078e0a06 */
[----:B------:R-:W-:Y:S01]  /*16b0*/  IMAD.MOV R5, RZ, RZ, -R4 ;  /* 0x000000ffff057224 */ /* 0x000fe200078e0a04 */
[C---:B------:R-:W-:Y:S01]  /*16c0*/  IADD3 R4, R3.reuse, 0x1f8, RZ ;  /* 0x000001f803047810 */ /* 0x040fe20007ffe0ff */
[C---:B------:R-:W-:Y:S01]  /*16d0*/  IMAD R23, R22.reuse, R6, R23 ;  /* 0x0000000616177224 */ /* 0x040fe200078e0217 */
[----:B------:R-:W-:Y:S01]  /*16e0*/  IADD3 R6, R3, 0x1f0, RZ ;  /* 0x000001f003067810 */ /* 0x000fe20007ffe0ff */
[----:B------:R-:W-:Y:S01]  /*16f0*/  IMAD R21, R22, R5, R21 ;  /* 0x0000000516157224 */ /* 0x000fe200078e0215 */
[----:B------:R-:W-:Y:S01]  /*1700*/  IABS R19, R4 ;  /* 0x0000000400137213 */ /* 0x000fe20000000000 */
[----:B0-----:R-:W-:Y:S01]  /*1710*/  IMAD R8, R0, R7, R9 ;  /* 0x0000000700087224 */ /* 0x001fe200078e0209 */
[----:B------:R-:W-:-:S02]  /*1720*/  ISETP.GT.U32.AND P2, PT, R22, R23, PT ;  /* 0x000000171600720c */ /* 0x000fc40003f44070 */
[----:B------:R-:W-:Y:S01]  /*1730*/  IADD3 R7, R3, 0x1f4, RZ ;  /* 0x000001f403077810 */ /* 0x000fe20007ffe0ff */
[----:B------:R-:W-:Y:S01]  /*1740*/  IMAD.HI.U32 R2, R24, R19, RZ ;  /* 0x0000001318027227 */ /* 0x000fe200078e00ff */
[----:B------:R-:W-:Y:S02]  /*1750*/  ISETP.GE.AND P0, PT, R4, RZ, PT ;  /* 0x000000ff0400720c */ /* 0x000fe40003f06270 */
[----:B------:R-:W-:Y:S01]  /*1760*/  ISETP.GT.U32.AND P4, PT, R0, R8, PT ;  /* 0x000000080000720c */ /* 0x000fe20003f84070 */
[----:B------:R-:W-:Y:S01]  /*1770*/  IMAD.MOV R4, RZ, RZ, -R2 ;  /* 0x000000ffff047224 */ /* 0x000fe200078e0a02 */
[----:B------:R-:W-:Y:S02]  /*1780*/  IABS R15, R7 ;  /* 0x00000007000f7213 */ /* 0x000fe40000000000 */
[----:B------:R-:W-:Y:S01]  /*1790*/  IABS R11, R6 ;  /* 0x00000006000b7213 */ /* 0x000fe20000000000 */
[C---:B------:R-:W-:Y:S01]  /*17a0*/  IMAD R19, R22.reuse, R4, R19 ;  /* 0x0000000416137224 */ /* 0x040fe200078e0213 */
[----:B------:R-:W-:Y:S01]  /*17b0*/  ISETP.GT.U32.AND P1, PT, R22, R21, PT ;  /* 0x000000151600720c */ /* 0x000fe20003f24070 */
[----:B------:R-:W-:Y:S01]  /*17c0*/  @!P2 IMAD.IADD R23, R23, 0x1, -R22 ;  /* 0x000000011717a824 */ /* 0x000fe200078e0a16 */
[----:B------:R-:W-:Y:S01]  /*17d0*/  IABS R9, R10 ;  /* 0x0000000a00097213 */ /* 0x000fe20000000000 */
[----:B------:R-:W-:Y:S01]  /*17e0*/  IMAD.HI.U32 R2, R24, R15, RZ ;  /* 0x0000000f18027227 */ /* 0x000fe200078e00ff */
[----:B------:R-:W-:-:S02]  /*17f0*/  ISETP.GT.U32.AND P6, PT, R22, R19, PT ;  /* 0x000000131600720c */ /* 0x000fc40003fc4070 */
[----:B------:R-:W-:Y:S01]  /*1800*/  ISETP.GT.U32.AND P5, PT, R22, R23, PT ;  /* 0x000000171600720c */ /* 0x000fe20003fa4070 */
[----:B------:R-:W-:Y:S02]  /*1810*/  IMAD.MOV R5, RZ, RZ, -R2 ;  /* 0x000000ffff057224 */ /* 0x000fe400078e0a02 */
[----:B------:R-:W-:-:S04]  /*1820*/  IMAD.HI.U32 R2, R24, R11, RZ ;  /* 0x0000000b18027227 */ /* 0x000fc800078e00ff */
[----:B------:R-:W-:Y:S02]  /*1830*/  @!P4 IMAD.IADD R8, R8, 0x1, -R0 ;  /* 0x000000010808c824 */ /* 0x000fe400078e0a00 */
[----:B------:R-:W-:Y:S02]  /*1840*/  IMAD.MOV R2, RZ, RZ, -R2 ;  /* 0x000000ffff027224 */ /* 0x000fe400078e0a02 */
[--C-:B------:R-:W-:Y:S01]  /*1850*/  @!P6 IMAD.IADD R19, R19, 0x1, -R22.reuse ;  /* 0x000000011313e824 */ /* 0x100fe200078e0a16 */
[----:B------:R-:W-:Y:S01]  /*1860*/  ISETP.GT.U32.AND P2, PT, R0, R8, PT ;  /* 0x000000080000720c */ /* 0x000fe20003f44070 */
[C---:B------:R-:W-:Y:S01]  /*1870*/  IMAD R11, R22.reuse, R2, R11 ;  /* 0x00000002160b7224 */ /* 0x040fe200078e020b */
[----:B------:R-:W-:Y:S01]  /*1880*/  IADD3 R2, R3, 0x1e8, RZ ;  /* 0x000001e803027810 */ /* 0x000fe20007ffe0ff */
[--C-:B------:R-:W-:Y:S01]  /*1890*/  @!P5 IMAD.IADD R23, R23, 0x1, -R22.reuse ;  /* 0x000000011717d824 */ /* 0x100fe200078e0a16 */
[----:B------:R-:W-:Y:S01]  /*18a0*/  ISETP.GE.AND P5, PT, R3, RZ, PT ;  /* 0x000000ff0300720c */ /* 0x000fe20003fa6270 */
[C---:B------:R-:W-:Y:S01]  /*18b0*/  IMAD R15, R22.reuse, R5, R15 ;  /* 0x00000005160f7224 */ /* 0x040fe200078e020f */
[----:B------:R-:W-:Y:S01]  /*18c0*/  ISETP.GT.U32.AND P6, PT, R22, R11, PT ;  /* 0x0000000b1600720c */ /* 0x000fe20003fc4070 */
[----:B------:R-:W-:Y:S01]  /*18d0*/  @!P1 IMAD.IADD R21, R21, 0x1, -R22 ;  /* 0x0000000115159824 */ /* 0x000fe200078e0a16 */
[----:B------:R-:W-:Y:S01]  /*18e0*/  IABS R5, R2 ;  /* 0x0000000200057213 */ /* 0x000fe20000000000 */
[----:B------:R-:W-:Y:S01]  /*18f0*/  IMAD.HI.U32 R4, R24, R9, RZ ;  /* 0x0000000918047227 */ /* 0x000fe200078e00ff */
[----:B------:R-:W-:-:S02]  /*1900*/  ISETP.GE.AND P1, PT, R7, RZ, PT ;  /* 0x000000ff0700720c */ /* 0x000fc40003f26270 */
[----:B------:R-:W-:Y:S01]  /*1910*/  ISETP.GT.U32.AND P4, PT, R22, R21, PT ;  /* 0x000000151600720c */ /* 0x000fe20003f84070 */
[----:B------:R-:W-:Y:S01]  /*1920*/  @!P2 IMAD.IADD R8, R8, 0x1, -R0 ;  /* 0x000000010808a824 */ /* 0x000fe200078e0a00 */
[----:B------:R-:W-:Y:S01]  /*1930*/  ISETP.GT.U32.AND P2, PT, R22, R15, PT ;  /* 0x0000000f1600720c */ /* 0x000fe20003f44070 */
[----:B------:R-:W-:-:S03]  /*1940*/  IMAD.HI.U32 R0, R24, R5, RZ ;  /* 0x0000000518007227 */ /* 0x000fc600078e00ff */
[----:B------:R0:W-:Y:S01]  /*1950*/  STL [R1+0xf8], R8 ;  /* 0x0000f80801007387 */ /* 0x0001e20000100800 */
[----:B------:R-:W-:Y:S02]  /*1960*/  @!P6 IMAD.IADD R11, R11, 0x1, -R22 ;  /* 0x000000010b0be824 */ /* 0x000fe400078e0a16 */
[----:B------:R-:W-:Y:S01]  /*1970*/  @!P5 IMAD.MOV R23, RZ, RZ, -R23 ;  /* 0x000000ffff17d224 */ /* 0x000fe200078e0a17 */
[C---:B------:R-:W-:Y:S01]  /*1980*/  ISETP.GT.U32.AND P5, PT, R22.reuse, R19, PT ;  /* 0x000000131600720c */ /* 0x040fe20003fa4070 */
[----:B------:R-:W-:Y:S01]  /*1990*/  IMAD.MOV R4, RZ, RZ, -R4 ;  /* 0x000000ffff047224 */ /* 0x000fe200078e0a04 */
[C---:B------:R-:W-:Y:S01]  /*19a0*/  ISETP.GT.U32.AND P6, PT, R22.reuse, R11, PT ;  /* 0x0000000b1600720c */ /* 0x040fe20003fc4070 */
[----:B------:R-:W-:Y:S01]  /*19b0*/  IMAD.MOV R0, RZ, RZ, -R0 ;  /* 0x000000ffff007224 */ /* 0x000fe200078e0a00 */
[----:B------:R1:W-:Y:S01]  /*19c0*/  STL [R1+0x1200], R23 ;  /* 0x0012001701007387 */ /* 0x0003e20000100800 */
[--C-:B------:R-:W-:Y:S01]  /*19d0*/  @!P2 IMAD.IADD R15, R15, 0x1, -R22.reuse ;  /* 0x000000010f0fa824 */ /* 0x100fe200078e0a16 */
[C---:B0-----:R-:W-:Y:S01]  /*19e0*/  IADD3 R8, R3.reuse, 0x1e4, RZ ;  /* 0x000001e403087810 */ /* 0x041fe20007ffe0ff */
[C---:B------:R-:W-:Y:S01]  /*19f0*/  IMAD R9, R22.reuse, R4, R9 ;  /* 0x0000000416097224 */ /* 0x040fe200078e0209 */
[----:B------:R-:W-:Y:S01]  /*1a00*/  IADD3 R4, R3, 0x1e0, RZ ;  /* 0x000001e003047810 */ /* 0x000fe20007ffe0ff */
[C---:B------:R-:W-:Y:S01]  /*1a10*/  IMAD R5, R22.reuse, R0, R5 ;  /* 0x0000000016057224 */ /* 0x040fe200078e0205 */
[C---:B------:R-:W-:Y:S01]  /*1a20*/  ISETP.GT.U32.AND P2, PT, R22.reuse, R15, PT ;  /* 0x0000000f1600720c */ /* 0x040fe20003f44070 */
[--C-:B------:R-:W-:Y:S01]  /*1a30*/  @!P4 IMAD.IADD R21, R21, 0x1, -R22.reuse ;  /* 0x000000011515c824 */ /* 0x100fe200078e0a16 */
[----:B------:R-:W-:Y:S01]  /*1a40*/  IABS R17, R8 ;  /* 0x0000000800117213 */ /* 0x000fe20000000000 */
[--C-:B------:R-:W-:Y:S01]  /*1a50*/  @!P5 IMAD.IADD R19, R19, 0x1, -R22.reuse ;  /* 0x000000011313d824 */ /* 0x100fe200078e0a16 */
[C---:B------:R-:W-:Y:S01]  /*1a60*/  ISETP.GT.U32.AND P5, PT, R22.reuse, R9, PT ;  /* 0x000000091600720c */ /* 0x040fe20003fa4070 */
[----:B------:R-:W-:Y:S01]  /*1a70*/  @!P6 IMAD.IADD R11, R11, 0x1, -R22 ;  /* 0x000000010b0be824 */ /* 0x000fe200078e0a16 */
[----:B------:R-:W-:Y:S01]  /*1a80*/  ISETP.GT.U32.AND P6, PT, R22, R5, PT ;  /* 0x000000051600720c */ /* 0x000fe20003fc4070 */
[----:B------:R-:W-:Y:S01]  /*1a90*/  IMAD.HI.U32 R0, R24, R17, RZ ;  /* 0x0000001118007227 */ /* 0x000fe200078e00ff */
[----:B------:R-:W-:-:S02]  /*1aa0*/  ISETP.GE.AND P4, PT, R6, RZ, PT ;  /* 0x000000ff0600720c */ /* 0x000fc40003f86270 */
[----:B------:R-:W-:Y:S01]  /*1ab0*/  IADD3 R6, R3, 0x1dc, RZ ;  /* 0x000001dc03067810 */ /* 0x000fe20007ffe0ff */
[----:B------:R-:W-:Y:S01]  /*1ac0*/  IMAD.MOV R14, RZ, RZ, -R0 ;  /* 0x000000ffff0e7224 */ /* 0x000fe200078e0a00 */
[----:B------:R-:W-:Y:S01]  /*1ad0*/  IABS R13, R4 ;  /* 0x00000004000d7213 */ /* 0x000fe20000000000 */
[----:B------:R-:W-:Y:S01]  /*1ae0*/  @!P2 IMAD.IADD R15, R15, 0x1, -R22 ;  /* 0x000000010f0fa824 */ /* 0x000fe200078e0a16 */
[----:B------:R-:W-:Y:S01]  /*1af0*/  IABS R7, R6 ;  /* 0x0000000600077213 */ /* 0x000fe20000000000 */
[----:B------:R-:W-:Y:S01]  /*1b00*/  IMAD R17, R22, R14, R17 ;  /* 0x0000000e16117224 */ /* 0x000fe200078e0211 */
[----:B------:R-:W-:Y:S01]  /*1b10*/  ISETP.GE.AND P2, PT, R10, RZ, PT ;  /* 0x000000ff0a00720c */ /* 0x000fe20003f46270 */
[----:B------:R-:W-:Y:S01]  /*1b20*/  IMAD.HI.U32 R10, R24, R13, RZ ;  /* 0x0000000d180a7227 */ /* 0x000fe200078e00ff */
[----:B-1----:R-:W-:-:S03]  /*1b30*/  IADD3 R23, R3, 0x24, RZ ;  /* 0x0000002403177810 */ /* 0x002fc60007ffe0ff */
[----:B------:R-:W-:Y:S01]  /*1b40*/  @!P5 IMAD.IADD R9, R9, 0x1, -R22 ;  /* 0x000000010909d824 */ /* 0x000fe200078e0a16 */
[----:B------:R-:W-:Y:S01]  /*1b50*/  ISETP.GE.AND P5, PT, R2, RZ, PT ;  /* 0x000000ff0200720c */ /* 0x000fe20003fa6270 */
[----:B------:R-:W-:Y:S01]  /*1b60*/  IMAD.HI.U32 R12, R24, R7, RZ ;  /* 0x00000007180c7227 */ /* 0x000fe200078e00ff */
[----:B------:R-:W-:-:S03]  /*1b70*/  IADD3 R2, R3, 0x1d8, RZ ;  /* 0x000001d803027810 */ /* 0x000fc60007ffe0ff */
[----:B------:R-:W-:Y:S02]  /*1b80*/  IMAD.MOV R10, RZ, RZ, -R10 ;  /* 0x000000ffff0a7224 */ /* 0x000fe400078e0a0a */
[----:B------:R-:W-:Y:S02]  /*1b90*/  IMAD.MOV.U32 R18, RZ, RZ, R21 ;  /* 0x000000ffff127224 */ /* 0x000fe400078e0015 */
[----:B------:R-:W-:Y:S01]  /*1ba0*/  @!P6 IMAD.IADD R5, R5, 0x1, -R22 ;  /* 0x000000010505e824 */ /* 0x000fe200078e0a16 */
[C---:B------:R-:W-:Y:S01]  /*1bb0*/  ISETP.GT.U32.AND P6, PT, R22.reuse, R9, PT ;  /* 0x000000091600720c */ /* 0x040fe20003fc4070 */
[----:B------:R-:W-:Y:S02]  /*1bc0*/  IMAD.MOV.U32 R16, RZ, RZ, R19 ;  /* 0x000000ffff107224 */ /* 0x000fe400078e0013 */
[----:B------:R-:W-:Y:S01]  /*1bd0*/  IMAD.MOV R0, RZ, RZ, -R12 ;  /* 0x000000ffff007224 */ /* 0x000fe200078e0a0c */
[----:B------:R-:W-:Y:S01]  /*1be0*/  IABS R12, R2 ;  /* 0x00000002000c7213 */ /* 0x000fe20000000000 */
[----:B------:R-:W-:-:S02]  /*1bf0*/  IMAD R13, R22, R10, R13 ;  /* 0x0000000a160d7224 */ /* 0x000fc400078e020d */
[----:B------:R-:W-:Y:S01]  /*1c00*/  @!P3 IMAD.MOV R18, RZ, RZ, -R18 ;  /* 0x000000ffff12b224 */ /* 0x000fe200078e0a12 */
[C---:B------:R-:W-:Y:S01]  /*1c10*/  ISETP.GT.U32.AND P3, PT, R22.reuse, R17, PT ;  /* 0x000000111600720c */ /* 0x040fe20003f64070 */
[----:B------:R-:W-:Y:S01]  /*1c20*/  @!P0 IMAD.MOV R16, RZ, RZ, -R16 ;  /* 0x000000ffff108224 */ /* 0x000fe200078e0a10 */
[C---:B------:R-:W-:Y:S01]  /*1c30*/  ISETP.GT.U32.AND P0, PT, R22.reuse, R5, PT ;  /* 0x000000051600720c */ /* 0x040fe20003f04070 */
[----:B------:R-:W-:Y:S01]  /*1c40*/  IMAD.MOV.U32 R14, RZ, RZ, R15 ;  /* 0x000000ffff0e7224 */ /* 0x000fe200078e000f */
[----:B------:R-:W-:Y:S01]  /*1c50*/  STL [R1+0x1c8], R18 ;  /* 0x0001c81201007387 */ /* 0x000fe20000100800 */
[----:B------:R-:W-:Y:S02]  /*1c60*/  IMAD.MOV.U32 R19, RZ, RZ, R12 ;  /* 0x000000ffff137224 */ /* 0x000fe400078e000c */
[----:B------:R-:W-:Y:S01]  /*1c70*/  @!P1 IMAD.MOV R14, RZ, RZ, -R14 ;  /* 0x000000ffff0e9224 */ /* 0x000fe200078e0a0e */
[C---:B------:R-:W-:Y:S01]  /*1c80*/  ISETP.GT.U32.AND P1, PT, R22.reuse, R13, PT ;  /* 0x0000000d1600720c */ /* 0x040fe20003f24070 */
[----:B------:R-:W-:Y:S01]  /*1c90*/  IMAD R7, R22, R0, R7 ;  /* 0x0000000016077224 */ /* 0x000fe200078e0207 */
[----:B------:R-:W-:Y:S01]  /*1ca0*/  IADD3 R0, R3, 0x1d4, RZ ;  /* 0x000001d403007810 */ /* 0x000fe20007ffe0ff */
[----:B------:R-:W-:Y:S01]  /*1cb0*/  IMAD.HI.U32 R12, R24, R19, RZ ;  /* 0x00000013180c7227 */ /* 0x000fe200078e00ff */
[----:B------:R-:W-:Y:S02]  /*1cc0*/  STL [R1+0x1c4], R16 ;  /* 0x0001c41001007387 */ /* 0x000fe40000100800 */
[----:B------:R-:W-:Y:S01]  /*1cd0*/  IABS R10, R0 ;  /* 0x00000000000a7213 */ /* 0x000fe20000000000 */
[----:B------:R-:W-:Y:S01]  /*1ce0*/  @!P6 IMAD.IADD R9, R9, 0x1, -R22 ;  /* 0x000000010909e824 */ /* 0x000fe200078e0a16 */
[----:B------:R-:W-:Y:S01]  /*1cf0*/  ISETP.GT.U32.AND P6, PT, R22, R7, PT ;  /* 0x000000071600720c */ /* 0x000fe20003fc4070 */
[----:B------:R-:W-:Y:S01]  /*1d00*/  IMAD.MOV R12, RZ, RZ, -R12 ;  /* 0x000000ffff0c7224 */ /* 0x000fe200078e0a0c */
[----:B------:R0:W-:Y:S01]  /*1d10*/  STL [R1+0x1c0], R14 ;  /* 0x0001c00e01007387 */ /* 0x0001e20000100800 */
[--C-:B------:R-:W-:Y:S01]  /*1d20*/  @!P0 IMAD.IADD R5, R5, 0x1, -R22.reuse ;  /* 0x0000000105058824 */ /* 0x100fe200078e0a16 */
[----:B------:R-:W-:Y:S01]  /*1d30*/  ISETP.GE.AND P0, PT, R4, RZ, PT ;  /* 0x000000ff0400720c */ /* 0x000fe20003f06270 */
[----:B------:R-:W-:Y:S01]  /*1d40*/  @!P3 IMAD.IADD R17, R17, 0x1, -R22 ;  /* 0x000000011111b824 */ /* 0x000fe200078e0a16 */
[----:B------:R-:W-:Y:S01]  /*1d50*/  ISETP.GE.AND P3, PT, R6, RZ, PT ;  /* 0x000000ff0600720c */ /* 0x000fe20003f66270 */
[----:B------:R-:W-:Y:S01]  /*1d60*/  @!P4 IMAD.MOV R11, RZ, RZ, -R11 ;  /* 0x000000ffff0bc224 */ /* 0x000fe200078e0a0b */
[----:B------:R-:W-:Y:S01]  /*1d70*/  ISETP.GE.AND P4, PT, R8, RZ, PT ;  /* 0x000000ff0800720c */ /* 0x000fe20003f86270 */
[----:B------:R-:W-:-:S02]  /*1d80*/  IMAD R8, R22, R12, R19 ;  /* 0x0000000c16087224 */ /* 0x000fc400078e0213 */
[----:B------:R-:W-:Y:S01]  /*1d90*/  @!P1 IMAD.IADD R13, R13, 0x1, -R22 ;  /* 0x000000010d0d9824 */ /* 0x000fe200078e0a16 */
[C---:B------:R-:W-:Y:S01]  /*1da0*/  ISETP.GT.U32.AND P1, PT, R22.reuse, R17, PT ;  /* 0x000000111600720c */ /* 0x040fe20003f24070 */
[----:B------:R-:W-:Y:S01]  /*1db0*/  IMAD.MOV.U32 R6, RZ, RZ, R5 ;  /* 0x000000ffff067224 */ /* 0x000fe200078e0005 */
[----:B------:R1:W-:Y:S01]  /*1dc0*/  STL [R1+0x1bc], R11 ;  /* 0x0001bc0b01007387 */ /* 0x0003e20000100800 */
[----:B0-----:R-:W-:Y:S02]  /*1dd0*/  IMAD.MOV.U32 R14, RZ, RZ, R9 ;  /* 0x000000ffff0e7224 */ /* 0x001fe400078e0009 */
[----:B------:R-:W-:Y:S01]  /*1de0*/  @!P5 IMAD.MOV R6, RZ, RZ, -R6 ;  /* 0x000000ffff06d224 */ /* 0x000fe200078e0a06 */
[C---:B------:R-:W-:Y:S01]  /*1df0*/  ISETP.GT.U32.AND P5, PT, R22.reuse, R8, PT ;  /* 0x000000081600720c */ /* 0x040fe20003fa4070 */
[----:B------:R-:W-:Y:S01]  /*1e00*/  @!P6 IMAD.IADD R7, R7, 0x1, -R22 ;  /* 0x000000010707e824 */ /* 0x000fe200078e0a16 */
[----:B------:R-:W-:Y:S01]  /*1e10*/  ISETP.GT.U32.AND P6, PT, R22, R13, PT ;  /* 0x0000000d1600720c */ /* 0x000fe20003fc4070 */
[----:B------:R-:W-:-:S02]  /*1e20*/  @!P2 IMAD.MOV R14, RZ, RZ, -R14 ;  /* 0x000000ffff0ea224 */ /* 0x000fc400078e0a0e */
[----:B-1----:R-:W-:Y:S01]  /*1e30*/  IMAD.MOV.U32 R11, RZ, RZ, R10 ;  /* 0x000000ffff0b7224 */ /* 0x002fe200078e000a */
[----:B------:R-:W-:Y:S01]  /*1e40*/  ISETP.GT.U32.AND P2, PT, R22, R7, PT ;  /* 0x000000071600720c */ /* 0x000fe20003f44070 */
[----:B------:R-:W-:Y:S01]  /*1e50*/  @!P1 IMAD.IADD R17, R17, 0x1, -R22 ;  /* 0x0000000111119824 */ /* 0x000fe200078e0a16 */
[----:B------:R-:W-:Y:S01]  /*1e60*/  STL [R1+0x1b8], R14 ;  /* 0x0001b80e01007387 */ /* 0x000fe20000100800 */
[----:B------:R-:W-:Y:S01]  /*1e70*/  IMAD.HI.U32 R4, R24, R11, RZ ;  /* 0x0000000b18047227 */ /* 0x000fe200078e00ff */
[C---:B------:R-:W-:Y:S02]  /*1e80*/  IADD3 R10, R3.reuse, 0x1d0, RZ ;  /* 0x000001d0030a7810 */ /* 0x040fe40007ffe0ff */
[----:B------:R0:W-:Y:S01]  /*1e90*/  STL [R1+0x1b4], R6 ;  /* 0x0001b40601007387 */ /* 0x0001e20000100800 */
[----:B------:R-:W-:Y:S01]  /*1ea0*/  IMAD.MOV R4, RZ, RZ, -R4 ;  /* 0x000000ffff047224 */ /* 0x000fe200078e0a04 */
[----:B------:R-:W-:Y:S01]  /*1eb0*/  IABS R15, R10 ;  /* 0x0000000a000f7213 */ /* 0x000fe20000000000 */
[--C-:B------:R-:W-:Y:S01]  /*1ec0*/  @!P5 IMAD.IADD R8, R8, 0x1, -R22.reuse ;  /* 0x000000010808d824 */ /* 0x100fe200078e0a16 */
[----:B------:R-:W-:Y:S01]  /*1ed0*/  ISETP.GE.AND P5, PT, R10, RZ, PT ;  /* 0x000000ff0a00720c */ /* 0x000fe20003fa6270 */
[----:B------:R-:W-:Y:S01]  /*1ee0*/  IMAD R5, R22, R4, R11 ;  /* 0x0000000416057224 */ /* 0x000fe200078e020b */
[----:B------:R-:W-:Y:S01]  /*1ef0*/  IADD3 R4, R3, 0x1cc, RZ ;  /* 0x000001cc03047810 */ /* 0x000fe20007ffe0ff */
[----:B------:R-:W-:Y:S01]  /*1f00*/  IMAD.MOV.U32 R12, RZ, RZ, R17 ;  /* 0x000000ffff0c7224 */ /* 0x000fe200078e0011 */
[----:B------:R-:W-:Y:S01]  /*1f10*/  ISETP.GE.AND P1, PT, R2, RZ, PT ;  /* 0x000000ff0200720c */ /* 0x000fe20003f26270 */
[----:B------:R-:W-:Y:S01]  /*1f20*/  @!P2 IMAD.IADD R7, R7, 0x1, -R22 ;  /* 0x000000010707a824 */ /* 0x000fe200078e0a16 */
[----:B------:R-:W-:Y:S01]  /*1f30*/  IABS R9, R4 ;  /* 0x0000000400097213 */ /* 0x000fe20000000000 */
[----:B------:R-:W-:Y:S01]  /*1f40*/  @!P4 IMAD.MOV R12, RZ, RZ, -R12 ;  /* 0x000000ffff0cc224 */ /* 0x000fe200078e0a0c */
[----:B0-----:R-:W-:Y:S01]  /*1f50*/  IADD3 R6, R3, 0x1c8, RZ ;  /* 0x000001c803067810 */ /* 0x001fe20007ffe0ff */
[----:B------:R-:W-:Y:S01]  /*1f60*/  @!P6 IMAD.IADD R13, R13, 0x1, -R22 ;  /* 0x000000010d0de824 */ /* 0x000fe200078e0a16 */
[----:B------:R-:W-:Y:S01]  /*1f70*/  ISETP.GT.U32.AND P4, PT, R22, R8, PT ;  /* 0x000000081600720c */ /* 0x000fe20003f84070 */
[----:B------:R-:W-:Y:S01]  /*1f80*/  IMAD.MOV.U32 R10, RZ, RZ, R7 ;  /* 0x000000ffff0a7224 */ /* 0x000fe200078e0007 */
[----:B------:R-:W-:Y:S01]  /*1f90*/  ISETP.GE.AND P2, PT, R0, RZ, PT ;  /* 0x000000ff0000720c */ /* 0x000fe20003f46270 */
[----:B------:R-:W-:Y:S01]  /*1fa0*/  IMAD.HI.U32 R0, R24, R9, RZ ;  /* 0x0000000918007227 */ /* 0x000fe200078e00ff */
[----:B------:R-:W-:Y:S01]  /*1fb0*/  IABS R11, R6 ;  /* 0x00000006000b7213 */ /* 0x000fe20000000000 */
[----:B------:R0:W-:Y:S01]  /*1fc0*/  STL [R1+0x1b0], R12 ;  /* 0x0001b00c01007387 */ /* 0x0001e20000100800 */
[----:B------:R-:W-:Y:S01]  /*1fd0*/  ISETP.GT.U32.AND P6, PT, R22, R5, PT ;  /* 0x000000051600720c */ /* 0x000fe20003fc4070 */
[----:B------:R-:W-:-:S02]  /*1fe0*/  IMAD.MOV R0, RZ, RZ, -R0 ;  /* 0x000000ffff007224 */ /* 0x000fc400078e0a00 */
[----:B------:R-:W-:-:S04]  /*1ff0*/  IMAD.HI.U32 R7, R24, R11, RZ ;  /* 0x0000000b18077227 */ /* 0x000fc800078e00ff */
[----:B------:R-:W-:-:S04]  /*2000*/  IMAD.HI.U32 R2, R24, R15, RZ ;  /* 0x0000000f18027227 */ /* 0x000fc800078e00ff */
[----:B0-----:R-:W-:Y:S01]  /*2010*/  IMAD.MOV.U32 R12, RZ, RZ, R13 ;  /* 0x000000ffff0c7224 */ /* 0x001fe200078e000d */
[C---:B------:R-:W-:Y:S01]  /*2020*/  IADD3 R13, R3.reuse, 0x19c, RZ ;  /* 0x0000019c030d7810 */ /* 0x040fe20007ffe0ff */
[----:B------:R-:W-:Y:S02]  /*2030*/  IMAD R0, R22, R0, R9 ;  /* 0x0000000016007224 */ /* 0x000fe400078e0209 */
[----:B------:R-:W-:Y:S02]  /*2040*/  @!P0 IMAD.MOV R12, RZ, RZ, -R12 ;  /* 0x000000ffff0c8224 */ /* 0x000fe400078e0a0c */
[----:B------:R-:W-:Y:S01]  /*2050*/  IMAD.MOV R9, RZ, RZ, -R7 ;  /* 0x000000ffff097224 */ /* 0x000fe200078e0a07 */
[----:B------:R-:W-:Y:S01]  /*2060*/  IADD3 R7, R3, 0x1c0, RZ ;  /* 0x000001c003077810 */ /* 0x000fe20007ffe0ff */
[----:B------:R-:W-:Y:S01]  /*2070*/  @!P4 IMAD.IADD R8, R8, 0x1, -R22 ;  /* 0x000000010808c824 */ /* 0x000fe200078e0a16 */
[----:B------:R0:W-:Y:S01]  /*2080*/  STL [R1+0x1ac], R12 ;  /* 0x0001ac0c01007387 */ /* 0x0001e20000100800 */
[----:B------:R-:W-:Y:S01]  /*2090*/  IMAD.MOV R2, RZ, RZ, -R2 ;  /* 0x000000ffff027224 */ /* 0x000fe200078e0a02 */
[C---:B------:R-:W-:Y:S01]  /*20a0*/  ISETP.GT.U32.AND P4, PT, R22.reuse, R0, PT ;  /* 0x000000001600720c */ /* 0x040fe20003f84070 */
[----:B------:R-:W-:Y:S01]  /*20b0*/  IMAD R11, R22, R9, R11 ;  /* 0x00000009160b7224 */ /* 0x000fe200078e020b */
[----:B------:R-:W-:Y:S01]  /*20c0*/  IABS R18, R7 ;  /* 0x0000000700127213 */ /* 0x000fe20000000000 */
[----:B------:R-:W-:-:S02]  /*20d0*/  @!P6 IMAD.IADD R5, R5, 0x1, -R22 ;  /* 0x000000010505e824 */ /* 0x000fc400078e0a16 */
[C---:B------:R-:W-:Y:S01]  /*20e0*/  IMAD R2, R22.reuse, R2, R15 ;  /* 0x0000000216027224 */ /* 0x040fe200078e020f */
[----:B------:R-:W-:Y:S01]  /*20f0*/  IADD3 R15, R3, 0x1b8, RZ ;  /* 0x000001b8030f7810 */ /* 0x000fe20007ffe0ff */
[----:B------:R-:W-:Y:S01]  /*2100*/  @!P3 IMAD.MOV R10, RZ, RZ, -R10 ;  /* 0x000000ffff0ab224 */ /* 0x000fe200078e0a0a */
[C---:B------:R-:W-:Y:S01]  /*2110*/  ISETP.GT.U32.AND P6, PT, R22.reuse, R5, PT ;  /* 0x000000051600720c */ /* 0x040fe20003fc4070 */
[----:B0-----:R-:W-:Y:S01]  /*2120*/  IMAD.MOV.U32 R12, RZ, RZ, R8 ;  /* 0x000000ffff0c7224 */ /* 0x001fe200078e0008 */
[C---:B------:R-:W-:Y:S02]  /*2130*/  ISETP.GT.U32.AND P0, PT, R22.reuse, R2, PT ;  /* 0x000000021600720c */ /* 0x040fe40003f04070 */
[----:B------:R0:W-:Y:S01]  /*2140*/  STL [R1+0x1a8], R10 ;  /* 0x0001a80a01007387 */ /* 0x0001e20000100800 */
[----:B------:R-:W-:Y:S01]  /*2150*/  @!P1 IMAD.MOV R12, RZ, RZ, -R12 ;  /* 0x000000ffff0c9224 */ /* 0x000fe200078e0a0c */
[----:B------:R-:W-:Y:S01]  /*2160*/  ISETP.GT.U32.AND P1, PT, R22, R11, PT ;  /* 0x0000000b1600720c */ /* 0x000fe20003f24070 */
[----:B------:R-:W-:Y:S01]  /*2170*/  @!P4 IMAD.IADD R0, R0, 0x1, -R22 ;  /* 0x000000010000c824 */ /* 0x000fe200078e0a16 */
[----:B------:R-:W-:-:S02]  /*2180*/  ISETP.GE.AND P3, PT, R4, RZ, PT ;  /* 0x000000ff0400720c */ /* 0x000fc40003f66270 */
[----:B------:R-:W-:Y:S01]  /*2190*/  IADD3 R4, R3, 0x1c4, RZ ;  /* 0x000001c403047810 */ /* 0x000fe20007ffe0ff */
[----:B------:R-:W-:Y:S01]  /*21a0*/  STL [R1+0x1a4], R12 ;  /* 0x0001a40c01007387 */ /* 0x000fe20000100800 */
[----:B------:R-:W-:Y:S01]  /*21b0*/  ISETP.GT.U32.AND P4, PT, R22, R0, PT ;  /* 0x000000001600720c */ /* 0x000fe20003f84070 */
[--C-:B------:R-:W-:Y:S01]  /*21c0*/  @!P6 IMAD.IADD R5, R5, 0x1, -R22.reuse ;  /* 0x000000010505e824 */ /* 0x100fe200078e0a16 */
[----:B------:R-:W-:Y:S01]  /*21d0*/  IABS R17, R4 ;  /* 0x0000000400117213 */ /* 0x000fe20000000000 */
[--C-:B------:R-:W-:Y:S01]  /*21e0*/  @!P0 IMAD.IADD R2, R2, 0x1, -R22.reuse ;  /* 0x0000000102028824 */ /* 0x100fe200078e0a16 */
[----:B------:R-:W-:Y:S01]  /*21f0*/  ISETP.GE.AND P6, PT, R6, RZ, PT ;  /* 0x000000ff0600720c */ /* 0x000fe20003fc6270 */
[----:B0-----:R-:W-:Y:S01]  /*2200*/  IMAD.MOV.U32 R10, RZ, RZ, R5 ;  /* 0x000000ffff0a7224 */ /* 0x001fe200078e0005 */
[----:B------:R-:W-:Y:S01]  /*2210*/  IADD3 R6, R3, 0x1bc, RZ ;  /* 0x000001bc03067810 */ /* 0x000fe20007ffe0ff */
[----:B------:R-:W-:Y:S01]  /*2220*/  @!P1 IMAD.IADD R11, R11, 0x1, -R22 ;  /* 0x000000010b0b9824 */ /* 0x000fe200078e0a16 */
[----:B------:R-:W-:Y:S01]  /*2230*/  ISETP.GT.U32.AND P0, PT, R22, R2, PT ;  /* 0x000000021600720c */ /* 0x000fe20003f04070 */
[----:B------:R-:W-:Y:S01]  /*2240*/  IMAD.HI.U32 R5, R24, R18, RZ ;  /* 0x0000001218057227 */ /* 0x000fe200078e00ff */
[----:B------:R-:W-:-:S02]  /*2250*/  IABS R16, R6 ;  /* 0x0000000600107213 */ /* 0x000fc40000000000 */
[----:B------:R-:W-:Y:S01]  /*2260*/  ISETP.GT.U32.AND P1, PT, R22, R11, PT ;  /* 0x0000000b1600720c */ /* 0x000fe20003f24070 */
[----:B------:R-:W-:Y:S02]  /*2270*/  IMAD.MOV R5, RZ, RZ, -R5 ;  /* 0x000000ffff057224 */ /* 0x000fe400078e0a05 */
[----:B------:R-:W-:-:S04]  /*2280*/  IMAD.HI.U32 R8, R24, R17, RZ ;  /* 0x0000001118087227 */ /* 0x000fc800078e00ff */
[----:B------:R-:W-:Y:S01]  /*2290*/  IMAD R18, R22, R5, R18 ;  /* 0x0000000516127224 */ /* 0x000fe200078e0212 */
[----:B------:R-:W-:Y:S01]  /*22a0*/  IADD3 R5, R3, 0x1b0, RZ ;  /* 0x000001b003057810 */ /* 0x000fe20007ffe0ff */
[----:B------:R-:W-:Y:S01]  /*22b0*/  @!P2 IMAD.MOV R10, RZ, RZ, -R10 ;  /* 0x000000ffff0aa224 */ /* 0x000fe200078e0a0a */
[----:B------:R-:W-:Y:S01]  /*22c0*/  ISETP.GE.AND P2, PT, R4, RZ, PT ;  /* 0x000000ff0400720c */ /* 0x000fe20003f46270 */
[--C-:B------:R-:W-:Y:S01]  /*22d0*/  @!P0 IMAD.IADD R2, R2, 0x1, -R22.reuse ;  /* 0x0000000102028824 */ /* 0x100fe200078e0a16 */
[----:B------:R-:W-:Y:S01]  /*22e0*/  ISETP.GE.AND P0, PT, R7, RZ, PT ;  /* 0x000000ff0700720c */ /* 0x000fe20003f06270 */
[----:B------:R-:W-:Y:S01]  /*22f0*/  @!P1 IMAD.IADD R11, R11, 0x1, -R22 ;  /* 0x000000010b0b9824 */ /* 0x000fe200078e0a16 */
[----:B------:R-:W-:Y:S01]  /*2300*/  ISETP.GT.U32.AND P1, PT, R22, R18, PT ;  /* 0x000000121600720c */ /* 0x000fe20003f24070 */
[----:B------:R-:W-:Y:S01]  /*2310*/  IMAD.MOV R7, RZ, RZ, -R8 ;  /* 0x000000ffff077224 */ /* 0x000fe200078e0a08 */
[----:B------:R0:W-:Y:S01]  /*2320*/  STL [R1+0x1a0], R10 ;  /* 0x0001a00a01007387 */ /* 0x0001e20000100800 */
[----:B------:R-:W-:Y:S01]  /*2330*/  @!P4 IMAD.IADD R0, R0, 0x1, -R22 ;  /* 0x000000010000c824 */ /* 0x000fe200078e0a16 */
[----:B------:R-:W-:Y:S01]  /*2340*/  ISETP.GE.AND P4, PT, R6, RZ, PT ;  /* 0x000000ff0600720c */ /* 0x000fe20003f86270 */
[----:B------:R-:W-:Y:S01]  /*2350*/  IMAD R17, R22, R7, R17 ;  /* 0x0000000716117224 */ /* 0x000fe200078e0211 */
[----:B------:R-:W-:Y:S01]  /*2360*/  IADD3 R7, R3, 0x1b4, RZ ;  /* 0x000001b403077810 */ /* 0x000fe20007ffe0ff */
[----:B------:R-:W-:-:S02]  /*2370*/  IMAD.MOV.U32 R9, RZ, RZ, R0 ;  /* 0x000000ffff097224 */ /* 0x000fc400078e0000 */
[----:B------:R-:W-:Y:S01]  /*2380*/  IMAD.HI.U32 R4, R24, R16, RZ ;  /* 0x0000001018047227 */ /* 0x000fe200078e00ff */
[----:B------:R-:W-:-:S03]  /*2390*/  IABS R14, R7 ;  /* 0x00000007000e7213 */ /* 0x000fc60000000000 */
[----:B0-----:R-:W-:Y:S02]  /*23a0*/  IMAD.MOV.U32 R10, RZ, RZ, R2 ;  /* 0x000000ffff0a7224 */ /* 0x001fe400078e0002 */
[----:B------:R-:W-:Y:S01]  /*23b0*/  @!P3 IMAD.MOV R9, RZ, RZ, -R9 ;  /* 0x000000ffff09b224 */ /* 0x000fe200078e0a09 */
[----:B------:R-:W-:Y:S01]  /*23c0*/  ISETP.GE.AND P3, PT, R15, RZ, PT ;  /* 0x000000ff0f00720c */ /* 0x000fe20003f66270 */
[----:B------:R-:W-:Y:S01]  /*23d0*/  @!P5 IMAD.MOV R10, RZ, RZ, -R10 ;  /* 0x000000ffff0ad224 */ /* 0x000fe200078e0a0a */
[----:B------:R-:W-:Y:S01]  /*23e0*/  ISETP.GT.U32.AND P5, PT, R22, R17, PT ;  /* 0x000000111600720c */ /* 0x000fe20003fa4070 */
[----:B------:R-:W-:Y:S01]  /*23f0*/  @!P1 IMAD.IADD R18, R18, 0x1, -R22 ;  /* 0x0000000112129824 */ /* 0x000fe200078e0a16 */
[----:B------:R-:W-:Y:S01]  /*2400*/  IABS R15, R15 ;  /* 0x0000000f000f7213 */ /* 0x000fe20000000000 */
[----:B------:R-:W-:Y:S01]  /*2410*/  IMAD.MOV R4, RZ, RZ, -R4 ;  /* 0x000000ffff047224 */ /* 0x000fe200078e0a04 */
[----:B------:R0:W-:Y:S01]  /*2420*/  STL [R1+0x19c], R10 ;  /* 0x00019c0a01007387 */ /* 0x0001e20000100800 */
[----:B------:R-:W-:Y:S01]  /*2430*/  IMAD.MOV.U32 R12, RZ, RZ, R11 ;  /* 0x000000ffff0c7224 */ /* 0x000fe200078e000b */
[C---:B------:R-:W-:Y:S01]  /*2440*/  ISETP.GT.U32.AND P1, PT, R22.reuse, R18, PT ;  /* 0x000000121600720c */ /* 0x040fe20003f24070 */
[----:B------:R-:W-:Y:S01]  /*2450*/  IMAD R16, R22, R4, R16 ;  /* 0x0000000416107224 */ /* 0x000fe200078e0210 */
[C---:B------:R-:W-:Y:S01]  /*2460*/  IADD3 R4, R3.reuse, 0x1ac, RZ ;  /* 0x000001ac03047810 */ /* 0x040fe20007ffe0ff */
[----:B------:R-:W-:Y:S01]  /*2470*/  IMAD.HI.U32 R8, R24, R15, RZ ;  /* 0x0000000f18087227 */ /* 0x000fe200078e00ff */
[----:B------:R1:W-:Y:S01]  /*2480*/  STL [R1+0x198], R9 ;  /* 0x0001980901007387 */ /* 0x0003e20000100800 */
[----:B------:R-:W-:-:S02]  /*2490*/  IADD3 R11, R3, 0x1a4, RZ ;  /* 0x000001a4030b7810 */ /* 0x000fc40007ffe0ff */
[----:B------:R-:W-:Y:S01]  /*24a0*/  IMAD.MOV R8, RZ, RZ, -R8 ;  /* 0x000000ffff087224 */ /* 0x000fe200078e0a08 */
[----:B0-----:R-:W-:Y:S01]  /*24b0*/  IABS R10, R5 ;  /* 0x00000005000a7213 */ /* 0x001fe20000000000 */
[----:B------:R-:W-:Y:S01]  /*24c0*/  @!P6 IMAD.MOV R12, RZ, RZ, -R12 ;  /* 0x000000ffff0ce224 */ /* 0x000fe200078e0a0c */
[----:B------:R-:W-:Y:S01]  /*24d0*/  ISETP.GT.U32.AND P6, PT, R22, R16, PT ;  /* 0x000000101600720c */ /* 0x000fe20003fc4070 */
[----:B------:R-:W-:Y:S02]  /*24e0*/  @!P5 IMAD.IADD R17, R17, 0x1, -R22 ;  /* 0x000000011111d824 */ /* 0x000fe400078e0a16 */
[----:B------:R-:W-:Y:S01]  /*24f0*/  IMAD.HI.U32 R6, R24, R14, RZ ;  /* 0x0000000e18067227 */ /* 0x000fe200078e00ff */
[----:B-1----:R-:W-:Y:S01]  /*2500*/  IABS R9, R4 ;  /* 0x0000000400097213 */ /* 0x002fe20000000000 */
[----:B------:R0:W-:Y:S01]  /*2510*/  STL [R1+0x194], R12 ;  /* 0x0001940c01007387 */ /* 0x0001e20000100800 */
[C---:B------:R-:W-:Y:S01]  /*2520*/  ISETP.GT.U32.AND P5, PT, R22.reuse, R17, PT ;  /* 0x000000111600720c */ /* 0x040fe20003fa4070 */
[----:B------:R-:W-:-:S02]  /*2530*/  IMAD R15, R22, R8, R15 ;  /* 0x00000008160f7224 */ /* 0x000fc400078e020f */
[----:B------:R-:W-:Y:S02]  /*2540*/  IMAD.MOV R6, RZ, RZ, -R6 ;  /* 0x000000ffff067224 */ /* 0x000fe400078e0a06 */
[----:B------:R-:W-:Y:S01]  /*2550*/  @!P1 IMAD.IADD R18, R18, 0x1, -R22 ;  /* 0x0000000112129824 */ /* 0x000fe200078e0a16 */
[C---:B------:R-:W-:Y:S01]  /*2560*/  ISETP.GT.U32.AND P1, PT, R22.reuse, R15, PT ;  /* 0x0000000f1600720c */ /* 0x040fe20003f24070 */
[----:B------:R-:W-:Y:S02]  /*2570*/  IMAD R14, R22, R6, R14 ;  /* 0x00000006160e7224 */ /* 0x000fe400078e020e */
[----:B------:R-:W-:Y:S01]  /*2580*/  IMAD.HI.U32 R0, R24, R9, RZ ;  /* 0x0000000918007227 */ /* 0x000fe200078e00ff */
[----:B0-----:R-:W-:-:S03]  /*2590*/  IADD3 R12, R3, 0x1a0, RZ ;  /* 0x000001a0030c7810 */ /* 0x001fc60007ffe0ff */
[----:B------:R-:W-:Y:S01]  /*25a0*/  @!P6 IMAD.IADD R16, R16, 0x1, -R22 ;  /* 0x000000011010e824 */ /* 0x000fe200078e0a16 */
[C---:B------:R-:W-:Y:S01]  /*25b0*/  ISETP.GT.U32.AND P6, PT, R22.reuse, R14, PT ;  /* 0x0000000e1600720c */ /* 0x040fe20003fc4070 */
[----:B------:R-:W-:Y:S01]  /*25c0*/  IMAD.MOV R0, RZ, RZ, -R0 ;  /* 0x000000ffff007224 */ /* 0x000fe200078e0a00 */
[----:B------:R-:W-:Y:S01]  /*25d0*/  IABS R6, R12 ;  /* 0x0000000c00067213 */ /* 0x000fe20000000000 */
[--C-:B------:R-:W-:Y:S01]  /*25e0*/  @!P5 IMAD.IADD R17, R17, 0x1, -R22.reuse ;  /* 0x000000011111d824 */ /* 0x100fe200078e0a16 */
[----:B------:R-:W-:Y:S01]  /*25f0*/  ISETP.GE.AND P5, PT, R7, RZ, PT ;  /* 0x000000ff0700720c */ /* 0x000fe20003fa6270 */
[C---:B------:R-:W-:Y:S01]  /*2600*/  IMAD R9, R22.reuse, R0, R9 ;  /* 0x0000000016097224 */ /* 0x040fe200078e0209 */
[----:B------:R-:W-:Y:S01]  /*2610*/  IADD3 R0, R3, 0x1a8, RZ ;  /* 0x000001a803007810 */ /* 0x000fe20007ffe0ff */
[----:B------:R-:W-:Y:S01]  /*2620*/  @!P1 IMAD.IADD R15, R15, 0x1, -R22 ;  /* 0x000000010f0f9824 */ /* 0x000fe200078e0a16 */
[----:B------:R-:W-:Y:S01]  /*2630*/  ISETP.GT.U32.AND P1, PT, R22, R16, PT ;  /* 0x000000101600720c */ /* 0x000fe20003f24070 */
[----:B------:R-:W-:Y:S01]  /*2640*/  IMAD.MOV.U32 R20, RZ, RZ, R17 ;  /* 0x000000ffff147224 */ /* 0x000fe200078e0011 */
[----:B------:R-:W-:Y:S01]  /*2650*/  IABS R8, R0 ;  /* 0x0000000000087213 */ /* 0x000fe20000000000 */
[----:B------:R-:W-:Y:S01]  /*2660*/  IMAD.HI.U32 R2, R24, R10, RZ ;  /* 0x0000000a18027227 */ /* 0x000fe200078e00ff */
[----:B------:R-:W-:-:S03]  /*2670*/  IABS R7, R11 ;  /* 0x0000000b00077213 */ /* 0x000fc60000000000 */
[----:B------:R-:W-:Y:S02]  /*2680*/  @!P6 IMAD.IADD R14, R14, 0x1, -R22 ;  /* 0x000000010e0ee824 */ /* 0x000fe400078e0a16 */
[----:B------:R-:W-:Y:S01]  /*2690*/  @!P2 IMAD.MOV R20, RZ, RZ, -R20 ;  /* 0x000000ffff14a224 */ /* 0x000fe200078e0a14 */
[----:B------:R-:W-:Y:S01]  /*26a0*/  ISETP.GT.U32.AND P2, PT, R22, R15, PT ;  /* 0x0000000f1600720c */ /* 0x000fe20003f44070 */
[----:B------:R-:W-:Y:S01]  /*26b0*/  IMAD.HI.U32 R17, R24, R8, RZ ;  /* 0x0000000818117227 */ /* 0x000fe200078e00ff */
[----:B------:R-:W-:Y:S02]  /*26c0*/  ISETP.GT.U32.AND P6, PT, R22, R14, PT ;  /* 0x0000000e1600720c */ /* 0x000fe40003fc4070 */
[----:B------:R-:W-:Y:S01]  /*26d0*/  STL [R1+0x190], R20 ;  /* 0x0001901401007387 */ /* 0x000fe20000100800 */
[----:B------:R-:W-:Y:S02]  /*26e0*/  IMAD.MOV R2, RZ, RZ, -R2 ;  /* 0x000000ffff027224 */ /* 0x000fe400078e0a02 */
[----:B------:R-:W-:-:S04]  /*26f0*/  IMAD.HI.U32 R19, R24, R7, RZ ;  /* 0x0000000718137227 */ /* 0x000fc800078e00ff */
[----:B------:R-:W-:Y:S02]  /*2700*/  IMAD.MOV R17, RZ, RZ, -R17 ;  /* 0x000000ffff117224 */ /* 0x000fe400078e0a11 */
[----:B------:R-:W-:Y:S01]  /*2710*/  @!P1 IMAD.IADD R16, R16, 0x1, -R22 ;  /* 0x0000000110109824 */ /* 0x000fe200078e0a16 */
[C---:B------:R-:W-:Y:S01]  /*2720*/  ISETP.GT.U32.AND P1, PT, R22.reuse, R9, PT ;  /* 0x000000091600720c */ /* 0x040fe20003f24070 */
[C---:B------:R-:W-:Y:S01]  /*2730*/  IMAD R10, R22.reuse, R2, R10 ;  /* 0x00000002160a7224 */ /* 0x040fe200078e020a */
[----:B------:R-:W-:Y:S01]  /*2740*/  IABS R2, R13 ;  /* 0x0000000d00027213 */ /* 0x000fe20000000000 */
[----:B------:R-:W-:Y:S02]  /*2750*/  IMAD.MOV R19, RZ, RZ, -R19 ;  /* 0x000000ffff137224 */ /* 0x000fe400078e0a13 */
[C---:B------:R-:W-:Y:S02]  /*2760*/  IMAD R8, R22.reuse, R17, R8 ;  /* 0x0000001116087224 */ /* 0x040fe400078e0208 */
[----:B------:R-:W-:Y:S01]  /*2770*/  @!P0 IMAD.MOV R18, RZ, RZ, -R18 ;  /* 0x000000ffff128224 */ /* 0x000fe200078e0a12 */
[C---:B------:R-:W-:Y:S01]  /*2780*/  ISETP.GT.U32.AND P0, PT, R22.reuse, R10, PT ;  /* 0x0000000a1600720c */ /* 0x040fe20003f04070 */
[----:B------:R-:W-:-:S02]  /*2790*/  IMAD R7, R22, R19, R7 ;  /* 0x0000001316077224 */ /* 0x000fc400078e0207 */
[--C-:B------:R-:W-:Y:S01]  /*27a0*/  @!P2 IMAD.IADD R15, R15, 0x1, -R22.reuse ;  /* 0x000000010f0fa824 */ /* 0x100fe200078e0a16 */
[----:B------:R-:W-:Y:S01]  /*27b0*/  ISETP.GT.U32.AND P2, PT, R22, R8, PT ;  /* 0x000000081600720c */ /* 0x000fe20003f44070 */
[--C-:B------:R-:W-:Y:S01]  /*27c0*/  @!P6 IMAD.IADD R14, R14, 0x1, -R22.reuse ;  /* 0x000000010e0ee824 */ /* 0x100fe200078e0a16 */
[----:B------:R-:W-:Y:S01]  /*27d0*/  ISETP.GT.U32.AND P6, PT, R22, R7, PT ;  /* 0x000000071600720c */ /* 0x000fe20003fc4070 */
[----:B------:R-:W-:Y:S01]  /*27e0*/  @!P1 IMAD.IADD R9, R9, 0x1, -R22 ;  /* 0x0000000109099824 */ /* 0x000fe200078e0a16 */
[----:B------:R0:W-:Y:S01]  /*27f0*/  STL [R1+0x18c], R18 ;  /* 0x00018c1201007387 */ /* 0x0001e20000100800 */
[----:B------:R-:W-:Y:S01]  /*2800*/  IMAD.MOV.U32 R21, RZ, RZ, R16 ;  /* 0x000000ffff157224 */ /* 0x000fe200078e0010 */
[----:B------:R-:W-:Y:S01]  /*2810*/  ISETP.GE.AND P1, PT, R4, RZ, PT ;  /* 0x000000ff0400720c */ /* 0x000fe20003f26270 */
[----:B------:R-:W-:-:S04]  /*2820*/  IMAD.HI.U32 R17, R24, R6, RZ ;  /* 0x0000000618117227 */ /* 0x000fc800078e00ff */
[----:B------:R-:W-:Y:S01]  /*2830*/  @!P4 IMAD.MOV R21, RZ, RZ, -R21 ;  /* 0x000000ffff15c224 */ /* 0x000fe200078e0a15 */
[----:B------:R-:W-:Y:S01]  /*2840*/  ISETP.GT.U32.AND P4, PT, R22, R9, PT ;  /* 0x000000091600720c */ /* 0x000fe20003f84070 */
[--C-:B------:R-:W-:Y:S01]  /*2850*/  @!P0 IMAD.IADD R10, R10, 0x1, -R22.reuse ;  /* 0x000000010a0a8824 */ /* 0x100fe200078e0a16 */
[----:B------:R-:W-:Y:S01]  /*2860*/  ISETP.GE.AND P0, PT, R5, RZ, PT ;  /* 0x000000ff0500720c */ /* 0x000fe20003f06270 */
[----:B0-----:R-:W-:Y:S01]  /*2870*/  IMAD.HI.U32 R18, R24, R2, RZ ;  /* 0x0000000218127227 */ /* 0x001fe200078e00ff */
[----:B------:R-:W-:Y:S01]  /*2880*/  IADD3 R5, R3, 0x194, RZ ;  /* 0x0000019403057810 */ /* 0x000fe20007ffe0ff */
[----:B------:R-:W-:Y:S02]  /*2890*/  STL [R1+0x188], R21 ;  /* 0x0001881501007387 */ /* 0x000fe40000100800 */
[----:B------:R-:W-:Y:S01]  /*28a0*/  @!P2 IMAD.IADD R8, R8, 0x1, -R22 ;  /* 0x000000010808a824 */ /* 0x000fe200078e0a16 */
[----:B------:R-:W-:Y:S01]  /*28b0*/  ISETP.GT.U32.AND P2, PT, R22, R10, PT ;  /* 0x0000000a1600720c */ /* 0x000fe20003f44070 */
[----:B------:R-:W-:-:S02]  /*28c0*/  IMAD.MOV R18, RZ, RZ, -R18 ;  /* 0x000000ffff127224 */ /* 0x000fc400078e0a12 */
[----:B------:R-:W-:Y:S01]  /*28d0*/  IMAD.MOV.U32 R20, RZ, RZ, R15 ;  /* 0x000000ffff147224 */ /* 0x000fe200078e000f */
[----:B------:R-:W-:Y:S01]  /*28e0*/  IABS R15, R5 ;  /* 0x00000005000f7213 */ /* 0x000fe20000000000 */
[----:B------:R-:W-:Y:S01]  /*28f0*/  @!P6 IMAD.IADD R7, R7, 0x1, -R22 ;  /* 0x000000010707e824 */ /* 0x000fe200078e0a16 */
[C---:B------:R-:W-:Y:S01]  /*2900*/  ISETP.GT.U32.AND P6, PT, R22.reuse, R8, PT ;  /* 0x000000081600720c */ /* 0x040fe20003fc4070 */
[----:B------:R-:W-:Y:S02]  /*2910*/  IMAD.MOV R17, RZ, RZ, -R17 ;  /* 0x000000ffff117224 */ /* 0x000fe400078e0a11 */
[C---:B------:R-:W-:Y:S02]  /*2920*/  IMAD R2, R22.reuse, R18, R2 ;  /* 0x0000001216027224 */ /* 0x040fe400078e0202 */
[----:B------:R-:W-:Y:S01]  /*2930*/  @!P3 IMAD.MOV R20, RZ, RZ, -R20 ;  /* 0x000000ffff14b224 */ /* 0x000fe200078e0a14 */
[C---:B------:R-:W-:Y:S01]  /*2940*/  ISETP.GT.U32.AND P3, PT, R22.reuse, R7, PT ;  /* 0x000000071600720c */ /* 0x040fe20003f64070 */
[C---:B------:R-:W-:Y:S01]  /*2950*/  IMAD R4, R22.reuse, R17, R6 ;  /* 0x0000001116047224 */ /* 0x040fe200078e0206 */
[----:B------:R-:W-:Y:S01]  /*2960*/  IADD3 R6, R3, 0x198, RZ ;  /* 0x0000019803067810 */ /* 0x000fe20007ffe0ff */
[----:B------:R-:W-:Y:S01]  /*2970*/  @!P4 IMAD.IADD R9, R9, 0x1, -R22 ;  /* 0x000000010909c824 */ /* 0x000fe200078e0a16 */
[----:B------:R-:W-:Y:S01]  /*2980*/  ISETP.GT.U32.AND P4, PT, R22, R2, PT ;  /* 0x000000021600720c */ /* 0x000fe20003f84070 */
[----:B------:R-:W-:Y:S01]  /*2990*/  IMAD.MOV.U32 R16, RZ, RZ, R14 ;  /* 0x000000ffff107224 */ /* 0x000fe200078e000e */
[----:B------:R-:W-:Y:S01]  /*29a0*/  IABS R14, R6 ;  /* 0x00000006000e7213 */ /* 0x000fe20000000000 */
[----:B------:R-:W-:Y:S01]  /*29b0*/  @!P2 IMAD.IADD R10, R10, 0x1, -R22 ;  /* 0x000000010a0aa824 */ /* 0x000fe200078e0a16 */
[----:B------:R-:W-:Y:S01]  /*29c0*/  ISETP.GE.AND P2, PT, R0, RZ, PT ;  /* 0x000000ff0000720c */ /* 0x000fe20003f46270 */
[----:B------:R-:W-:Y:S01]  /*29d0*/  @!P5 IMAD.MOV R16, RZ, RZ, -R16 ;  /* 0x000000ffff10d224 */ /* 0x000fe200078e0a10 */
[----:B------:R-:W-:Y:S01]  /*29e0*/  ISETP.GT.U32.AND P5, PT, R22, R4, PT ;  /* 0x000000041600720c */ /* 0x000fe20003fa4070 */
[----:B------:R-:W-:Y:S01]  /*29f0*/  @!P6 IMAD.IADD R8, R8, 0x1, -R22 ;  /* 0x000000010808e824 */ /* 0x000fe200078e0a16 */
[----:B------:R-:W-:Y:S01]  /*2a00*/  ISETP.GE.AND P6, PT, R11, RZ, PT ;  /* 0x000000ff0b00720c */ /* 0x000fe20003fc6270 */
[----:B------:R-:W-:Y:S01]  /*2a10*/  IMAD.MOV.U32 R0, RZ, RZ, R15 ;  /* 0x000000ffff007224 */ /* 0x000fe200078e000f */
[----:B------:R-:W-:Y:S01]  /*2a20*/  STL [R1+0x184], R20 ;  /* 0x0001841401007387 */ /* 0x000fe20000100800 */
[----:B------:R-:W-:-:S03]  /*2a30*/  IMAD.HI.U32 R11, R24, R14, RZ ;  /* 0x0000000e180b7227 */ /* 0x000fc600078e00ff */
[----:B------:R0:W-:Y:S01]  /*2a40*/  STL [R1+0x180], R16 ;  /* 0x0001801001007387 */ /* 0x0001e20000100800 */
[----:B------:R-:W-:Y:S01]  /*2a50*/  @!P3 IMAD.IADD R7, R7, 0x1, -R22 ;  /* 0x000000010707b824 */ /* 0x000fe200078e0a16 */
[----:B------:R-:W-:Y:S01]  /*2a60*/  ISETP.GE.AND P3, PT, R12, RZ, PT ;  /* 0x000000ff0c00720c */ /* 0x000fe20003f66270 */
[----:B------:R-:W-:-:S04]  /*2a70*/  IMAD.HI.U32 R12, R24, R0, RZ ;  /* 0x00000000180c7227 */ /* 0x000fc800078e00ff */
[----:B------:R-:W-:Y:S02]  /*2a80*/  IMAD.MOV R11, RZ, RZ, -R11 ;  /* 0x000000ffff0b7224 */ /* 0x000fe400078e0a0b */
[----:B------:R-:W-:Y:S01]  /*2a90*/  @!P4 IMAD.IADD R2, R2, 0x1, -R22 ;  /* 0x000000010202c824 */ /* 0x000fe200078e0a16 */
[----:B------:R-:W-:Y:S01]  /*2aa0*/  ISETP.GE.AND P4, PT, R6, RZ, PT ;  /* 0x000000ff0600720c */ /* 0x000fe20003f86270 */
[----:B------:R-:W-:Y:S02]  /*2ab0*/  IMAD.MOV.U32 R17, RZ, RZ, R10 ;  /* 0x000000ffff117224 */ /* 0x000fe400078e000a */
[----:B------:R-:W-:Y:S02]  /*2ac0*/  IMAD.MOV R10, RZ, RZ, -R12 ;  /* 0x000000ffff0a7224 */ /* 0x000fe400078e0a0c */
[----:B------:R-:W-:Y:S02]  /*2ad0*/  IMAD R6, R22, R11, R14 ;  /* 0x0000000b16067224 */ /* 0x000fe400078e020e */
[----:B------:R-:W-:Y:S01]  /*2ae0*/  @!P5 IMAD.IADD R4, R4, 0x1, -R22 ;  /* 0x000000010404d824 */ /* 0x000fe200078e0a16 */
[----:B------:R-:W-:Y:S01]  /*2af0*/  ISETP.GE.AND P5, PT, R13, RZ, PT ;  /* 0x000000ff0d00720c */ /* 0x000fe20003fa6270 */
[----:B0-----:R-:W-:-:S02]  /*2b00*/  IMAD.MOV.U32 R16, RZ, RZ, R9 ;  /* 0x000000ffff107224 */ /* 0x001fc400078e0009 */
[C---:B------:R-:W-:Y:S01]  /*2b10*/  IMAD R0, R22.reuse, R10, R0 ;  /* 0x0000000a16007224 */ /* 0x040fe200078e0200 */
[C---:B------:R-:W-:Y:S01]  /*2b20*/  IADD3 R10, R3.reuse, 0x188, RZ ;  /* 0x00000188030a7810 */ /* 0x040fe20007ffe0ff */
[----:B------:R-:W-:Y:S01]  /*2b30*/  IMAD.MOV.U32 R9, RZ, RZ, R7 ;  /* 0x000000ffff097224 */ /* 0x000fe200078e0007 */
[----:B------:R-:W-:Y:S01]  /*2b40*/  IADD3 R7, R3, 0x18c, RZ ;  /* 0x0000018c03077810 */ /* 0x000fe20007ffe0ff */
[----:B------:R-:W-:Y:S01]  /*2b50*/  @!P2 IMAD.MOV R8, RZ, RZ, -R8 ;  /* 0x000000ffff08a224 */ /* 0x000fe200078e0a08 */
[C---:B------:R-:W-:Y:S01]  /*2b60*/  ISETP.GT.U32.AND P2, PT, R22.reuse, R6, PT ;  /* 0x000000061600720c */ /* 0x040fe20003f44070 */
[----:B------:R-:W-:Y:S01]  /*2b70*/  @!P0 IMAD.MOV R17, RZ, RZ, -R17 ;  /* 0x000000ffff118224 */ /* 0x000fe200078e0a11 */
[C---:B------:R-:W-:Y:S01]  /*2b80*/  ISETP.GT.U32.AND P0, PT, R22.reuse, R4, PT ;  /* 0x000000041600720c */ /* 0x040fe20003f04070 */
[----:B------:R-:W-:Y:S01]  /*2b90*/  @!P1 IMAD.MOV R16, RZ, RZ, -R16 ;  /* 0x000000ffff109224 */ /* 0x000fe200078e0a10 */
[C---:B------:R-:W-:Y:S01]  /*2ba0*/  ISETP.GT.U32.AND P1, PT, R22.reuse, R2, PT ;  /* 0x000000021600720c */ /* 0x040fe20003f24070 */
[----:B------:R-:W-:Y:S01]  /*2bb0*/  @!P6 IMAD.MOV R9, RZ, RZ, -R9 ;  /* 0x000000ffff09e224 */ /* 0x000fe200078e0a09 */
[----:B------:R-:W-:Y:S01]  /*2bc0*/  ISETP.GT.U32.AND P6, PT, R22, R0, PT ;  /* 0x000000001600720c */ /* 0x000fe20003fc4070 */
[----:B------:R-:W-:Y:S04]  /*2bd0*/  STL [R1+0x17c], R17 ;  /* 0x00017c1101007387 */ /* 0x000fe80000100800 */
[----:B------:R0:W-:Y:S02]  /*2be0*/  STL [R1+0x178], R16 ;  /* 0x0001781001007387 */ /* 0x0001e40000100800 */
[--C-:B------:R-:W-:Y:S01]  /*2bf0*/  @!P2 IMAD.IADD R6, R6, 0x1, -R22.reuse ;  /* 0x000000010606a824 */ /* 0x100fe200078e0a16 */
[----:B------:R-:W-:Y:S01]  /*2c00*/  ISETP.GE.AND P2, PT, R7, RZ, PT ;  /* 0x000000ff0700720c */ /* 0x000fe20003f46270 */
[----:B------:R1:W-:Y:S01]  /*2c10*/  STL [R1+0x174], R8 ;  /* 0x0001740801007387 */ /* 0x0003e20000100800 */
[--C-:B------:R-:W-:Y:S01]  /*2c20*/  @!P0 IMAD.IADD R4, R4, 0x1, -R22.reuse ;  /* 0x0000000104048824 */ /* 0x100fe200078e0a16 */
[----:B------:R-:W-:Y:S01]  /*2c30*/  ISETP.GE.AND P0, PT, R5, RZ, PT ;  /* 0x000000ff0500720c */ /* 0x000fe20003f06270 */
[--C-:B------:R-:W-:Y:S01]  /*2c40*/  @!P1 IMAD.IADD R2, R2, 0x1, -R22.reuse ;  /* 0x0000000102029824 */ /* 0x100fe200078e0a16 */
[----:B------:R-:W-:Y:S01]  /*2c50*/  IABS R5, R7 ;  /* 0x0000000700057213 */ /* 0x000fe20000000000 */
[----:B------:R-:W-:Y:S01]  /*2c60*/  @!P6 IMAD.IADD R0, R0, 0x1, -R22 ;  /* 0x000000010000e824 */ /* 0x000fe200078e0a16 */
[----:B------:R-:W-:Y:S01]  /*2c70*/  ISETP.GT.U32.AND P6, PT, R22, R6, PT ;  /* 0x000000061600720c */ /* 0x000fe20003fc4070 */
[----:B------:R2:W-:Y:S01]  /*2c80*/  STL [R1+0x170], R9 ;  /* 0x0001700901007387 */ /* 0x0005e20000100800 */
[----:B0-----:R-:W-:-:S02]  /*2c90*/  IADD3 R16, R3, 0x178, RZ ;  /* 0x0000017803107810 */ /* 0x001fc40007ffe0ff */
[----:B-1----:R-:W-:-:S04]  /*2ca0*/  IADD3 R8, R3, 0x190, RZ ;  /* 0x0000019003087810 */ /* 0x002fc80007ffe0ff */
[----:B------:R-:W-:Y:S02]  /*2cb0*/  IABS R11, R8 ;  /* 0x00000008000b7213 */ /* 0x000fe40000000000 */
[----:B------:R-:W-:Y:S01]  /*2cc0*/  ISETP.GE.AND P1, PT, R8, RZ, PT ;  /* 0x000000ff0800720c */ /* 0x000fe20003f26270 */
[----:B------:R-:W-:Y:S02]  /*2cd0*/  IMAD.MOV.U32 R8, RZ, RZ, R2 ;  /* 0x000000ffff087224 */ /* 0x000fe400078e0002 */
[----:B------:R-:W-:-:S04]  /*2ce0*/  IMAD.HI.U32 R7, R24, R11, RZ ;  /* 0x0000000b18077227 */ /* 0x000fc800078e00ff */
[----:B------:R-:W-:Y:S01]  /*2cf0*/  IMAD.MOV R2, RZ, RZ, -R7 ;  /* 0x000000ffff027224 */ /* 0x000fe200078e0a07 */
[C---:B------:R-:W-:Y:S01]  /*2d00*/  IADD3 R7, R3.reuse, 0x184, RZ ;  /* 0x0000018403077810 */ /* 0x040fe20007ffe0ff */
[----:B--2---:R-:W-:Y:S02]  /*2d10*/  IMAD.MOV.U32 R9, RZ, RZ, R4 ;  /* 0x000000ffff097224 */ /* 0x004fe400078e0004 */
[----:B------:R-:W-:Y:S01]  /*2d20*/  IMAD R11, R22, R2, R11 ;  /* 0x00000002160b7224 */ /* 0x000fe200078e020b */
[----:B------:R-:W-:Y:S01]  /*2d30*/  IADD3 R2, R3, 0x17c, RZ ;  /* 0x0000017c03027810 */ /* 0x000fe20007ffe0ff */
[----:B------:R-:W-:-:S04]  /*2d40*/  IMAD.HI.U32 R4, R24, R5, RZ ;  /* 0x0000000518047227 */ /* 0x000fc800078e00ff */
[----:B------:R-:W-:Y:S01]  /*2d50*/  @!P6 IMAD.IADD R6, R6, 0x1, -R22 ;  /* 0x000000010606e824 */ /* 0x000fe200078e0a16 */
[C---:B------:R-:W-:Y:S01]  /*2d60*/  ISETP.GT.U32.AND P6, PT, R22.reuse, R11, PT ;  /* 0x0000000b1600720c */ /* 0x040fe20003fc4070 */
[----:B------:R-:W-:Y:S01]  /*2d70*/  @!P3 IMAD.MOV R9, RZ, RZ, -R9 ;  /* 0x000000ffff09b224 */ /* 0x000fe200078e0a09 */
[C---:B------:R-:W-:Y:S01]  /*2d80*/  ISETP.GT.U32.AND P3, PT, R22.reuse, R0, PT ;  /* 0x000000001600720c */ /* 0x040fe20003f64070 */
[----:B------:R-:W-:Y:S02]  /*2d90*/  IMAD.MOV R4, RZ, RZ, -R4 ;  /* 0x000000ffff047224 */ /* 0x000fe400078e0a04 */
[----:B------:R-:W-:Y:S01]  /*2da0*/  IMAD.MOV.U32 R12, RZ, RZ, R6 ;  /* 0x000000ffff0c7224 */ /* 0x000fe200078e0006 */
[----:B------:R0:W-:Y:S01]  /*2db0*/  STL [R1+0x16c], R9 ;  /* 0x00016c0901007387 */ /* 0x0001e20000100800 */
[----:B------:R-:W-:Y:S02]  /*2dc0*/  IMAD R4, R22, R4, R5 ;  /* 0x0000000416047224 */ /* 0x000fe400078e0205 */
[----:B------:R-:W-:-:S02]  /*2dd0*/  @!P4 IMAD.MOV R12, RZ, RZ, -R12 ;  /* 0x000000ffff0cc224 */ /* 0x000fc400078e0a0c */
[----:B------:R-:W-:Y:S01]  /*2de0*/  @!P5 IMAD.MOV R8, RZ, RZ, -R8 ;  /* 0x000000ffff08d224 */ /* 0x000fe200078e0a08 */
[----:B------:R-:W-:Y:S01]  /*2df0*/  ISETP.GT.U32.AND P4, PT, R22, R4, PT ;  /* 0x000000041600720c */ /* 0x000fe20003f84070 */
[--C-:B------:R-:W-:Y:S01]  /*2e00*/  @!P6 IMAD.IADD R11, R11, 0x1, -R22.reuse ;  /* 0x000000010b0be824 */ /* 0x100fe200078e0a16 */
[----:B------:R-:W-:Y:S01]  /*2e10*/  ISETP.GE.AND P5, PT, R10, RZ, PT ;  /* 0x000000ff0a00720c */ /* 0x000fe20003fa6270 */
[----:B------:R-:W-:Y:S01]  /*2e20*/  @!P3 IMAD.IADD R0, R0, 0x1, -R22 ;  /* 0x000000010000b824 */ /* 0x000fe200078e0a16 */
[----:B------:R-:W-:Y:S01]  /*2e30*/  IABS R10, R10 ;  /* 0x0000000a000a7213 */ /* 0x000fe20000000000 */
[----:B------:R1:W-:Y:S01]  /*2e40*/  STL [R1+0x168], R8 ;  /* 0x0001680801007387 */ /* 0x0003e20000100800 */
[----:B------:R-:W-:Y:S02]  /*2e50*/  ISETP.GT.U32.AND P6, PT, R22, R11, PT ;  /* 0x0000000b1600720c */ /* 0x000fe40003fc4070 */
[----:B0-----:R-:W-:Y:S01]  /*2e60*/  IADD3 R9, R3, 0x180, RZ ;  /* 0x0000018003097810 */ /* 0x001fe20007ffe0ff */
[----:B------:R-:W-:Y:S01]  /*2e70*/  IMAD.HI.U32 R5, R24, R10, RZ ;  /* 0x0000000a18057227 */ /* 0x000fe200078e00ff */
[----:B------:R-:W-:Y:S01]  /*2e80*/  STL [R1+0x164], R12 ;  /* 0x0001640c01007387 */ /* 0x000fe20000100800 */
[----:B------:R-:W-:-:S02]  /*2e90*/  ISETP.GE.AND P3, PT, R7, RZ, PT ;  /* 0x000000ff0700720c */ /* 0x000fc40003f66270 */
[----:B------:R-:W-:Y:S01]  /*2ea0*/  IMAD.MOV R5, RZ, RZ, -R5 ;  /* 0x000000ffff057224 */ /* 0x000fe200078e0a05 */
[----:B------:R-:W-:Y:S01]  /*2eb0*/  IABS R7, R7 ;  /* 0x0000000700077213 */ /* 0x000fe20000000000 */
[----:B-1----:R-:W-:Y:S02]  /*2ec0*/  IMAD.MOV.U32 R8, RZ, RZ, R0 ;  /* 0x000000ffff087224 */ /* 0x002fe400078e0000 */
[----:B------:R-:W-:Y:S02]  /*2ed0*/  @!P4 IMAD.IADD R4, R4, 0x1, -R22 ;  /* 0x000000010404c824 */ /* 0x000fe400078e0a16 */
[----:B------:R-:W-:Y:S01]  /*2ee0*/  @!P0 IMAD.MOV R8, RZ, RZ, -R8 ;  /* 0x000000ffff088224 */ /* 0x000fe200078e0a08 */
[----:B------:R-:W-:Y:S01]  /*2ef0*/  ISETP.GE.AND P0, PT, R9, RZ, PT ;  /* 0x000000ff0900720c */ /* 0x000fe20003f06270 */
[C---:B------:R-:W-:Y:S01]  /*2f00*/  IMAD R10, R22.reuse, R5, R10 ;  /* 0x00000005160a7224 */ /* 0x040fe200078e020a */
[----:B------:R-:W-:Y:S01]  /*2f10*/  IABS R9, R9 ;  /* 0x0000000900097213 */ /* 0x000fe20000000000 */
[----:B------:R-:W-:Y:S01]  /*2f20*/  @!P6 IMAD.IADD R11, R11, 0x1, -R22 ;  /* 0x000000010b0be824 */ /* 0x000fe200078e0a16 */
[----:B------:R0:W-:Y:S01]  /*2f30*/  STL [R1+0x160], R8 ;  /* 0x0001600801007387 */ /* 0x0001e20000100800 */
[----:B------:R-:W-:Y:S01]  /*2f40*/  ISETP.GT.U32.AND P4, PT, R22, R4, PT ;  /* 0x000000041600720c */ /* 0x000fe20003f84070 */
[----:B------:R-:W-:Y:S01]  /*2f50*/  IMAD.HI.U32 R0, R24, R7, RZ ;  /* 0x0000000718007227 */ /* 0x000fe200078e00ff */
[----:B------:R-:W-:-:S03]  /*2f60*/  ISETP.GT.U32.AND P6, PT, R22, R10, PT ;  /* 0x0000000a1600720c */ /* 0x000fc60003fc4070 */
[----:B------:R-:W-:Y:S01]  /*2f70*/  IMAD.HI.U32 R5, R24, R9, RZ ;  /* 0x0000000918057227 */ /* 0x000fe200078e00ff */
[----:B0-----:R-:W-:-:S03]  /*2f80*/  IABS R8, R2 ;  /* 0x0000000200087213 */ /* 0x001fc60000000000 */
[----:B------:R-:W-:Y:S02]  /*2f90*/  IMAD.MOV R5, RZ, RZ, -R5 ;  /* 0x000000ffff057224 */ /* 0x000fe400078e0a05 */
[----:B------:R-:W-:Y:S02]  /*2fa0*/  IMAD.MOV R0, RZ, RZ, -R0 ;  /* 0x000000ffff007224 */ /* 0x000fe400078e0a00 */
[----:B------:R-:W-:-:S04]  /*2fb0*/  IMAD.HI.U32 R6, R24, R8, RZ ;  /* 0x0000000818067227 */ /* 0x000fc800078e00ff */
[----:B------:R-:W-:Y:S02]  /*2fc0*/  IMAD.MOV R6, RZ, RZ, -R6 ;  /* 0x000000ffff067224 */ /* 0x000fe400078e0a06 */
[C---:B------:R-:W-:Y:S02]  /*2fd0*/  IMAD R9, R22.reuse, R5, R9 ;  /* 0x0000000516097224 */ /* 0x040fe400078e0209 */
[C---:B------:R-:W-:Y:S01]  /*2fe0*/  IMAD R7, R22.reuse, R0, R7 ;  /* 0x0000000016077224 */ /* 0x040fe200078e0207 */
[----:B------:R-:W-:Y:S01]  /*2ff0*/  IABS R0, R16 ;  /* 0x0000001000007213 */ /* 0x000fe20000000000 */
[----:B------:R-:W-:Y:S02]  /*3000*/  IMAD.MOV.U32 R12, RZ, RZ, R11 ;  /* 0x000000ffff0c7224 */ /* 0x000fe400078e000b */
[----:B------:R-:W-:Y:S01]  /*3010*/  IMAD R8, R22, R6, R8 ;  /* 0x0000000616087224 */ /* 0x000fe200078e0208 */
[----:B------:R-:W-:Y:S01]  /*3020*/  IADD3 R6, R3, 0x170, RZ ;  /* 0x0000017003067810 */ /* 0x000fe20007ffe0ff */
[----:B------:R-:W-:Y:S01]  /*3030*/  @!P4 IMAD.IADD R4, R4, 0x1, -R22 ;  /* 0x000000010404c824 */ /* 0x000fe200078e0a16 */
[C---:B------:R-:W-:Y:S01]  /*3040*/  ISETP.GT.U32.AND P4, PT, R22.reuse, R9, PT ;  /* 0x000000091600720c */ /* 0x040fe20003f84070 */
[----:B------:R-:W-:Y:S01]  /*3050*/  @!P1 IMAD.MOV R12, RZ, RZ, -R12 ;  /* 0x000000ffff0c9224 */ /* 0x000fe200078e0a0c */
[----:B------:R-:W-:Y:S01]  /*3060*/  ISETP.GT.U32.AND P1, PT, R22, R7, PT ;  /* 0x000000071600720c */ /* 0x000fe20003f24070 */
[----:B------:R-:W-:Y:S01]  /*3070*/  @!P6 IMAD.IADD R10, R10, 0x1, -R22 ;  /* 0x000000010a0ae824 */ /* 0x000fe200078e0a16 */
[----:B------:R-:W-:Y:S01]  /*3080*/  ISETP.GT.U32.AND P6, PT, R22, R8, PT ;  /* 0x000000081600720c */ /* 0x000fe20003fc4070 */
[----:B------:R-:W-:Y:S01]  /*3090*/  IMAD.MOV.U32 R13, RZ, RZ, R4 ;  /* 0x000000ffff0d7224 */ /* 0x000fe200078e0004 */
[----:B------:R0:W-:Y:S01]  /*30a0*/  STL [R1+0x15c], R12 ;  /* 0x00015c0c01007387 */ /* 0x0001e20000100800 */
[----:B------:R-:W-:Y:S01]  /*30b0*/  IMAD.HI.U32 R5, R24, R0, RZ ;  /* 0x0000000018057227 */ /* 0x000fe200078e00ff */
[----:B------:R-:W-:-:S03]  /*30c0*/  IABS R15, R6 ;  /* 0x00000006000f7213 */ /* 0x000fc60000000000 */
[----:B------:R-:W-:Y:S02]  /*30d0*/  IMAD.MOV R5, RZ, RZ, -R5 ;  /* 0x000000ffff057224 */ /* 0x000fe400078e0a05 */
[--C-:B------:R-:W-:Y:S02]  /*30e0*/  @!P4 IMAD.IADD R9, R9, 0x1, -R22.reuse ;  /* 0x000000010909c824 */ /* 0x100fe400078e0a16 */
[--C-:B------:R-:W-:Y:S01]  /*30f0*/  @!P1 IMAD.IADD R7, R7, 0x1, -R22.reuse ;  /* 0x0000000107079824 */ /* 0x100fe200078e0a16 */
[----:B0-----:R-:W-:Y:S01]  /*3100*/  IADD3 R12, R3, 0x174, RZ ;  /* 0x00000174030c7810 */ /* 0x001fe20007ffe0ff */
[----:B------:R-:W-:Y:S01]  /*3110*/  @!P6 IMAD.IADD R8, R8, 0x1, -R22 ;  /* 0x000000010808e824 */ /* 0x000fe200078e0a16 */
[C---:B------:R-:W-:Y:S01]  /*3120*/  ISETP.GT.U32.AND P1, PT, R22.reuse, R10, PT ;  /* 0x0000000a1600720c */ /* 0x040fe20003f24070 */
[----:B------:R-:W-:Y:S01]  /*3130*/  @!P2 IMAD.MOV R13, RZ, RZ, -R13 ;  /* 0x000000ffff0da224 */ /* 0x000fe200078e0a0d */
[----:B------:R-:W-:Y:S01]  /*3140*/  IABS R11, R12 ;  /* 0x0000000c000b7213 */ /* 0x000fe20000000000 */
[C---:B------:R-:W-:Y:S01]  /*3150*/  IMAD R0, R22.reuse, R5, R0 ;  /* 0x0000000516007224 */ /* 0x040fe200078e0200 */
[----:B------:R-:W-:-:S02]  /*3160*/  ISETP.GT.U32.AND P6, PT, R22, R9, PT ;  /* 0x000000091600720c */ /* 0x000fc40003fc4070 */
[----:B------:R-:W-:Y:S01]  /*3170*/  ISETP.GT.U32.AND P4, PT, R22, R7, PT ;  /* 0x000000071600720c */ /* 0x000fe20003f84070 */
[----:B------:R-:W-:Y:S01]  /*3180*/  IMAD.HI.U32 R4, R24, R11, RZ ;  /* 0x0000000b18047227 */ /* 0x000fe200078e00ff */
[----:B------:R-:W-:Y:S01]  /*3190*/  ISETP.GT.U32.AND P2, PT, R22, R8, PT ;  /* 0x000000081600720c */ /* 0x000fe20003f44070 */
[----:B------:R0:W-:Y:S01]  /*31a0*/  STL [R1+0x158], R13 ;  /* 0x0001580d01007387 */ /* 0x0001e20000100800 */
[----:B------:R-:W-:Y:S01]  /*31b0*/  IADD3 R5, R3, 0x16c, RZ ;  /* 0x0000016c03057810 */ /* 0x000fe20007ffe0ff */
[----:B------:R-:W-:Y:S02]  /*31c0*/  IMAD.MOV R4, RZ, RZ, -R4 ;  /* 0x000000ffff047224 */ /* 0x000fe400078e0a04 */
[--C-:B------:R-:W-:Y:S01]  /*31d0*/  @!P1 IMAD.IADD R10, R10, 0x1, -R22.reuse ;  /* 0x000000010a0a9824 */ /* 0x100fe200078e0a16 */
[C---:B------:R-:W-:Y:S01]  /*31e0*/  ISETP.GT.U32.AND P1, PT, R22.reuse, R0, PT ;  /* 0x000000001600720c */ /* 0x040fe20003f24070 */
[----:B------:R-:W-:Y:S01]  /*31f0*/  IMAD R11, R22, R4, R11 ;  /* 0x00000004160b7224 */ /* 0x000fe200078e020b */
[----:B------:R-:W-:Y:S01]  /*3200*/  IABS R14, R5 ;  /* 0x00000005000e7213 */ /* 0x000fe20000000000 */
[----:B------:R-:W-:-:S02]  /*3210*/  @!P6 IMAD.IADD R9, R9, 0x1, -R22 ;  /* 0x000000010909e824 */ /* 0x000fc400078e0a16 */
[--C-:B------:R-:W-:Y:S01]  /*3220*/  @!P4 IMAD.IADD R7, R7, 0x1, -R22.reuse ;  /* 0x000000010707c824 */ /* 0x100fe200078e0a16 */
[----:B------:R-:W-:Y:S01]  /*3230*/  ISETP.GT.U32.AND P6, PT, R22, R11, PT ;  /* 0x0000000b1600720c */ /* 0x000fe20003fc4070 */
[--C-:B------:R-:W-:Y:S01]  /*3240*/  @!P2 IMAD.IADD R8, R8, 0x1, -R22.reuse ;  /* 0x000000010808a824 */ /* 0x100fe200078e0a16 */
[----:B------:R-:W-:Y:S01]  /*3250*/  ISETP.GE.AND P4, PT, R2, RZ, PT ;  /* 0x000000ff0200720c */ /* 0x000fe20003f86270 */
[----:B------:R-:W-:Y:S01]  /*3260*/  IMAD.HI.U32 R4, R24, R14, RZ ;  /* 0x0000000e18047227 */ /* 0x000fe200078e00ff */
[----:B------:R-:W-:Y:S02]  /*3270*/  IADD3 R2, R3, 0x168, RZ ;  /* 0x0000016803027810 */ /* 0x000fe40007ffe0ff */
[----:B------:R-:W-:Y:S01]  /*3280*/  ISETP.GE.AND P2, PT, R16, RZ, PT ;  /* 0x000000ff1000720c */ /* 0x000fe20003f46270 */
[----:B------:R-:W-:Y:S01]  /*3290*/  @!P1 IMAD.IADD R0, R0, 0x1, -R22 ;  /* 0x0000000100009824 */ /* 0x000fe200078e0a16 */
[----:B------:R-:W-:Y:S01]  /*32a0*/  IABS R16, R2 ;  /* 0x0000000200107213 */ /* 0x000fe20000000000 */
[----:B------:R-:W-:Y:S01]  /*32b0*/  IMAD.MOV.U32 R17, RZ, RZ, R7 ;  /* 0x000000ffff117224 */ /* 0x000fe200078e0007 */
[----:B------:R-:W-:Y:S01]  /*32c0*/  ISETP.GE.AND P1, PT, R12, RZ, PT ;  /* 0x000000ff0c00720c */ /* 0x000fe20003f26270 */
[----:B------:R-:W-:-:S02]  /*32d0*/  IMAD.MOV R4, RZ, RZ, -R4 ;  /* 0x000000ffff047224 */ /* 0x000fc400078e0a04 */
[----:B------:R-:W-:Y:S02]  /*32e0*/  @!P6 IMAD.IADD R11, R11, 0x1, -R22 ;  /* 0x000000010b0be824 */ /* 0x000fe400078e0a16 */
[----:B------:R-:W-:Y:S02]  /*32f0*/  IMAD.MOV.U32 R12, RZ, RZ, R16 ;  /* 0x000000ffff0c7224 */ /* 0x000fe400078e0010 */
[----:B------:R-:W-:Y:S02]  /*3300*/  IMAD.MOV.U32 R18, RZ, RZ, R10 ;  /* 0x000000ffff127224 */ /* 0x000fe400078e000a */
[----:B------:R-:W-:Y:S01]  /*3310*/  @!P3 IMAD.MOV R17, RZ, RZ, -R17 ;  /* 0x000000ffff11b224 */ /* 0x000fe200078e0a11 */
[----:B------:R-:W-:Y:S01]  /*3320*/  ISETP.GT.U32.AND P3, PT, R22, R11, PT ;  /* 0x0000000b1600720c */ /* 0x000fe20003f64070 */
[----:B------:R-:W-:-:S04]  /*3330*/  IMAD.HI.U32 R10, R24, R12, RZ ;  /* 0x0000000c180a7227 */ /* 0x000fc800078e00ff */
[C---:B------:R-:W-:Y:S01]  /*3340*/  IMAD R14, R22.reuse, R4, R14 ;  /* 0x00000004160e7224 */ /* 0x040fe200078e020e */
[----:B------:R-:W-:Y:S01]  /*3350*/  IADD3 R4, R3, 0x164, RZ ;  /* 0x0000016403047810 */ /* 0x000fe20007ffe0ff */
[----:B------:R-:W-:Y:S01]  /*3360*/  @!P5 IMAD.MOV R18, RZ, RZ, -R18 ;  /* 0x000000ffff12d224 */ /* 0x000fe200078e0a12 */
[----:B------:R-:W-:Y:S01]  /*3370*/  ISETP.GT.U32.AND P5, PT, R22, R0, PT ;  /* 0x000000001600720c */ /* 0x000fe20003fa4070 */
[----:B------:R-:W-:Y:S01]  /*3380*/  IMAD.MOV R7, RZ, RZ, -R10 ;  /* 0x000000ffff077224 */ /* 0x000fe200078e0a0a */
[----:B------:R-:W-:Y:S01]  /*3390*/  IABS R10, R4 ;  /* 0x00000004000a7213 */ /* 0x000fe20000000000 */
[----:B0-----:R-:W-:Y:S01]  /*33a0*/  IMAD.HI.U32 R13, R24, R15, RZ ;  /* 0x0000000f180d7227 */ /* 0x001fe200078e00ff */
[----:B------:R0:W-:Y:S03]  /*33b0*/  STL [R1+0x154], R18 ;  /* 0x0001541201007387 */ /* 0x0001e60000100800 */
[----:B------:R-:W-:Y:S01]  /*33c0*/  @!P4 IMAD.MOV R8, RZ, RZ, -R8 ;  /* 0x000000ffff08c224 */ /* 0x000fe200078e0a08 */
[C---:B------:R-:W-:Y:S01]  /*33d0*/  ISETP.GT.U32.AND P4, PT, R22.reuse, R14, PT ;  /* 0x0000000e1600720c */ /* 0x040fe20003f84070 */
[----:B------:R-:W-:Y:S01]  /*33e0*/  IMAD R12, R22, R7, R12 ;  /* 0x00000007160c7224 */ /* 0x000fe200078e020c */
[----:B------:R-:W-:Y:S01]  /*33f0*/  STL [R1+0x150], R17 ;  /* 0x0001501101007387 */ /* 0x000fe20000100800 */
[----:B------:R-:W-:-:S02]  /*3400*/  IMAD.MOV R13, RZ, RZ, -R13 ;  /* 0x000000ffff0d7224 */ /* 0x000fc400078e0a0d */
[--C-:B------:R-:W-:Y:S01]  /*3410*/  @!P3 IMAD.IADD R11, R11, 0x1, -R22.reuse ;  /* 0x000000010b0bb824 */ /* 0x100fe200078e0a16 */
[C---:B------:R-:W-:Y:S01]  /*3420*/  ISETP.GT.U32.AND P3, PT, R22.reuse, R12, PT ;  /* 0x0000000c1600720c */ /* 0x040fe20003f64070 */
[----:B------:R-:W-:Y:S02]  /*3430*/  IMAD R15, R22, R13, R15 ;  /* 0x0000000d160f7224 */ /* 0x000fe400078e020f */
[----:B------:R-:W-:Y:S01]  /*3440*/  @!P0 IMAD.MOV R9, RZ, RZ, -R9 ;  /* 0x000000ffff098224 */ /* 0x000fe200078e0a09 */
[----:B------:R-:W-:Y:S01]  /*3450*/  ISETP.GE.AND P0, PT, R6, RZ, PT ;  /* 0x000000ff0600720c */ /* 0x000fe20003f06270 */
[--C-:B------:R-:W-:Y:S01]  /*3460*/  @!P5 IMAD.IADD R0, R0, 0x1, -R22.reuse ;  /* 0x000000010000d824 */ /* 0x100fe200078e0a16 */
[----:B------:R-:W-:Y:S01]  /*3470*/  ISETP.GT.U32.AND P6, PT, R22, R15, PT ;  /* 0x0000000f1600720c */ /* 0x000fe20003fc4070 */
[--C-:B------:R-:W-:Y:S01]  /*3480*/  @!P4 IMAD.IADD R14, R14, 0x1, -R22.reuse ;  /* 0x000000010e0ec824 */ /* 0x100fe200078e0a16 */
[----:B------:R-:W-:Y:S01]  /*3490*/  STL [R1+0x14c], R9 ;  /* 0x00014c0901007387 */ /* 0x000fe20000100800 */
[----:B------:R-:W-:Y:S01]  /*34a0*/  ISETP.GE.AND P5, PT, R5, RZ, PT ;  /* 0x000000ff0500720c */ /* 0x000fe20003fa6270 */
[----:B0-----:R-:W-:Y:S01]  /*34b0*/  IMAD.MOV.U32 R18, RZ, RZ, R11 ;  /* 0x000000ffff127224 */ /* 0x001fe200078e000b */
[C---:B------:R-:W-:Y:S01]  /*34c0*/  IADD3 R5, R3.reuse, 0x160, RZ ;  /* 0x0000016003057810 */ /* 0x040fe20007ffe0ff */
[----:B------:R0:W-:Y:S01]  /*34d0*/  STL [R1+0x148], R8 ;  /* 0x0001480801007387 */ /* 0x0001e20000100800 */
[----:B------:R-:W-:Y:S01]  /*34e0*/  @!P3 IMAD.IADD R12, R12, 0x1, -R22 ;  /* 0x000000010c0cb824 */ /* 0x000fe200078e0a16 */
[----:B------:R-:W-:Y:S01]  /*34f0*/  IADD3 R6, R3, 0x15c, RZ ;  /* 0x0000015c03067810 */ /* 0x000fe20007ffe0ff */
[----:B------:R-:W-:Y:S01]  /*3500*/  @!P1 IMAD.MOV R18, RZ, RZ, -R18 ;  /* 0x000000ffff129224 */ /* 0x000fe200078e0a12 */
[----:B------:R-:W-:-:S02]  /*3510*/  IABS R7, R5 ;  /* 0x0000000500077213 */ /* 0x000fc40000000000 */
[----:B------:R-:W-:Y:S01]  /*3520*/  ISETP.GT.U32.AND P3, PT, R22, R12, PT ;  /* 0x0000000c1600720c */ /* 0x000fe20003f64070 */
[----:B------:R-:W-:Y:S01]  /*3530*/  @!P6 IMAD.IADD R15, R15, 0x1, -R22 ;  /* 0x000000010f0fe824 */ /* 0x000fe200078e0a16 */
[----:B------:R-:W-:Y:S01]  /*3540*/  ISETP.GE.AND P6, PT, R2, RZ, PT ;  /* 0x000000ff0200720c */ /* 0x000fe20003fc6270 */
[----:B------:R-:W-:Y:S01]  /*3550*/  IMAD.HI.U32 R2, R24, R10, RZ ;  /* 0x0000000a18027227 */ /* 0x000fe200078e00ff */
[----:B------:R-:W-:Y:S02]  /*3560*/  IABS R13, R6 ;  /* 0x00000006000d7213 */ /* 0x000fe40000000000 */
[C---:B------:R-:W-:Y:S01]  /*3570*/  ISETP.GT.U32.AND P4, PT, R22.reuse, R15, PT ;  /* 0x0000000f1600720c */ /* 0x040fe20003f84070 */
[----:B0-----:R-:W-:Y:S01]  /*3580*/  IMAD.MOV.U32 R8, RZ, RZ, R0 ;  /* 0x000000ffff087224 */ /* 0x001fe200078e0000 */
[----:B------:R-:W-:Y:S01]  /*3590*/  IADD3 R0, R3, 0x158, RZ ;  /* 0x0000015803007810 */ /* 0x000fe20007ffe0ff */
[----:B------:R-:W-:Y:S02]  /*35a0*/  IMAD.MOV R2, RZ, RZ, -R2 ;  /* 0x000000ffff027224 */ /* 0x000fe400078e0a02 */
[----:B------:R-:W-:Y:S01]  /*35b0*/  @!P2 IMAD.MOV R8, RZ, RZ, -R8 ;  /* 0x000000ffff08a224 */ /* 0x000fe200078e0a08 */
[----:B------:R-:W-:Y:S01]  /*35c0*/  ISETP.GT.U32.AND P2, PT, R22, R14, PT ;  /* 0x0000000e1600720c */ /* 0x000fe20003f44070 */
[----:B------:R-:W-:-:S02]  /*35d0*/  @!P3 IMAD.IADD R12, R12, 0x1, -R22 ;  /* 0x000000010c0cb824 */ /* 0x000fc400078e0a16 */
[----:B------:R-:W-:Y:S01]  /*35e0*/  IMAD R10, R22, R2, R10 ;  /* 0x00000002160a7224 */ /* 0x000fe200078e020a */
[----:B------:R0:W-:Y:S01]  /*35f0*/  STL [R1+0x144], R8 ;  /* 0x0001440801007387 */ /* 0x0001e20000100800 */
[----:B------:R-:W-:Y:S01]  /*3600*/  IABS R2, R0 ;  /* 0x0000000000027213 */ /* 0x000fe20000000000 */
[----:B------:R-:W-:Y:S02]  /*3610*/  IMAD.HI.U32 R16, R24, R13, RZ ;  /* 0x0000000d18107227 */ /* 0x000fe400078e00ff */
[----:B------:R-:W-:Y:S02]  /*3620*/  STL [R1+0x140], R18 ;  /* 0x0001401201007387 */ /* 0x000fe40000100800 */
[----:B------:R-:W-:Y:S01]  /*3630*/  @!P4 IMAD.IADD R15, R15, 0x1, -R22 ;  /* 0x000000010f0fc824 */ /* 0x000fe200078e0a16 */
[----:B------:R-:W-:Y:S01]  /*3640*/  ISETP.GT.U32.AND P4, PT, R22, R10, PT ;  /* 0x0000000a1600720c */ /* 0x000fe20003f84070 */
[----:B------:R-:W-:Y:S02]  /*3650*/  IMAD.MOV R16, RZ, RZ, -R16 ;  /* 0x000000ffff107224 */ /* 0x000fe400078e0a10 */
[----:B0-----:R-:W-:-:S04]  /*3660*/  IMAD.HI.U32 R8, R24, R7, RZ ;  /* 0x0000000718087227 */ /* 0x001fc800078e00ff */
[----:B------:R-:W-:Y:S02]  /*3670*/  IMAD.MOV R8, RZ, RZ, -R8 ;  /* 0x000000ffff087224 */ /* 0x000fe400078e0a08 */
[--C-:B------:R-:W-:Y:S01]  /*3680*/  @!P2 IMAD.IADD R14, R14, 0x1, -R22.reuse ;  /* 0x000000010e0ea824 */ /* 0x100fe200078e0a16 */
[----:B------:R-:W-:Y:S01]  /*3690*/  ISETP.GE.AND P2, PT, R4, RZ, PT ;  /* 0x000000ff0400720c */ /* 0x000fe20003f46270 */
[----:B------:R-:W-:Y:S01]  /*36a0*/  IMAD R4, R22, R8, R7 ;  /* 0x0000000816047224 */ /* 0x000fe200078e0207 */
[----:B------:R-:W-:Y:S01]  /*36b0*/  IADD3 R8, R3, 0x154, RZ ;  /* 0x0000015403087810 */ /* 0x000fe20007ffe0ff */
[----:B------:R-:W-:Y:S01]  /*36c0*/  @!P4 IMAD.IADD R10, R10, 0x1, -R22 ;  /* 0x000000010a0ac824 */ /* 0x000fe200078e0a16 */
[----:B------:R-:W-:Y:S01]  /*36d0*/  ISETP.GE.AND P4, PT, R5, RZ, PT ;  /* 0x000000ff0500720c */ /* 0x000fe20003f86270 */
[----:B------:R-:W-:Y:S01]  /*36e0*/  IMAD.HI.U32 R7, R24, R2, RZ ;  /* 0x0000000218077227 */ /* 0x000fe200078e00ff */
[C---:B------:R-:W-:Y:S02]  /*36f0*/  ISETP.GT.U32.AND P3, PT, R22.reuse, R4, PT ;  /* 0x000000041600720c */ /* 0x040fe40003f64070 */
[----:B------:R-:W-:Y:S01]  /*3700*/  IABS R9, R8 ;  /* 0x0000000800097213 */ /* 0x000fe20000000000 */
[----:B------:R-:W-:Y:S01]  /*3710*/  IMAD.MOV R7, RZ, RZ, -R7 ;  /* 0x000000ffff077224 */ /* 0x000fe200078e0a07 */
[----:B------:R-:W-:Y:S01]  /*3720*/  IADD3 R5, R3, 0x150, RZ ;  /* 0x0000015003057810 */ /* 0x000fe20007ffe0ff */
[----:B------:R-:W-:-:S02]  /*3730*/  IMAD R13, R22, R16, R13 ;  /* 0x00000010160d7224 */ /* 0x000fc400078e020d */
[----:B------:R-:W-:-:S04]  /*3740*/  IMAD.HI.U32 R11, R24, R9, RZ ;  /* 0x00000009180b7227 */ /* 0x000fc800078e00ff */
[----:B------:R-:W-:Y:S02]  /*3750*/  IMAD.MOV R11, RZ, RZ, -R11 ;  /* 0x000000ffff0b7224 */ /* 0x000fe400078e0a0b */
[----:B------:R-:W-:Y:S01]  /*3760*/  @!P3 IMAD.IADD R4, R4, 0x1, -R22 ;  /* 0x000000010404b824 */ /* 0x000fe200078e0a16 */
[C---:B------:R-:W-:Y:S01]  /*3770*/  ISETP.GT.U32.AND P3, PT, R22.reuse, R10, PT ;  /* 0x0000000a1600720c */ /* 0x040fe20003f64070 */
[----:B------:R-:W-:Y:S02]  /*3780*/  IMAD.MOV.U32 R17, RZ, RZ, R15 ;  /* 0x000000ffff117224 */ /* 0x000fe400078e000f */
[C---:B------:R-:W-:Y:S01]  /*3790*/  IMAD R9, R22.reuse, R11, R9 ;  /* 0x0000000b16097224 */ /* 0x040fe200078e0209 */
[C---:B------:R-:W-:Y:S01]  /*37a0*/  ISETP.GT.U32.AND P1, PT, R22.reuse, R4, PT ;  /* 0x000000041600720c */ /* 0x040fe20003f24070 */
[C---:B------:R-:W-:Y:S01]  /*37b0*/  IMAD R2, R22.reuse, R7, R2 ;  /* 0x0000000716027224 */ /* 0x040fe200078e0202 */
[----:B------:R-:W-:Y:S01]  /*37c0*/  IABS R7, R5 ;  /* 0x0000000500077213 */ /* 0x000fe20000000000 */
[----:B------:R-:W-:Y:S01]  /*37d0*/  @!P0 IMAD.MOV R17, RZ, RZ, -R17 ;  /* 0x000000ffff118224 */ /* 0x000fe200078e0a11 */
[----:B------:R-:W-:Y:S01]  /*37e0*/  ISETP.GT.U32.AND P0, PT, R22, R13, PT ;  /* 0x0000000d1600720c */ /* 0x000fe20003f04070 */
[----:B------:R-:W-:Y:S01]  /*37f0*/  @!P5 IMAD.MOV R14, RZ, RZ, -R14 ;  /* 0x000000ffff0ed224 */ /* 0x000fe200078e0a0e */
[----:B------:R-:W-:Y:S01]  /*3800*/  ISETP.GE.AND P5, PT, R6, RZ, PT ;  /* 0x000000ff0600720c */ /* 0x000fe20003fa6270 */
[----:B------:R-:W-:Y:S01]  /*3810*/  @!P6 IMAD.MOV R12, RZ, RZ, -R12 ;  /* 0x000000ffff0ce224 */ /* 0x000fe200078e0a0c */
[----:B------:R-:W-:Y:S01]  /*3820*/  ISETP.GT.U32.AND P6, PT, R22, R2, PT ;  /* 0x000000021600720c */ /* 0x000fe20003fc4070 */
[--C-:B------:R-:W-:Y:S01]  /*3830*/  @!P3 IMAD.IADD R10, R10, 0x1, -R22.reuse ;  /* 0x000000010a0ab824 */ /* 0x100fe200078e0a16 */
[----:B------:R0:W-:Y:S01]  /*3840*/  STL [R1+0x13c], R17 ;  /* 0x00013c1101007387 */ /* 0x0001e20000100800 */
[----:B------:R-:W-:Y:S01]  /*3850*/  ISETP.GE.AND P3, PT, R0, RZ, PT ;  /* 0x000000ff0000720c */ /* 0x000fe20003f66270 */
[----:B------:R-:W-:Y:S01]  /*3860*/  IMAD.HI.U32 R6, R24, R7, RZ ;  /* 0x0000000718067227 */ /* 0x000fe200078e00ff */
[----:B------:R-:W-:Y:S01]  /*3870*/  IADD3 R0, R3, 0x14c, RZ ;  /* 0x0000014c03007810 */ /* 0x000fe20007ffe0ff */
[----:B------:R-:W-:Y:S02]  /*3880*/  STL [R1+0x138], R14 ;  /* 0x0001380e01007387 */ /* 0x000fe40000100800 */
[--C-:B------:R-:W-:Y:S01]  /*3890*/  @!P1 IMAD.IADD R4, R4, 0x1, -R22.reuse ;  /* 0x0000000104049824 */ /* 0x100fe200078e0a16 */
[----:B------:R-:W-:Y:S01]  /*38a0*/  ISETP.GT.U32.AND P1, PT, R22, R9, PT ;  /* 0x000000091600720c */ /* 0x000fe20003f24070 */
[----:B------:R1:W-:Y:S01]  /*38b0*/  STL [R1+0x134], R12 ;  /* 0x0001340c01007387 */ /* 0x0003e20000100800 */
[--C-:B------:R-:W-:Y:S01]  /*38c0*/  @!P0 IMAD.IADD R13, R13, 0x1, -R22.reuse ;  /* 0x000000010d0d8824 */ /* 0x100fe200078e0a16 */
[----:B------:R-:W-:Y:S01]  /*38d0*/  IABS R11, R0 ;  /* 0x00000000000b7213 */ /* 0x000fe20000000000 */
[----:B------:R-:W-:Y:S01]  /*38e0*/  @!P6 IMAD.IADD R2, R2, 0x1, -R22 ;  /* 0x000000010202e824 */ /* 0x000fe200078e0a16 */
[----:B------:R-:W-:Y:S01]  /*38f0*/  ISETP.GE.AND P0, PT, R8, RZ, PT ;  /* 0x000000ff0800720c */ /* 0x000fe20003f06270 */
[----:B------:R-:W-:Y:S01]  /*3900*/  IMAD.MOV R6, RZ, RZ, -R6 ;  /* 0x000000ffff067224 */ /* 0x000fe200078e0a06 */
[----:B------:R-:W-:-:S02]  /*3910*/  ISETP.GT.U32.AND P6, PT, R22, R13, PT ;  /* 0x0000000d1600720c */ /* 0x000fc40003fc4070 */
[C---:B------:R-:W-:Y:S01]  /*3920*/  IADD3 R8, R3.reuse, 0x148, RZ ;  /* 0x0000014803087810 */ /* 0x040fe20007ffe0ff */
[C---:B------:R-:W-:Y:S01]  /*3930*/  IMAD R7, R22.reuse, R6, R7 ;  /* 0x0000000616077224 */ /* 0x040fe200078e0207 */
[----:B0-----:R-:W-:Y:S01]  /*3940*/  IADD3 R17, R3, 0x100, RZ ;  /* 0x0000010003117810 */ /* 0x001fe20007ffe0ff */
[----:B-1----:R-:W-:Y:S01]  /*3950*/  IMAD.MOV.U32 R12, RZ, RZ, R10 ;  /* 0x000000ffff0c7224 */ /* 0x002fe200078e000a */
[----:B------:R-:W-:Y:S01]  /*3960*/  IABS R10, R8 ;  /* 0x00000008000a7213 */ /* 0x000fe20000000000 */
[----:B------:R-:W-:Y:S02]  /*3970*/  @!P1 IMAD.IADD R9, R9, 0x1, -R22 ;  /* 0x0000000109099824 */ /* 0x000fe400078e0a16 */
[----:B------:R-:W-:Y:S01]  /*3980*/  @!P2 IMAD.MOV R12, RZ, RZ, -R12 ;  /* 0x000000ffff0ca224 */ /* 0x000fe200078e0a0c */
[C---:B------:R-:W-:Y:S02]  /*3990*/  ISETP.GT.U32.AND P2, PT, R22.reuse, R2, PT ;  /* 0x000000021600720c */ /* 0x040fe40003f44070 */
[C---:B------:R-:W-:Y:S01]  /*39a0*/  ISETP.GT.U32.AND P1, PT, R22.reuse, R9, PT ;  /* 0x000000091600720c */ /* 0x040fe20003f24070 */
[----:B------:R-:W-:Y:S01]  /*39b0*/  @!P6 IMAD.IADD R13, R13, 0x1, -R22 ;  /* 0x000000010d0de824 */ /* 0x000fe200078e0a16 */
[----:B------:R0:W-:Y:S01]  /*39c0*/  STL [R1+0x130], R12 ;  /* 0x0001300c01007387 */ /* 0x0001e20000100800 */
[----:B------:R-:W-:-:S02]  /*39d0*/  ISETP.GT.U32.AND P6, PT, R22, R7, PT ;  /* 0x000000071600720c */ /* 0x000fc40003fc4070 */
[----:B------:R-:W-:-:S04]  /*39e0*/  IMAD.MOV.U32 R14, RZ, RZ, R13 ;  /* 0x000000ffff0e7224 */ /* 0x000fc800078e000d */
[----:B------:R-:W-:Y:S02]  /*39f0*/  @!P5 IMAD.MOV R14, RZ, RZ, -R14 ;  /* 0x000000ffff0ed224 */ /* 0x000fe400078e0a0e */
[----:B------:R-:W-:Y:S01]  /*3a00*/  @!P2 IMAD.IADD R2, R2, 0x1, -R22 ;  /* 0x000000010202a824 */ /* 0x000fe200078e0a16 */
[----:B------:R-:W-:Y:S01]  /*3a10*/  ISETP.GE.AND P2, PT, R0, RZ, PT ;  /* 0x000000ff0000720c */ /* 0x000fe20003f46270 */
[----:B0-----:R-:W-:Y:S02]  /*3a20*/  IMAD.MOV.U32 R12, RZ, RZ, R4 ;  /* 0x000000ffff0c7224 */ /* 0x001fe400078e0004 */
[----:B------:R-:W-:-:S04]  /*3a30*/  IMAD.HI.U32 R4, R24, R11, RZ ;  /* 0x0000000b18047227 */ /* 0x000fc800078e00ff */
[----:B------:R-:W-:Y:S02]  /*3a40*/  IMAD.MOV R4, RZ, RZ, -R4 ;  /* 0x000000ffff047224 */ /* 0x000fe400078e0a04 */
[----:B------:R-:W-:Y:S02]  /*3a50*/  @!P1 IMAD.IADD R9, R9, 0x1, -R22 ;  /* 0x0000000109099824 */ /* 0x000fe400078e0a16 */
[C---:B------:R-:W-:Y:S01]  /*3a60*/  IMAD R11, R22.reuse, R4, R11 ;  /* 0x00000004160b7224 */ /* 0x040fe200078e020b */
[----:B------:R-:W-:Y:S01]  /*3a70*/  IADD3 R4, R3, 0x144, RZ ;  /* 0x0000014403047810 */ /* 0x000fe20007ffe0ff */
[----:B------:R-:W-:Y:S01]  /*3a80*/  @!P4 IMAD.MOV R12, RZ, RZ, -R12 ;  /* 0x000000ffff0cc224 */ /* 0x000fe200078e0a0c */
[----:B------:R-:W-:Y:S01]  /*3a90*/  ISETP.GE.AND P4, PT, R5, RZ, PT ;  /* 0x000000ff0500720c */ /* 0x000fe20003f86270 */
[----:B------:R-:W-:Y:S01]  /*3aa0*/  @!P6 IMAD.IADD R7, R7, 0x1, -R22 ;  /* 0x000000010707e824 */ /* 0x000fe200078e0a16 */
[C---:B------:R-:W-:Y:S01]  /*3ab0*/  ISETP.GT.U32.AND P1, PT, R22.reuse, R11, PT ;  /* 0x0000000b1600720c */ /* 0x040fe20003f24070 */
[----:B------:R-:W-:Y:S01]  /*3ac0*/  IMAD.MOV.U32 R13, RZ, RZ, R2 ;  /* 0x000000ffff0d7224 */ /* 0x000fe200078e0002 */
[----:B------:R0:W-:Y:S01]  /*3ad0*/  STL [R1+0x12c], R12 ;  /* 0x00012c0c01007387 */ /* 0x0001e20000100800 */
[----:B------:R-:W-:Y:S01]  /*3ae0*/  IABS R0, R4 ;  /* 0x0000000400007213 */ /* 0x000fe20000000000 */
[----:B------:R-:W-:Y:S01]  /*3af0*/  @!P0 IMAD.MOV R9, RZ, RZ, -R9 ;  /* 0x000000ffff098224 */ /* 0x000fe200078e0a09 */
[----:B------:R-:W-:Y:S01]  /*3b00*/  IADD3 R5, R3, 0x140, RZ ;  /* 0x0000014003057810 */ /* 0x000fe20007ffe0ff */
[----:B------:R-:W-:Y:S01]  /*3b10*/  @!P3 IMAD.MOV R13, RZ, RZ, -R13 ;  /* 0x000000ffff0db224 */ /* 0x000fe200078e0a0d */
[----:B------:R-:W-:Y:S01]  /*3b20*/  ISETP.GT.U32.AND P5, PT, R22, R7, PT ;  /* 0x000000071600720c */ /* 0x000fe20003fa4070 */
[----:B------:R-:W-:Y:S01]  /*3b30*/  STL [R1+0x128], R14 ;  /* 0x0001280e01007387 */ /* 0x000fe20000100800 */
[----:B------:R-:W-:Y:S01]  /*3b40*/  ISETP.GE.AND P6, PT, R8, RZ, PT ;  /* 0x000000ff0800720c */ /* 0x000fe20003fc6270 */
[----:B------:R-:W-:Y:S01]  /*3b50*/  IMAD.HI.U32 R8, R24, R0, RZ ;  /* 0x0000000018087227 */ /* 0x000fe200078e00ff */
[----:B------:R-:W-:Y:S01]  /*3b60*/  IABS R6, R5 ;  /* 0x0000000500067213 */ /* 0x000fe20000000000 */
[----:B------:R1:W-:Y:S01]  /*3b70*/  STL [R1+0x124], R13 ;  /* 0x0001240d01007387 */ /* 0x0003e20000100800 */
[----:B------:R-:W-:Y:S01]  /*3b80*/  ISETP.GE.AND P0, PT, R4, RZ, PT ;  /* 0x000000ff0400720c */ /* 0x000fe20003f06270 */
[----:B0-----:R-:W-:-:S02]  /*3b90*/  IMAD.HI.U32 R12, R24, R10, RZ ;  /* 0x0000000a180c7227 */ /* 0x001fc400078e00ff */
[----:B------:R0:W-:Y:S02]  /*3ba0*/  STL [R1+0x120], R9 ;  /* 0x0001200901007387 */ /* 0x0001e40000100800 */
[----:B------:R-:W-:Y:S02]  /*3bb0*/  @!P1 IMAD.IADD R11, R11, 0x1, -R22 ;  /* 0x000000010b0b9824 */ /* 0x000fe400078e0a16 */
[----:B------:R-:W-:Y:S02]  /*3bc0*/  IMAD.MOV R12, RZ, RZ, -R12 ;  /* 0x000000ffff0c7224 */ /* 0x000fe400078e0a0c */
[----:B------:R-:W-:Y:S01]  /*3bd0*/  IMAD.MOV R4, RZ, RZ, -R8 ;  /* 0x000000ffff047224 */ /* 0x000fe200078e0a08 */
[C---:B------:R-:W-:Y:S01]  /*3be0*/  ISETP.GT.U32.AND P1, PT, R22.reuse, R11, PT ;  /* 0x0000000b1600720c */ /* 0x040fe20003f24070 */
[----:B------:R-:W-:Y:S01]  /*3bf0*/  IMAD R10, R22, R12, R10 ;  /* 0x0000000c160a7224 */ /* 0x000fe200078e020a */
[----:B------:R-:W-:Y:S01]  /*3c00*/  IADD3 R8, R3, 0x13c, RZ ;  /* 0x0000013c03087810 */ /* 0x000fe20007ffe0ff */
[----:B------:R-:W-:-:S03]  /*3c10*/  IMAD.HI.U32 R2, R24, R6, RZ ;  /* 0x0000000618027227 */ /* 0x000fc600078e00ff */
[C---:B------:R-:W-:Y:S01]  /*3c20*/  ISETP.GT.U32.AND P3, PT, R22.reuse, R10, PT ;  /* 0x0000000a1600720c */ /* 0x040fe20003f64070 */
[C---:B------:R-:W-:Y:S01]  /*3c30*/  IMAD R0, R22.reuse, R4, R0 ;  /* 0x0000000416007224 */ /* 0x040fe200078e0200 */
[----:B------:R-:W-:Y:S01]  /*3c40*/  IADD3 R4, R3, 0x138, RZ ;  /* 0x0000013803047810 */ /* 0x000fe20007ffe0ff */
[----:B------:R-:W-:Y:S02]  /*3c50*/  IMAD.MOV R2, RZ, RZ, -R2 ;  /* 0x000000ffff027224 */ /* 0x000fe400078e0a02 */
[--C-:B------:R-:W-:Y:S01]  /*3c60*/  @!P5 IMAD.IADD R7, R7, 0x1, -R22.reuse ;  /* 0x000000010707d824 */ /* 0x100fe200078e0a16 */
[----:B------:R-:W-:Y:S01]  /*3c70*/  ISETP.GE.AND P5, PT, R5, RZ, PT ;  /* 0x000000ff0500720c */ /* 0x000fe20003fa6270 */
[----:B------:R-:W-:Y:S01]  /*3c80*/  @!P1 IMAD.IADD R11, R11, 0x1, -R22 ;  /* 0x000000010b0b9824 */ /* 0x000fe200078e0a16 */
[C---:B------:R-:W-:Y:S01]  /*3c90*/  ISETP.GT.U32.AND P1, PT, R22.reuse, R0, PT ;  /* 0x000000001600720c */ /* 0x040fe20003f24070 */
[----:B------:R-:W-:Y:S01]  /*3ca0*/  IMAD R6, R22, R2, R6 ;  /* 0x0000000216067224 */ /* 0x000fe200078e0206 */
[----:B------:R-:W-:Y:S01]  /*3cb0*/  IABS R5, R8 ;  /* 0x0000000800057213 */ /* 0x000fe20000000000 */
[----:B-1----:R-:W-:Y:S01]  /*3cc0*/  IMAD.MOV.U32 R13, RZ, RZ, R7 ;  /* 0x000000ffff0d7224 */ /* 0x002fe200078e0007 */
[----:B0-----:R-:W-:Y:S01]  /*3cd0*/  IABS R9, R4 ;  /* 0x0000000400097213 */ /* 0x001fe20000000000 */
[--C-:B------:R-:W-:Y:S01]  /*3ce0*/  @!P3 IMAD.IADD R10, R10, 0x1, -R22.reuse ;  /* 0x000000010a0ab824 */ /* 0x100fe200078e0a16 */
[----:B------:R-:W-:Y:S01]  /*3cf0*/  IADD3 R2, R3, 0x134, RZ ;  /* 0x0000013403027810 */ /* 0x000fe20007ffe0ff */
[----:B------:R-:W-:Y:S01]  /*3d00*/  @!P4 IMAD.MOV R13, RZ, RZ, -R13 ;  /* 0x000000ffff0dc224 */ /* 0x000fe200078e0a0d */
[C---:B------:R-:W-:Y:S01]  /*3d10*/  ISETP.GT.U32.AND P4, PT, R22.reuse, R6, PT ;  /* 0x000000061600720c */ /* 0x040fe20003f84070 */
[----:B------:R-:W-:Y:S01]  /*3d20*/  IMAD.MOV.U32 R12, RZ, RZ, R11 ;  /* 0x000000ffff0c7224 */ /* 0x000fe200078e000b */
[----:B------:R-:W-:Y:S01]  /*3d30*/  ISETP.GT.U32.AND P3, PT, R22, R10, PT ;  /* 0x0000000a1600720c */ /* 0x000fe20003f64070 */
[----:B------:R-:W-:Y:S01]  /*3d40*/  IMAD.HI.U32 R11, R24, R5, RZ ;  /* 0x00000005180b7227 */ /* 0x000fe200078e00ff */
[----:B------:R-:W-:Y:S01]  /*3d50*/  IABS R7, R2 ;  /* 0x0000000200077213 */ /* 0x000fe20000000000 */
[----:B------:R0:W-:Y:S02]  /*3d60*/  STL [R1+0x11c], R13 ;  /* 0x00011c0d01007387 */ /* 0x0001e40000100800 */
[----:B------:R-:W-:-:S02]  /*3d70*/  @!P1 IMAD.IADD R0, R0, 0x1, -R22 ;  /* 0x0000000100009824 */ /* 0x000fc400078e0a16 */
[----:B------:R-:W-:Y:S01]  /*3d80*/  @!P2 IMAD.MOV R12, RZ, RZ, -R12 ;  /* 0x000000ffff0ca224 */ /* 0x000fe200078e0a0c */
[----:B------:R-:W-:Y:S01]  /*3d90*/  ISETP.GE.AND P2, PT, R8, RZ, PT ;  /* 0x000000ff0800720c */ /* 0x000fe20003f46270 */
[----:B------:R-:W-:Y:S01]  /*3da0*/  IMAD.MOV.U32 R8, RZ, RZ, R9 ;  /* 0x000000ffff087224 */ /* 0x000fe200078e0009 */
[----:B------:R-:W-:Y:S01]  /*3db0*/  ISETP.GT.U32.AND P1, PT, R22, R0, PT ;  /* 0x000000001600720c */ /* 0x000fe20003f24070 */
[--C-:B------:R-:W-:Y:S01]  /*3dc0*/  @!P4 IMAD.IADD R6, R6, 0x1, -R22.reuse ;  /* 0x000000010606c824 */ /* 0x100fe200078e0a16 */
[----:B------:R1:W-:Y:S01]  /*3dd0*/  STL [R1+0x118], R12 ;  /* 0x0001180c01007387 */ /* 0x0003e20000100800 */
[----:B------:R-:W-:Y:S01]  /*3de0*/  IMAD.MOV R11, RZ, RZ, -R11 ;  /* 0x000000ffff0b7224 */ /* 0x000fe200078e0a0b */
[C---:B0-----:R-:W-:Y:S01]  /*3df0*/  IADD3 R13, R3.reuse, 0x130, RZ ;  /* 0x00000130030d7810 */ /* 0x041fe20007ffe0ff */
[----:B------:R-:W-:Y:S01]  /*3e00*/  @!P3 IMAD.IADD R10, R10, 0x1, -R22 ;  /* 0x000000010a0ab824 */ /* 0x000fe200078e0a16 */
[C---:B------:R-:W-:Y:S01]  /*3e10*/  ISETP.GT.U32.AND P4, PT, R22.reuse, R6, PT ;  /* 0x000000061600720c */ /* 0x040fe20003f84070 */
[----:B------:R-:W-:Y:S01]  /*3e20*/  IMAD R5, R22, R11, R5 ;  /* 0x0000000b16057224 */ /* 0x000fe200078e0205 */
[----:B------:R-:W-:Y:S01]  /*3e30*/  ISETP.GE.AND P3, PT, R4, RZ, PT ;  /* 0x000000ff0400720c */ /* 0x000fe20003f66270 */
[----:B------:R-:W-:Y:S01]  /*3e40*/  IMAD.HI.U32 R4, R24, R8, RZ ;  /* 0x0000000818047227 */ /* 0x000fe200078e00ff */
[----:B------:R-:W-:-:S03]  /*3e50*/  IADD3 R11, R3, 0x12c, RZ ;  /* 0x0000012c030b7810 */ /* 0x000fc60007ffe0ff */
[----:B------:R-:W-:Y:S02]  /*3e60*/  IMAD.MOV R4, RZ, RZ, -R4 ;  /* 0x000000ffff047224 */ /* 0x000fe400078e0a04 */
[----:B------:R-:W-:Y:S01]  /*3e70*/  @!P1 IMAD.IADD R0, R0, 0x1, -R22 ;  /* 0x0000000100009824 */ /* 0x000fe200078e0a16 */
[----:B------:R-:W-:Y:S01]  /*3e80*/  ISETP.GT.U32.AND P1, PT, R22, R5, PT ;  /* 0x000000051600720c */ /* 0x000fe20003f24070 */
[----:B------:R-:W-:-:S04]  /*3e90*/  IMAD.HI.U32 R9, R24, R7, RZ ;  /* 0x0000000718097227 */ /* 0x000fc800078e00ff */
[----:B-1----:R-:W-:Y:S02]  /*3ea0*/  IMAD.MOV.U32 R12, RZ, RZ, R10 ;  /* 0x000000ffff0c7224 */ /* 0x002fe400078e000a */
[----:B------:R-:W-:Y:S01]  /*3eb0*/  IMAD R8, R22, R4, R8 ;  /* 0x0000000416087224 */ /* 0x000fe200078e0208 */
[----:B------:R-:W-:Y:S01]  /*3ec0*/  IADD3 R4, R3, 0x128, RZ ;  /* 0x0000012803047810 */ /* 0x000fe20007ffe0ff */
[----:B------:R-:W-:Y:S02]  /*3ed0*/  IMAD.MOV.U32 R10, RZ, RZ, R0 ;  /* 0x000000ffff0a7224 */ /* 0x000fe400078e0000 */
[----:B------:R-:W-:Y:S02]  /*3ee0*/  IMAD.MOV R9, RZ, RZ, -R9 ;  /* 0x000000ffff097224 */ /* 0x000fe400078e0a09 */
[----:B------:R-:W-:Y:S01]  /*3ef0*/  @!P4 IMAD.IADD R6, R6, 0x1, -R22 ;  /* 0x000000010606c824 */ /* 0x000fe200078e0a16 */
[----:B------:R-:W-:Y:S01]  /*3f00*/  ISETP.GE.AND P4, PT, R13, RZ, PT ;  /* 0x000000ff0d00720c */ /* 0x000fe20003f86270 */
[----:B------:R-:W-:Y:S01]  /*3f10*/  @!P0 IMAD.MOV R10, RZ, RZ, -R10 ;  /* 0x000000ffff0a8224 */ /* 0x000fe200078e0a0a */
[C---:B------:R-:W-:Y:S01]  /*3f20*/  ISETP.GT.U32.AND P0, PT, R22.reuse, R8, PT ;  /* 0x000000081600720c */ /* 0x040fe20003f04070 */
[----:B------:R-:W-:Y:S01]  /*3f30*/  IMAD R7, R22, R9, R7 ;  /* 0x0000000916077224 */ /* 0x000fe200078e0207 */
[----:B------:R-:W-:Y:S01]  /*3f40*/  IABS R13, R13 ;  /* 0x0000000d000d7213 */ /* 0x000fe20000000000 */
[----:B------:R-:W-:Y:S01]  /*3f50*/  IMAD.MOV.U32 R15, RZ, RZ, R6 ;  /* 0x000000ffff0f7224 */ /* 0x000fe200078e0006 */
[----:B------:R-:W-:Y:S01]  /*3f60*/  IADD3 R9, R3, 0x124, RZ ;  /* 0x0000012403097810 */ /* 0x000fe20007ffe0ff */
[----:B------:R-:W-:-:S02]  /*3f70*/  @!P1 IMAD.IADD R5, R5, 0x1, -R22 ;  /* 0x0000000105059824 */ /* 0x000fc400078e0a16 */
[----:B------:R-:W-:Y:S01]  /*3f80*/  @!P5 IMAD.MOV R15, RZ, RZ, -R15 ;  /* 0x000000ffff0fd224 */ /* 0x000fe200078e0a0f */
[C---:B------:R-:W-:Y:S01]  /*3f90*/  ISETP.GT.U32.AND P5, PT, R22.reuse, R7, PT ;  /* 0x000000071600720c */ /* 0x040fe20003fa4070 */
[----:B------:R-:W-:Y:S01]  /*3fa0*/  @!P6 IMAD.MOV R12, RZ, RZ, -R12 ;  /* 0x000000ffff0ce224 */ /* 0x000fe200078e0a0c */
[----:B------:R-:W-:Y:S01]  /*3fb0*/  ISETP.GT.U32.AND P1, PT, R22, R5, PT ;  /* 0x000000051600720c */ /* 0x000fe20003f24070 */
[----:B------:R-:W-:Y:S01]  /*3fc0*/  IMAD.HI.U32 R14, R24, R13, RZ ;  /* 0x0000000d180e7227 */ /* 0x000fe200078e00ff */
[----:B------:R-:W-:Y:S02]  /*3fd0*/  ISETP.GE.AND P6, PT, R2, RZ, PT ;  /* 0x000000ff0200720c */ /* 0x000fe40003fc6270 */
[----:B------:R0:W-:Y:S01]  /*3fe0*/  STL [R1+0x114], R12 ;  /* 0x0001140c01007387 */ /* 0x0001e20000100800 */
[----:B------:R-:W-:Y:S01]  /*3ff0*/  @!P0 IMAD.IADD R8, R8, 0x1, -R22 ;  /* 0x0000000108088824 */ /* 0x000fe200078e0a16 */
[----:B------:R-:W-:Y:S01]  /*4000*/  IABS R2, R4 ;  /* 0x0000000400027213 */ /* 0x000fe20000000000 */
[----:B------:R-:W-:Y:S01]  /*4010*/  IMAD.MOV R14, RZ, RZ, -R14 ;  /* 0x000000ffff0e7224 */ /* 0x000fe200078e0a0e */
[----:B------:R1:W-:Y:S01]  /*4020*/  STL [R1+0x110], R10 ;  /* 0x0001100a01007387 */ /* 0x0003e20000100800 */
[----:B------:R-:W-:-:S02]  /*4030*/  IABS R0, R9 ;  /* 0x0000000900007213 */ /* 0x000fc40000000000 */
[----:B------:R-:W-:Y:S01]  /*4040*/  ISETP.GT.U32.AND P0, PT, R22, R8, PT ;  /* 0x000000081600720c */ /* 0x000fe20003f04070 */
[--C-:B------:R-:W-:Y:S01]  /*4050*/  @!P5 IMAD.IADD R7, R7, 0x1, -R22.reuse ;  /* 0x000000010707d824 */ /* 0x100fe200078e0a16 */
[----:B------:R2:W-:Y:S01]  /*4060*/  STL [R1+0x10c], R15 ;  /* 0x00010c0f01007387 */ /* 0x0005e20000100800 */
[----:B0-----:R-:W-:Y:S01]  /*4070*/  IABS R12, R11 ;  /* 0x0000000b000c7213 */ /* 0x001fe20000000000 */
[----:B------:R-:W-:Y:S01]  /*4080*/  @!P1 IMAD.IADD R5, R5, 0x1, -R22 ;  /* 0x0000000105059824 */ /* 0x000fe200078e0a16 */
[----:B------:R-:W-:Y:S01]  /*4090*/  ISETP.GE.AND P1, PT, R11, RZ, PT ;  /* 0x000000ff0b00720c */ /* 0x000fe20003f26270 */
[----:B------:R-:W-:Y:S01]  /*40a0*/  IMAD.HI.U32 R6, R24, R2, RZ ;  /* 0x0000000218067227 */ /* 0x000fe200078e00ff */
[----:B------:R-:W-:-:S03]  /*40b0*/  ISETP.GT.U32.AND P5, PT, R22, R7, PT ;  /* 0x000000071600720c */ /* 0x000fc60003fa4070 */
[----:B-1----:R-:W-:-:S04]  /*40c0*/  IMAD.HI.U32 R10, R24, R12, RZ ;  /* 0x0000000c180a7227 */ /* 0x002fc800078e00ff */
[----:B------:R-:W-:Y:S02]  /*40d0*/  IMAD R11, R22, R14, R13 ;  /* 0x0000000e160b7224 */ /* 0x000fe400078e020d */
[----:B------:R-:W-:Y:S02]  /*40e0*/  IMAD.MOV R10, RZ, RZ, -R10 ;  /* 0x000000ffff0a7224 */ /* 0x000fe400078e0a0a */
[----:B------:R-:W-:Y:S02]  /*40f0*/  IMAD.MOV R6, RZ, RZ, -R6 ;  /* 0x000000ffff067224 */ /* 0x000fe400078e0a06 */
[----:B------:R-:W-:Y:S01]  /*4100*/  @!P0 IMAD.IADD R8, R8, 0x1, -R22 ;  /* 0x0000000108088824 */ /* 0x000fe200078e0a16 */
[C---:B------:R-:W-:Y:S01]  /*4110*/  ISETP.GT.U32.AND P0, PT, R22.reuse, R11, PT ;  /* 0x0000000b1600720c */ /* 0x040fe20003f04070 */
[----:B------:R-:W-:Y:S02]  /*4120*/  IMAD R12, R22, R10, R12 ;  /* 0x0000000a160c7224 */ /* 0x000fe400078e020c */
[----:B------:R-:W-:-:S04]  /*4130*/  IMAD.HI.U32 R10, R24, R0, RZ ;  /* 0x00000000180a7227 */ /* 0x000fc800078e00ff */
[C---:B------:R-:W-:Y:S01]  /*4140*/  IMAD R2, R22.reuse, R6, R2 ;  /* 0x0000000616027224 */ /* 0x040fe200078e0202 */
[----:B------:R-:W-:Y:S01]  /*4150*/  IADD3 R6, R3, 0x118, RZ ;  /* 0x0000011803067810 */ /* 0x000fe20007ffe0ff */
[----:B------:R-:W-:Y:S02]  /*4160*/  IMAD.MOV.U32 R16, RZ, RZ, R5 ;  /* 0x000000ffff107224 */ /* 0x000fe400078e0005 */
[----:B------:R-:W-:Y:S02]  /*4170*/  IMAD.MOV R5, RZ, RZ, -R10 ;  /* 0x000000ffff057224 */ /* 0x000fe400078e0a0a */
[----:B------:R-:W-:Y:S01]  /*4180*/  @!P5 IMAD.IADD R7, R7, 0x1, -R22 ;  /* 0x000000010707d824 */ /* 0x000fe200078e0a16 */
[C---:B------:R-:W-:Y:S01]  /*4190*/  ISETP.GT.U32.AND P5, PT, R22.reuse, R2, PT ;  /* 0x000000021600720c */ /* 0x040fe20003fa4070 */
[----:B--2---:R-:W-:Y:S02]  /*41a0*/  IMAD.MOV.U32 R15, RZ, RZ, R8 ;  /* 0x000000ffff0f7224 */ /* 0x004fe400078e0008 */
[----:B------:R-:W-:Y:S01]  /*41b0*/  @!P2 IMAD.MOV R16, RZ, RZ, -R16 ;  /* 0x000000ffff10a224 */ /* 0x000fe200078e0a10 */
[C---:B------:R-:W-:Y:S01]  /*41c0*/  ISETP.GT.U32.AND P2, PT, R22.reuse, R12, PT ;  /* 0x0000000c1600720c */ /* 0x040fe20003f44070 */
[C---:B------:R-:W-:Y:S01]  /*41d0*/  IMAD R0, R22.reuse, R5, R0 ;  /* 0x0000000516007224 */ /* 0x040fe200078e0200 */
[----:B------:R-:W-:Y:S01]  /*41e0*/  IADD3 R5, R3, 0x11c, RZ ;  /* 0x0000011c03057810 */ /* 0x000fe20007ffe0ff */
[----:B------:R-:W-:Y:S01]  /*41f0*/  IMAD.MOV.U32 R8, RZ, RZ, R7 ;  /* 0x000000ffff087224 */ /* 0x000fe200078e0007 */
[----:B------:R0:W-:Y:S01]  /*4200*/  STL [R1+0x108], R16 ;  /* 0x0001081001007387 */ /* 0x0001e20000100800 */
[----:B------:R-:W-:Y:S01]  /*4210*/  @!P0 IMAD.IADD R11, R11, 0x1, -R22 ;  /* 0x000000010b0b8824 */ /* 0x000fe200078e0a16 */
[----:B------:R-:W-:Y:S01]  /*4220*/  IABS R7, R5 ;  /* 0x0000000500077213 */ /* 0x000fe20000000000 */
[----:B------:R-:W-:Y:S01]  /*4230*/  @!P6 IMAD.MOV R8, RZ, RZ, -R8 ;  /* 0x000000ffff08e224 */ /* 0x000fe200078e0a08 */
[----:B------:R-:W-:Y:S01]  /*4240*/  ISETP.GT.U32.AND P6, PT, R22, R0, PT ;  /* 0x000000001600720c */ /* 0x000fe20003fc4070 */
[----:B------:R-:W-:Y:S01]  /*4250*/  @!P3 IMAD.MOV R15, RZ, RZ, -R15 ;  /* 0x000000ffff0fb224 */ /* 0x000fe200078e0a0f */
[----:B------:R-:W-:Y:S01]  /*4260*/  ISETP.GE.AND P3, PT, R4, RZ, PT ;  /* 0x000000ff0400720c */ /* 0x000fe20003f66270 */
[--C-:B------:R-:W-:Y:S01]  /*4270*/  @!P5 IMAD.IADD R2, R2, 0x1, -R22.reuse ;  /* 0x000000010202d824 */ /* 0x100fe200078e0a16 */
[----:B------:R-:W-:Y:S01]  /*4280*/  ISETP.GT.U32.AND P0, PT, R22, R11, PT ;  /* 0x0000000b1600720c */ /* 0x000fe20003f04070 */
[----:B------:R-:W-:Y:S01]  /*4290*/  @!P2 IMAD.IADD R12, R12, 0x1, -R22 ;  /* 0x000000010c0ca824 */ /* 0x000fe200078e0a16 */
[----:B------:R-:W-:Y:S01]  /*42a0*/  IADD3 R4, R3, 0x120, RZ ;  /* 0x0000012003047810 */ /* 0x000fe20007ffe0ff */
[----:B------:R-:W-:Y:S01]  /*42b0*/  STL [R1+0x104], R15 ;  /* 0x0001040f01007387 */ /* 0x000fe20000100800 */
[----:B------:R-:W-:-:S02]  /*42c0*/  ISETP.GT.U32.AND P5, PT, R22, R2, PT ;  /* 0x000000021600720c */ /* 0x000fc40003fa4070 */
[----:B------:R-:W-:Y:S01]  /*42d0*/  IABS R10, R4 ;  /* 0x00000004000a7213 */ /* 0x000fe20000000000 */
[----:B------:R1:W-:Y:S01]  /*42e0*/  STL [R1+0x100], R8 ;  /* 0x0001000801007387 */ /* 0x0003e20000100800 */
[----:B------:R-:W-:Y:S01]  /*42f0*/  ISETP.GT.U32.AND P2, PT, R22, R12, PT ;  /* 0x0000000c1600720c */ /* 0x000fe20003f44070 */
[----:B------:R-:W-:Y:S01]  /*4300*/  @!P6 IMAD.IADD R0, R0, 0x1, -R22 ;  /* 0x000000010000e824 */ /* 0x000fe200078e0a16 */
[----:B0-----:R-:W-:Y:S01]  /*4310*/  IADD3 R16, R3, 0x104, RZ ;  /* 0x0000010403107810 */ /* 0x001fe20007ffe0ff */
[----:B------:R-:W-:-:S03]  /*4320*/  IMAD.HI.U32 R13, R24, R10, RZ ;  /* 0x0000000a180d7227 */ /* 0x000fc600078e00ff */
[----:B------:R-:W-:Y:S01]  /*4330*/  ISETP.GT.U32.AND P6, PT, R22, R0, PT ;  /* 0x000000001600720c */ /* 0x000fe20003fc4070 */
[----:B------:R-:W-:Y:S01]  /*4340*/  @!P0 IMAD.IADD R11, R11, 0x1, -R22 ;  /* 0x000000010b0b8824 */ /* 0x000fe200078e0a16 */
[----:B------:R-:W-:Y:S01]  /*4350*/  ISETP.GE.AND P0, PT, R9, RZ, PT ;  /* 0x000000ff0900720c */ /* 0x000fe20003f06270 */
[----:B------:R-:W-:Y:S01]  /*4360*/  IMAD.MOV R13, RZ, RZ, -R13 ;  /* 0x000000ffff0d7224 */ /* 0x000fe200078e0a0d */
[----:B-1----:R-:W-:Y:S01]  /*4370*/  IABS R8, R6 ;  /* 0x0000000600087213 */ /* 0x002fe20000000000 */
[----:B------:R-:W-:-:S04]  /*4380*/  IMAD.HI.U32 R9, R24, R7, RZ ;  /* 0x0000000718097227 */ /* 0x000fc800078e00ff */
[----:B------:R-:W-:Y:S02]  /*4390*/  IMAD R10, R22, R13, R10 ;  /* 0x0000000d160a7224 */ /* 0x000fe400078e020a */
[----:B------:R-:W-:Y:S02]  /*43a0*/  IMAD.MOV R9, RZ, RZ, -R9 ;  /* 0x000000ffff097224 */ /* 0x000fe400078e0a09 */
[--C-:B------:R-:W-:Y:S01]  /*43b0*/  @!P5 IMAD.IADD R2, R2, 0x1, -R22.reuse ;  /* 0x000000010202d824 */ /* 0x100fe200078e0a16 */
[----:B------:R-:W-:Y:S01]  /*43c0*/  ISETP.GE.AND P5, PT, R6, RZ, PT ;  /* 0x000000ff0600720c */ /* 0x000fe20003fa6270 */
[--C-:B------:R-:W-:Y:S01]  /*43d0*/  @!P2 IMAD.IADD R12, R12, 0x1, -R22.reuse ;  /* 0x000000010c0ca824 */ /* 0x100fe200078e0a16 */
[C---:B------:R-:W-:Y:S01]  /*43e0*/  ISETP.GT.U32.AND P2, PT, R22.reuse, R10, PT ;  /* 0x0000000a1600720c */ /* 0x040fe20003f44070 */
[----:B------:R-:W-:Y:S02]  /*43f0*/  IMAD R6, R22, R9, R7 ;  /* 0x0000000916067224 */ /* 0x000fe400078e0207 */
[----:B------:R-:W-:-:S02]  /*4400*/  @!P6 IMAD.IADD R0, R0, 0x1, -R22 ;  /* 0x000000010000e824 */ /* 0x000fc400078e0a16 */
[----:B------:R-:W-:Y:S01]  /*4410*/  IMAD.MOV.U32 R15, RZ, RZ, R11 ;  /* 0x000000ffff0f7224 */ /* 0x000fe200078e000b */
[----:B------:R-:W-:Y:S01]  /*4420*/  ISETP.GT.U32.AND P6, PT, R22, R6, PT ;  /* 0x000000061600720c */ /* 0x000fe20003fc4070 */
[----:B------:R-:W-:Y:S02]  /*4430*/  IMAD.MOV.U32 R14, RZ, RZ, R12 ;  /* 0x000000ffff0e7224 */ /* 0x000fe400078e000c */
[----:B------:R-:W-:Y:S01]  /*4440*/  @!P4 IMAD.MOV R15, RZ, RZ, -R15 ;  /* 0x000000ffff0fc224 */ /* 0x000fe200078e0a0f */
[----:B------:R-:W-:Y:S01]  /*4450*/  ISETP.GE.AND P4, PT, R4, RZ, PT ;  /* 0x000000ff0400720c */ /* 0x000fe20003f86270 */
[----:B------:R-:W-:Y:S01]  /*4460*/  IMAD.MOV.U32 R13, RZ, RZ, R2 ;  /* 0x000000ffff0d7224 */ /* 0x000fe200078e0002 */
[C---:B------:R-:W-:Y:S01]  /*4470*/  IADD3 R4, R3.reuse, 0x114, RZ ;  /* 0x0000011403047810 */ /* 0x040fe20007ffe0ff */
[--C-:B------:R-:W-:Y:S01]  /*4480*/  @!P2 IMAD.IADD R10, R10, 0x1, -R22.reuse ;  /* 0x000000010a0aa824 */ /* 0x100fe200078e0a16 */
[----:B------:R-:W-:Y:S01]  /*4490*/  IADD3 R2, R3, 0x110, RZ ;  /* 0x0000011003027810 */ /* 0x000fe20007ffe0ff */
[----:B------:R-:W-:Y:S01]  /*44a0*/  IMAD.HI.U32 R11, R24, R8, RZ ;  /* 0x00000008180b7227 */ /* 0x000fe200078e00ff */
[----:B------:R-:W-:Y:S01]  /*44b0*/  IABS R7, R4 ;  /* 0x0000000400077213 */ /* 0x000fe20000000000 */
[----:B------:R0:W-:Y:S01]  /*44c0*/  STL [R1+0xfc], R15 ;  /* 0x0000fc0f01007387 */ /* 0x0001e20000100800 */
[----:B------:R-:W-:Y:S01]  /*44d0*/  ISETP.GT.U32.AND P2, PT, R22, R10, PT ;  /* 0x0000000a1600720c */ /* 0x000fe20003f44070 */
[----:B------:R-:W-:Y:S01]  /*44e0*/  @!P6 IMAD.IADD R6, R6, 0x1, -R22 ;  /* 0x000000010606e824 */ /* 0x000fe200078e0a16 */
[----:B------:R-:W-:Y:S01]  /*44f0*/  IABS R18, R2 ;  /* 0x0000000200127213 */ /* 0x000fe20000000000 */
[----:B------:R-:W-:Y:S01]  /*4500*/  @!P1 IMAD.MOV R14, RZ, RZ, -R14 ;  /* 0x000000ffff0e9224 */ /* 0x000fe200078e0a0e */
[----:B------:R-:W-:Y:S01]  /*4510*/  ISETP.GE.AND P1, PT, R5, RZ, PT ;  /* 0x000000ff0500720c */ /* 0x000fe20003f26270 */
[----:B------:R-:W-:Y:S01]  /*4520*/  IMAD.MOV R11, RZ, RZ, -R11 ;  /* 0x000000ffff0b7224 */ /* 0x000fe200078e0a0b */
[----:B------:R-:W-:Y:S01]  /*4530*/  ISETP.GT.U32.AND P6, PT, R22, R6, PT ;  /* 0x000000061600720c */ /* 0x000fe20003fc4070 */
[----:B------:R-:W-:Y:S01]  /*4540*/  IMAD.HI.U32 R5, R24, R7, RZ ;  /* 0x0000000718057227 */ /* 0x000fe200078e00ff */
[----:B------:R-:W-:Y:S01]  /*4550*/  STL [R1+0xf4], R14 ;  /* 0x0000f40e01007387 */ /* 0x000fe20000100800 */
[----:B0-----:R-:W-:-:S02]  /*4560*/  IADD3 R15, R3, 0xf8, RZ ;  /* 0x000000f8030f7810 */ /* 0x001fc40007ffe0ff */
[----:B------:R-:W-:Y:S02]  /*4570*/  IMAD.MOV.U32 R12, RZ, RZ, R0 ;  /* 0x000000ffff0c7224 */ /* 0x000fe400078e0000 */
[----:B------:R-:W-:Y:S02]  /*4580*/  IMAD R8, R22, R11, R8 ;  /* 0x0000000b16087224 */ /* 0x000fe400078e0208 */
[----:B------:R-:W-:-:S04]  /*4590*/  IMAD.HI.U32 R0, R24, R18, RZ ;  /* 0x0000001218007227 */ /* 0x000fc800078e00ff */
[----:B------:R-:W-:Y:S02]  /*45a0*/  IMAD.MOV R5, RZ, RZ, -R5 ;  /* 0x000000ffff057224 */ /* 0x000fe400078e0a05 */
[----:B------:R-:W-:Y:S01]  /*45b0*/  @!P3 IMAD.MOV R13, RZ, RZ, -R13 ;  /* 0x000000ffff0db224 */ /* 0x000fe200078e0a0d */
[----:B------:R-:W-:Y:S01]  /*45c0*/  ISETP.GE.AND P3, PT, R4, RZ, PT ;  /* 0x000000ff0400720c */ /* 0x000fe20003f66270 */
[----:B------:R-:W-:Y:S01]  /*45d0*/  @!P0 IMAD.MOV R12, RZ, RZ, -R12 ;  /* 0x000000ffff0c8224 */ /* 0x000fe200078e0a0c */
[----:B------:R-:W-:Y:S01]  /*45e0*/  ISETP.GE.AND P0, PT, R2, RZ, PT ;  /* 0x000000ff0200720c */ /* 0x000fe20003f06270 */
[----:B------:R-:W-:Y:S01]  /*45f0*/  @!P2 IMAD.IADD R10, R10, 0x1, -R22 ;  /* 0x000000010a0aa824 */ /* 0x000fe200078e0a16 */
[C---:B------:R-:W-:Y:S01]  /*4600*/  ISETP.GT.U32.AND P2, PT, R22.reuse, R8, PT ;  /* 0x000000081600720c */ /* 0x040fe20003f44070 */
[----:B------:R-:W-:Y:S01]  /*4610*/  IMAD.MOV R0, RZ, RZ, -R0 ;  /* 0x000000ffff007224 */ /* 0x000fe200078e0a00 */
[----:B------:R0:W-:Y:S01]  /*4620*/  STL [R1+0xf0], R13 ;  /* 0x0000f00d01007387 */ /* 0x0001e20000100800 */
[C---:B------:R-:W-:Y:S01]  /*4630*/  IMAD R7, R22.reuse, R5, R7 ;  /* 0x0000000516077224 */ /* 0x040fe200078e0207 */
[----:B------:R-:W-:Y:S01]  /*4640*/  IADD3 R2, R3, 0x10c, RZ ;  /* 0x0000010c03027810 */ /* 0x000fe20007ffe0ff */
[----:B------:R-:W-:Y:S01]  /*4650*/  IMAD R18, R22, R0, R18 ;  /* 0x0000000016127224 */ /* 0x000fe200078e0212 */
[----:B------:R1:W-:Y:S01]  /*4660*/  STL [R1+0xec], R12 ;  /* 0x0000ec0c01007387 */ /* 0x0003e20000100800 */
[----:B------:R-:W-:Y:S01]  /*4670*/  @!P6 IMAD.IADD R6, R6, 0x1, -R22 ;  /* 0x000000010606e824 */ /* 0x000fe200078e0a16 */
[----:B------:R-:W-:-:S02]  /*4680*/  ISETP.GT.U32.AND P6, PT, R22, R7, PT ;  /* 0x000000071600720c */ /* 0x000fc40003fc4070 */
[C---:B------:R-:W-:Y:S01]  /*4690*/  IADD3 R4, R3.reuse, 0x108, RZ ;  /* 0x0000010803047810 */ /* 0x040fe20007ffe0ff */
[----:B------:R-:W-:Y:S01]  /*46a0*/  IMAD.MOV.U32 R11, RZ, RZ, R6 ;  /* 0x000000ffff0b7224 */ /* 0x000fe200078e0006 */
[----:B------:R-:W-:Y:S01]  /*46b0*/  IABS R9, R2 ;  /* 0x0000000200097213 */ /* 0x000fe20000000000 */
[----:B------:R-:W-:Y:S01]  /*46c0*/  @!P2 IMAD.IADD R8, R8, 0x1, -R22 ;  /* 0x000000010808a824 */ /* 0x000fe200078e0a16 */
[----:B0-----:R-:W-:Y:S01]  /*46d0*/  IABS R13, R4 ;  /* 0x00000004000d7213 */ /* 0x001fe20000000000 */
[----:B------:R-:W-:Y:S01]  /*46e0*/  @!P1 IMAD.MOV R11, RZ, RZ, -R11 ;  /* 0x000000ffff0b9224 */ /* 0x000fe200078e0a0b */
[----:B------:R-:W-:Y:S01]  /*46f0*/  ISETP.GE.AND P1, PT, R2, RZ, PT ;  /* 0x000000ff0200720c */ /* 0x000fe20003f26270 */
[----:B-1----:R-:W-:Y:S01]  /*4700*/  IMAD.MOV.U32 R12, RZ, RZ, R10 ;  /* 0x000000ffff0c7224 */ /* 0x002fe200078e000a */
[----:B------:R-:W-:Y:S01]  /*4710*/  ISETP.GT.U32.AND P2, PT, R22, R8, PT ;  /* 0x000000081600720c */ /* 0x000fe20003f44070 */
[----:B------:R-:W-:Y:S01]  /*4720*/  IMAD.HI.U32 R5, R24, R9, RZ ;  /* 0x0000000918057227 */ /* 0x000fe200078e00ff */
[----:B------:R-:W-:-:S02]  /*4730*/  IADD3 R2, R3, 0xfc, RZ ;  /* 0x000000fc03027810 */ /* 0x000fc40007ffe0ff */
[----:B------:R-:W-:Y:S01]  /*4740*/  IADD3 R10, R3, 0xf4, RZ ;  /* 0x000000f4030a7810 */ /* 0x000fe20007ffe0ff */
[----:B------:R-:W-:Y:S01]  /*4750*/  @!P4 IMAD.MOV R12, RZ, RZ, -R12 ;  /* 0x000000ffff0cc224 */ /* 0x000fe200078e0a0c */
[----:B------:R-:W-:Y:S01]  /*4760*/  ISETP.GT.U32.AND P4, PT, R22, R18, PT ;  /* 0x000000121600720c */ /* 0x000fe20003f84070 */
[--C-:B------:R-:W-:Y:S01]  /*4770*/  @!P6 IMAD.IADD R7, R7, 0x1, -R22.reuse ;  /* 0x000000010707e824 */ /* 0x100fe200078e0a16 */
[----:B------:R-:W-:Y:S01]  /*4780*/  IABS R14, R2 ;  /* 0x00000002000e7213 */ /* 0x000fe20000000000 */
[----:B------:R-:W-:Y:S01]  /*4790*/  IMAD.HI.U32 R0, R24, R13, RZ ;  /* 0x0000000d18007227 */ /* 0x000fe200078e00ff */
[----:B------:R0:W-:Y:S02]  /*47a0*/  STL [R1+0xe8], R12 ;  /* 0x0000e80c01007387 */ /* 0x0001e40000100800 */
[----:B------:R-:W-:Y:S01]  /*47b0*/  ISETP.GT.U32.AND P6, PT, R22, R7, PT ;  /* 0x000000071600720c */ /* 0x000fe20003fc4070 */
[----:B------:R-:W-:Y:S01]  /*47c0*/  IMAD.MOV R5, RZ, RZ, -R5 ;  /* 0x000000ffff057224 */ /* 0x000fe200078e0a05 */
[----:B------:R1:W-:Y:S01]  /*47d0*/  STL [R1+0xe4], R11 ;  /* 0x0000e40b01007387 */ /* 0x0003e20000100800 */
[----:B------:R-:W-:Y:S01]  /*47e0*/  @!P2 IMAD.IADD R8, R8, 0x1, -R22 ;  /* 0x000000010808a824 */ /* 0x000fe200078e0a16 */
[----:B------:R-:W-:Y:S01]  /*47f0*/  ISETP.GE.AND P2, PT, R4, RZ, PT ;  /* 0x000000ff0400720c */ /* 0x000fe20003f46270 */
[----:B------:R-:W-:Y:S01]  /*4800*/  IMAD.MOV R0, RZ, RZ, -R0 ;  /* 0x000000ffff007224 */ /* 0x000fe200078e0a00 */
[----:B------:R-:W-:Y:S01]  /*4810*/  IABS R4, R16 ;  /* 0x0000001000047213 */ /* 0x000fe20000000000 */
[--C-:B------:R-:W-:Y:S01]  /*4820*/  @!P4 IMAD.IADD R18, R18, 0x1, -R22.reuse ;  /* 0x000000011212c824 */ /* 0x100fe200078e0a16 */
[----:B0-----:R-:W-:Y:S01]  /*4830*/  IABS R12, R17 ;  /* 0x00000011000c7213 */ /* 0x001fe20000000000 */
[C---:B------:R-:W-:Y:S01]  /*4840*/  IMAD R9, R22.reuse, R5, R9 ;  /* 0x0000000516097224 */ /* 0x040fe200078e0209 */
[----:B------:R-:W-:Y:S01]  /*4850*/  IABS R5, R15 ;  /* 0x0000000f00057213 */ /* 0x000fe20000000000 */
[C---:B------:R-:W-:Y:S01]  /*4860*/  IMAD R13, R22.reuse, R0, R13 ;  /* 0x00000000160d7224 */ /* 0x040fe200078e020d */
[C---:B------:R-:W-:Y:S01]  /*4870*/  ISETP.GT.U32.AND P4, PT, R22.reuse, R18, PT ;  /* 0x000000121600720c */ /* 0x040fe20003f84070 */
[----:B------:R-:W-:Y:S01]  /*4880*/  @!P6 IMAD.IADD R7, R7, 0x1, -R22 ;  /* 0x000000010707e824 */ /* 0x000fe200078e0a16 */
[----:B------:R-:W-:Y:S01]  /*4890*/  ISETP.GT.U32.AND P6, PT, R22, R9, PT ;  /* 0x000000091600720c */ /* 0x000fe20003fc4070 */
[----:B------:R-:W-:Y:S01]  /*48a0*/  IMAD.HI.U32 R6, R24, R4, RZ ;  /* 0x0000000418067227 */ /* 0x000fe200078e00ff */
[----:B------:R-:W-:-:S03]  /*48b0*/  IABS R0, R10 ;  /* 0x0000000a00007213 */ /* 0x000fc60000000000 */
[----:B------:R-:W-:Y:S02]  /*48c0*/  IMAD.MOV R6, RZ, RZ, -R6 ;  /* 0x000000ffff067224 */ /* 0x000fe400078e0a06 */
[----:B------:R-:W-:-:S04]  /*48d0*/  IMAD.HI.U32 R20, R24, R12, RZ ;  /* 0x0000000c18147227 */ /* 0x000fc800078e00ff */
[----:B------:R-:W-:Y:S01]  /*48e0*/  @!P4 IMAD.IADD R18, R18, 0x1, -R22 ;  /* 0x000000011212c824 */ /* 0x000fe200078e0a16 */
[C---:B------:R-:W-:Y:S01]  /*48f0*/  ISETP.GT.U32.AND P4, PT, R22.reuse, R13, PT ;  /* 0x0000000d1600720c */ /* 0x040fe20003f84070 */
[C---:B------:R-:W-:Y:S02]  /*4900*/  IMAD R4, R22.reuse, R6, R4 ;  /* 0x0000000616047224 */ /* 0x040fe400078e0204 */
[----:B------:R-:W-:Y:S02]  /*4910*/  IMAD.MOV R20, RZ, RZ, -R20 ;  /* 0x000000ffff147224 */ /* 0x000fe400078e0a14 */
[----:B------:R-:W-:Y:S01]  /*4920*/  @!P6 IMAD.IADD R9, R9, 0x1, -R22 ;  /* 0x000000010909e824 */ /* 0x000fe200078e0a16 */
[C---:B------:R-:W-:Y:S01]  /*4930*/  ISETP.GT.U32.AND P6, PT, R22.reuse, R4, PT ;  /* 0x000000041600720c */ /* 0x040fe20003fc4070 */
[----:B------:R-:W-:Y:S02]  /*4940*/  IMAD R12, R22, R20, R12 ;  /* 0x00000014160c7224 */ /* 0x000fe400078e020c */
[----:B------:R-:W-:-:S04]  /*4950*/  IMAD.HI.U32 R19, R24, R14, RZ ;  /* 0x0000000e18137227 */ /* 0x000fc800078e00ff */
[----:B------:R-:W-:Y:S01]  /*4960*/  @!P4 IMAD.IADD R13, R13, 0x1, -R22 ;  /* 0x000000010d0dc824 */ /* 0x000fe200078e0a16 */
[----:B------:R-:W-:Y:S01]  /*4970*/  ISETP.GT.U32.AND P4, PT, R22, R12, PT ;  /* 0x0000000c1600720c */ /* 0x000fe20003f84070 */
[----:B------:R-:W-:-:S04]  /*4980*/  IMAD.HI.U32 R6, R24, R5, RZ ;  /* 0x0000000518067227 */ /* 0x000fc800078e00ff */
[----:B------:R-:W-:Y:S01]  /*4990*/  @!P6 IMAD.IADD R4, R4, 0x1, -R22 ;  /* 0x000000010404e824 */ /* 0x000fe200078e0a16 */
[----:B------:R-:W-:Y:S01]  /*49a0*/  ISETP.GT.U32.AND P6, PT, R22, R9, PT ;  /* 0x000000091600720c */ /* 0x000fe20003fc4070 */
[----:B------:R-:W-:Y:S01]  /*49b0*/  IMAD.MOV.U32 R21, RZ, RZ, R8 ;  /* 0x000000ffff157224 */ /* 0x000fe200078e0008 */
[----:B------:R-:W-:Y:S01]  /*49c0*/  IADD3 R8, R3, 0xec, RZ ;  /* 0x000000ec03087810 */ /* 0x000fe20007ffe0ff */
[----:B------:R-:W-:Y:S02]  /*49d0*/  IMAD.MOV R19, RZ, RZ, -R19 ;  /* 0x000000ffff137224 */ /* 0x000fe400078e0a13 */
[----:B-1----:R-:W-:-:S04]  /*49e0*/  IMAD.HI.U32 R11, R24, R0, RZ ;  /* 0x00000000180b7227 */ /* 0x002fc800078e00ff */
[----:B------:R-:W-:Y:S01]  /*49f0*/  @!P4 IMAD.IADD R12, R12, 0x1, -R22 ;  /* 0x000000010c0cc824 */ /* 0x000fe200078e0a16 */
[C---:B------:R-:W-:Y:S01]  /*4a00*/  ISETP.GT.U32.AND P4, PT, R22.reuse, R4, PT ;  /* 0x000000041600720c */ /* 0x040fe20003f84070 */
[----:B------:R-:W-:Y:S02]  /*4a10*/  IMAD.MOV R20, RZ, RZ, -R6 ;  /* 0x000000ffff147224 */ /* 0x000fe400078e0a06 */
[----:B------:R-:W-:Y:S01]  /*4a20*/  @!P5 IMAD.MOV R21, RZ, RZ, -R21 ;  /* 0x000000ffff15d224 */ /* 0x000fe200078e0a15 */
[C---:B------:R-:W-:Y:S01]  /*4a30*/  ISETP.GT.U32.AND P5, PT, R22.reuse, R13, PT ;  /* 0x0000000d1600720c */ /* 0x040fe20003fa4070 */
[C---:B------:R-:W-:Y:S02]  /*4a40*/  IMAD R6, R22.reuse, R19, R14 ;  /* 0x0000001316067224 */ /* 0x040fe400078e020e */
[----:B------:R-:W-:Y:S01]  /*4a50*/  IMAD.MOV.U32 R19, RZ, RZ, R7 ;  /* 0x000000ffff137224 */ /* 0x000fe200078e0007 */
[----:B------:R-:W-:Y:S01]  /*4a60*/  STL [R1+0xe0], R21 ;  /* 0x0000e01501007387 */ /* 0x000fe20000100800 */
[----:B------:R-:W-:Y:S01]  /*4a70*/  IMAD.MOV R14, RZ, RZ, -R11 ;  /* 0x000000ffff0e7224 */ /* 0x000fe200078e0a0b */
[----:B------:R-:W-:Y:S01]  /*4a80*/  IADD3 R11, R3, 0xf0, RZ ;  /* 0x000000f0030b7810 */ /* 0x000fe20007ffe0ff */
[C---:B------:R-:W-:Y:S01]  /*4a90*/  IMAD R5, R22.reuse, R20, R5 ;  /* 0x0000001416057224 */ /* 0x040fe200078e0205 */
[----:B------:R-:W-:Y:S01]  /*4aa0*/  IABS R7, R8 ;  /* 0x0000000800077213 */ /* 0x000fe20000000000 */
[----:B------:R-:W-:Y:S01]  /*4ab0*/  @!P0 IMAD.MOV R18, RZ, RZ, -R18 ;  /* 0x000000ffff128224 */ /* 0x000fe200078e0a12 */
[C---:B------:R-:W-:Y:S01]  /*4ac0*/  ISETP.GT.U32.AND P0, PT, R22.reuse, R6, PT ;  /* 0x000000061600720c */ /* 0x040fe20003f04070 */
[----:B------:R-:W-:Y:S01]  /*4ad0*/  @!P3 IMAD.MOV R19, RZ, RZ, -R19 ;  /* 0x000000ffff13b224 */ /* 0x000fe200078e0a13 */
[C---:B------:R-:W-:Y:S01]  /*4ae0*/  ISETP.GT.U32.AND P3, PT, R22.reuse, R12, PT ;  /* 0x0000000c1600720c */ /* 0x040fe20003f64070 */
[C---:B------:R-:W-:Y:S01]  /*4af0*/  IMAD R0, R22.reuse, R14, R0 ;  /* 0x0000000e16007224 */ /* 0x040fe200078e0200 */
[----:B------:R-:W-:Y:S01]  /*4b00*/  IABS R14, R11 ;  /* 0x0000000b000e7213 */ /* 0x000fe20000000000 */
[--C-:B------:R-:W-:Y:S01]  /*4b10*/  @!P6 IMAD.IADD R9, R9, 0x1, -R22.reuse ;  /* 0x000000010909e824 */ /* 0x100fe200078e0a16 */
[----:B------:R-:W-:Y:S01]  /*4b20*/  ISETP.GT.U32.AND P6, PT, R22, R5, PT ;  /* 0x000000051600720c */ /* 0x000fe20003fc4070 */
[--C-:B------:R-:W-:Y:S01]  /*4b30*/  @!P4 IMAD.IADD R4, R4, 0x1, -R22.reuse ;  /* 0x000000010404c824 */ /* 0x100fe200078e0a16 */
[----:B------:R-:W-:Y:S01]  /*4b40*/  ISETP.GT.U32.AND P4, PT, R22, R0, PT ;  /* 0x000000001600720c */ /* 0x000fe20003f84070 */
[----:B------:R0:W-:Y:S01]  /*4b50*/  STL [R1+0xdc], R19 ;  /* 0x0000dc1301007387 */ /* 0x0001e20000100800 */
[--C-:B------:R-:W-:Y:S01]  /*4b60*/  @!P5 IMAD.IADD R13, R13, 0x1, -R22.reuse ;  /* 0x000000010d0dd824 */ /* 0x100fe200078e0a16 */
[----:B------:R-:W-:Y:S01]  /*4b70*/  ISETP.GE.AND P5, PT, R16, RZ, PT ;  /* 0x000000ff1000720c */ /* 0x000fe20003fa6270 */
[----:B------:R-:W-:Y:S01]  /*4b80*/  IMAD.MOV.U32 R20, RZ, RZ, R9 ;  /* 0x000000ffff147224 */ /* 0x000fe200078e0009 */
[----:B------:R1:W-:Y:S01]  /*4b90*/  STL [R1+0xd8], R18 ;  /* 0x0000d81201007387 */ /* 0x0003e20000100800 */
[--C-:B------:R-:W-:Y:S01]  /*4ba0*/  @!P0 IMAD.IADD R6, R6, 0x1, -R22.reuse ;  /* 0x0000000106068824 */ /* 0x100fe200078e0a16 */
[----:B------:R-:W-:Y:S01]  /*4bb0*/  ISETP.GE.AND P0, PT, R2, RZ, PT ;  /* 0x000000ff0200720c */ /* 0x000fe20003f06270 */
[----:B------:R-:W-:Y:S01]  /*4bc0*/  @!P3 IMAD.IADD R12, R12, 0x1, -R22 ;  /* 0x000000010c0cb824 */ /* 0x000fe200078e0a16 */
[----:B------:R-:W-:Y:S01]  /*4bd0*/  ISETP.GE.AND P3, PT, R17, RZ, PT ;  /* 0x000000ff1100720c */ /* 0x000fe20003f66270 */
[----:B------:R-:W-:Y:S01]  /*4be0*/  @!P1 IMAD.MOV R20, RZ, RZ, -R20 ;  /* 0x000000ffff149224 */ /* 0x000fe200078e0a14 */
[----:B------:R-:W-:Y:S01]  /*4bf0*/  ISETP.GT.U32.AND P1, PT, R22, R6, PT ;  /* 0x000000061600720c */ /* 0x000fe20003f24070 */
[----:B------:R-:W-:Y:S01]  /*4c00*/  @!P6 IMAD.IADD R5, R5, 0x1, -R22 ;  /* 0x000000010505e824 */ /* 0x000fe200078e0a16 */
[----:B------:R-:W-:Y:S01]  /*4c10*/  IADD3 R9, R3, 0xe8, RZ ;  /* 0x000000e803097810 */ /* 0x000fe20007ffe0ff */
[----:B0-----:R-:W-:Y:S01]  /*4c20*/  IMAD.MOV.U32 R19, RZ, RZ, R13 ;  /* 0x000000ffff137224 */ /* 0x001fe200078e000d */
[----:B------:R-:W-:Y:S01]  /*4c30*/  STL [R1+0xd4], R20 ;  /* 0x0000d41401007387 */ /* 0x000fe20000100800 */
[----:B-1----:R-:W-:Y:S01]  /*4c40*/  IMAD.HI.U32 R18, R24, R14, RZ ;  /* 0x0000000e18127227 */ /* 0x002fe200078e00ff */
[----:B------:R-:W-:-:S02]  /*4c50*/  ISETP.GE.AND P6, PT, R15, RZ, PT ;  /* 0x000000ff0f00720c */ /* 0x000fc40003fc6270 */
[C---:B------:R-:W-:Y:S01]  /*4c60*/  IADD3 R21, R3.reuse, 0x38, RZ ;  /* 0x0000003803157810 */ /* 0x040fe20007ffe0ff */
[----:B------:R-:W-:Y:S02]  /*4c70*/  IMAD.MOV R18, RZ, RZ, -R18 ;  /* 0x000000ffff127224 */ /* 0x000fe400078e0a12 */
[----:B------:R-:W-:Y:S01]  /*4c80*/  IMAD.MOV.U32 R13, RZ, RZ, R4 ;  /* 0x000000ffff0d7224 */ /* 0x000fe200078e0004 */
[----:B------:R-:W-:Y:S01]  /*4c90*/  IADD3 R4, R3, 0xe4, RZ ;  /* 0x000000e403047810 */ /* 0x000fe20007ffe0ff */
[----:B------:R-:W-:Y:S02]  /*4ca0*/  IMAD R2, R22, R18, R14 ;  /* 0x0000001216027224 */ /* 0x000fe400078e020e */
[----:B------:R-:W-:Y:S01]  /*4cb0*/  @!P4 IMAD.IADD R0, R0, 0x1, -R22 ;  /* 0x000000010000c824 */ /* 0x000fe200078e0a16 */
[C---:B------:R-:W-:Y:S01]  /*4cc0*/  ISETP.GT.U32.AND P4, PT, R22.reuse, R5, PT ;  /* 0x000000051600720c */ /* 0x040fe20003f84070 */
[----:B------:R-:W-:Y:S01]  /*4cd0*/  @!P5 IMAD.MOV R13, RZ, RZ, -R13 ;  /* 0x000000ffff0dd224 */ /* 0x000fe200078e0a0d */
[----:B------:R-:W-:Y:S01]  /*4ce0*/  ISETP.GT.U32.AND P5, PT, R22, R2, PT ;  /* 0x000000021600720c */ /* 0x000fe20003fa4070 */
[----:B------:R-:W-:-:S04]  /*4cf0*/  IMAD.HI.U32 R16, R24, R7, RZ ;  /* 0x0000000718107227 */ /* 0x000fc800078e00ff */
[----:B------:R-:W-:Y:S01]  /*4d00*/  @!P2 IMAD.MOV R19, RZ, RZ, -R19 ;  /* 0x000000ffff13a224 */ /* 0x000fe200078e0a13 */
[----:B------:R-:W-:Y:S01]  /*4d10*/  ISETP.GT.U32.AND P2, PT, R22, R0, PT ;  /* 0x000000001600720c */ /* 0x000fe20003f44070 */
[----:B------:R-:W-:Y:S02]  /*4d20*/  IMAD.MOV R16, RZ, RZ, -R16 ;  /* 0x000000ffff107224 */ /* 0x000fe400078e0a10 */
[----:B------:R-:W-:Y:S01]  /*4d30*/  @!P3 IMAD.MOV R12, RZ, RZ, -R12 ;  /* 0x000000ffff0cb224 */ /* 0x000fe200078e0a0c */
[----:B------:R-:W-:Y:S01]  /*4d40*/  ISETP.GE.AND P3, PT, R10, RZ, PT ;  /* 0x000000ff0a00720c */ /* 0x000fe20003f66270 */
[----:B------:R-:W-:Y:S01]  /*4d50*/  IMAD R7, R22, R16, R7 ;  /* 0x0000001016077224 */ /* 0x000fe200078e0207 */
[----:B------:R-:W-:Y:S01]  /*4d60*/  IABS R10, R9 ;  /* 0x00000009000a7213 */ /* 0x000fe20000000000 */
[--C-:B------:R-:W-:Y:S01]  /*4d70*/  @!P1 IMAD.IADD R6, R6, 0x1, -R22.reuse ;  /* 0x0000000106069824 */ /* 0x100fe200078e0a16 */
[----:B------:R-:W-:Y:S01]  /*4d80*/  STL [R1+0xd0], R19 ;  /* 0x0000d01301007387 */ /* 0x000fe20000100800 */
[--C-:B------:R-:W-:Y:S01]  /*4d90*/  @!P4 IMAD.IADD R5, R5, 0x1, -R22.reuse ;  /* 0x000000010505c824 */ /* 0x100fe200078e0a16 */
[----:B------:R-:W-:Y:S01]  /*4da0*/  ISETP.GE.AND P4, PT, R11, RZ, PT ;  /* 0x000000ff0b00720c */ /* 0x000fe20003f86270 */
[----:B------:R-:W-:Y:S01]  /*4db0*/  IMAD.HI.U32 R11, R24, R10, RZ ;  /* 0x0000000a180b7227 */ /* 0x000fe200078e00ff */
[----:B------:R-:W-:Y:S01]  /*4dc0*/  ISETP.GT.U32.AND P1, PT, R22, R7, PT ;  /* 0x000000071600720c */ /* 0x000fe20003f24070 */
[----:B------:R0:W-:Y:S02]  /*4dd0*/  STL [R1+0xcc], R13 ;  /* 0x0000cc0d01007387 */ /* 0x0001e40000100800 */
[----:B------:R-:W-:Y:S01]  /*4de0*/  @!P5 IMAD.IADD R2, R2, 0x1, -R22 ;  /* 0x000000010202d824 */ /* 0x000fe200078e0a16 */
[----:B------:R-:W-:Y:S01]  /*4df0*/  ISETP.GE.AND P5, PT, R9, RZ, PT ;  /* 0x000000ff0900720c */ /* 0x000fe20003fa6270 */
[----:B------:R-:W-:Y:S01]  /*4e00*/  IMAD.MOV.U32 R14, RZ, RZ, R6 ;  /* 0x000000ffff0e7224 */ /* 0x000fe200078e0006 */
[----:B------:R1:W-:Y:S01]  /*4e10*/  STL [R1+0xc8], R12 ;  /* 0x0000c80c01007387 */ /* 0x0003e20000100800 */
[----:B------:R-:W-:Y:S01]  /*4e20*/  @!P2 IMAD.IADD R0, R0, 0x1, -R22 ;  /* 0x000000010000a824 */ /* 0x000fe200078e0a16 */
[----:B------:R-:W-:Y:S01]  /*4e30*/  ISETP.GE.AND P2, PT, R8, RZ, PT ;  /* 0x000000ff0800720c */ /* 0x000fe20003f46270 */
[----:B------:R-:W-:-:S02]  /*4e40*/  IMAD.MOV R11, RZ, RZ, -R11 ;  /* 0x000000ffff0b7224 */ /* 0x000fc400078e0a0b */
[----:B------:R-:W-:Y:S01]  /*4e50*/  @!P0 IMAD.MOV R14, RZ, RZ, -R14 ;  /* 0x000000ffff0e8224 */ /* 0x000fe200078e0a0e */
[C---:B------:R-:W-:Y:S01]  /*4e60*/  ISETP.GT.U32.AND P0, PT, R22.reuse, R2, PT ;  /* 0x000000021600720c */ /* 0x040fe20003f04070 */
[C---:B------:R-:W-:Y:S01]  /*4e70*/  IMAD R10, R22.reuse, R11, R10 ;  /* 0x0000000b160a7224 */ /* 0x040fe200078e020a */
[----:B0-----:R-:W-:Y:S01]  /*4e80*/  IABS R13, R4 ;  /* 0x00000004000d7213 */ /* 0x001fe20000000000 */
[----:B------:R-:W-:Y:S01]  /*4e90*/  @!P1 IMAD.IADD R7, R7, 0x1, -R22 ;  /* 0x0000000107079824 */ /* 0x000fe200078e0a16 */
[C---:B------:R-:W-:Y:S01]  /*4ea0*/  IADD3 R11, R3.reuse, 0xe0, RZ ;  /* 0x000000e0030b7810 */ /* 0x040fe20007ffe0ff */
[----:B-1----:R-:W-:Y:S01]  /*4eb0*/  IMAD.MOV.U32 R12, RZ, RZ, R5 ;  /* 0x000000ffff0c7224 */ /* 0x002fe200078e0005 */
[----:B------:R-:W-:Y:S01]  /*4ec0*/  STL [R1+0xc4], R14 ;  /* 0x0000c40e01007387 */ /* 0x000fe20000100800 */
[----:B------:R-:W-:Y:S01]  /*4ed0*/  IMAD.MOV.U32 R5, RZ, RZ, R0 ;  /* 0x000000ffff057224 */ /* 0x000fe200078e0000 */
[----:B------:R-:W-:Y:S01]  /*4ee0*/  IADD3 R0, R3, 0xdc, RZ ;  /* 0x000000dc03007810 */ /* 0x000fe20007ffe0ff */
[----:B------:R-:W-:Y:S01]  /*4ef0*/  @!P6 IMAD.MOV R12, RZ, RZ, -R12 ;  /* 0x000000ffff0ce224 */ /* 0x000fe200078e0a0c */
[C---:B------:R-:W-:Y:S01]  /*4f00*/  ISETP.GT.U32.AND P6, PT, R22.reuse, R7, PT ;  /* 0x000000071600720c */ /* 0x040fe20003fc4070 */
[----:B------:R-:W-:Y:S01]  /*4f10*/  @!P3 IMAD.MOV R5, RZ, RZ, -R5 ;  /* 0x000000ffff05b224 */ /* 0x000fe200078e0a05 */
[----:B------:R-:W-:Y:S01]  /*4f20*/  ISETP.GT.U32.AND P3, PT, R22, R10, PT ;  /* 0x0000000a1600720c */ /* 0x000fe20003f64070 */
[----:B------:R-:W-:Y:S01]  /*4f30*/  @!P0 IMAD.IADD R2, R2, 0x1, -R22 ;  /* 0x0000000102028824 */ /* 0x000fe200078e0a16 */
[----:B------:R-:W-:Y:S01]  /*4f40*/  ISETP.GE.AND P0, PT, R11, RZ, PT ;  /* 0x000000ff0b00720c */ /* 0x000fe20003f06270 */
[----:B------:R-:W-:Y:S01]  /*4f50*/  IMAD.HI.U32 R8, R24, R13, RZ ;  /* 0x0000000d18087227 */ /* 0x000fe200078e00ff */
[----:B------:R-:W-:Y:S01]  /*4f60*/  IABS R11, R11 ;  /* 0x0000000b000b7213 */ /* 0x000fe20000000000 */
[----:B------:R-:W-:Y:S01]  /*4f70*/  STL [R1+0xc0], R12 ;  /* 0x0000c00c01007387 */ /* 0x000fe20000100800 */
[----:B------:R-:W-:Y:S01]  /*4f80*/  ISETP.GE.AND P1, PT, R4, RZ, PT ;  /* 0x000000ff0400720c */ /* 0x000fe20003f26270 */
[----:B------:R-:W-:Y:S01]  /*4f90*/  IMAD.MOV.U32 R6, RZ, RZ, R2 ;  /* 0x000000ffff067224 */ /* 0x000fe200078e0002 */
[----:B------:R-:W-:Y:S01]  /*4fa0*/  IABS R4, R0 ;  /* 0x0000000000047213 */ /* 0x000fe20000000000 */
[----:B------:R-:W-:Y:S01]  /*4fb0*/  IMAD.MOV R8, RZ, RZ, -R8 ;  /* 0x000000ffff087224 */ /* 0x000fe200078e0a08 */
[----:B------:R0:W-:Y:S01]  /*4fc0*/  STL [R1+0xbc], R5 ;  /* 0x0000bc0501007387 */ /* 0x0001e20000100800 */
[----:B------:R-:W-:Y:S01]  /*4fd0*/  @!P4 IMAD.MOV R6, RZ, RZ, -R6 ;  /* 0x000000ffff06c224 */ /* 0x000fe200078e0a06 */
[----:B------:R-:W-:Y:S01]  /*4fe0*/  ISETP.GE.AND P4, PT, R0, RZ, PT ;  /* 0x000000ff0000720c */ /* 0x000fe20003f86270 */
[----:B------:R-:W-:-:S02]  /*4ff0*/  @!P3 IMAD.IADD R10, R10, 0x1, -R22 ;  /* 0x000000010a0ab824 */ /* 0x000fc400078e0a16 */
[C---:B------:R-:W-:Y:S01]  /*5000*/  IMAD R13, R22.reuse, R8, R13 ;  /* 0x00000008160d7224 */ /* 0x040fe200078e020d */
[----:B------:R1:W-:Y:S01]  /*5010*/  STL [R1+0xb8], R6 ;  /* 0x0000b80601007387 */ /* 0x0003e20000100800 */
[----:B------:R-:W-:Y:S01]  /*5020*/  @!P6 IMAD.IADD R7, R7, 0x1, -R22 ;  /* 0x000000010707e824 */ /* 0x000fe200078e0a16 */
[----:B------:R-:W-:Y:S01]  /*5030*/  ISETP.GT.U32.AND P3, PT, R22, R10, PT ;  /* 0x0000000a1600720c */ /* 0x000fe20003f64070 */
[----:B------:R-:W-:Y:S01]  /*5040*/  IMAD.HI.U32 R2, R24, R4, RZ ;  /* 0x0000000418027227 */ /* 0x000fe200078e00ff */
[----:B------:R-:W-:Y:S02]  /*5050*/  ISETP.GT.U32.AND P6, PT, R22, R13, PT ;  /* 0x0000000d1600720c */ /* 0x000fe40003fc4070 */
[C---:B0-----:R-:W-:Y:S01]  /*5060*/  IADD3 R5, R3.reuse, 0xd8, RZ ;  /* 0x000000d803057810 */ /* 0x041fe20007ffe0ff */
[----:B------:R-:W-:Y:S01]  /*5070*/  @!P2 IMAD.MOV R7, RZ, RZ, -R7 ;  /* 0x000000ffff07a224 */ /* 0x000fe200078e0a07 */
[----:B------:R-:W-:Y:S01]  /*5080*/  IADD3 R12, R3, 0xd0, RZ ;  /* 0x000000d0030c7810 */ /* 0x000fe20007ffe0ff */
[----:B------:R-:W-:Y:S01]  /*5090*/  IMAD.MOV R2, RZ, RZ, -R2 ;  /* 0x000000ffff027224 */ /* 0x000fe200078e0a02 */
[----:B------:R-:W-:Y:S01]  /*50a0*/  IABS R9, R5 ;  /* 0x0000000500097213 */ /* 0x000fe20000000000 */
[----:B-1----:R-:W-:Y:S01]  /*50b0*/  IMAD.HI.U32 R6, R24, R11, RZ ;  /* 0x0000000b18067227 */ /* 0x002fe200078e00ff */
[----:B------:R-:W-:Y:S01]  /*50c0*/  ISETP.GE.AND P2, PT, R5, RZ, PT ;  /* 0x000000ff0500720c */ /* 0x000fe20003f46270 */
[----:B------:R0:W-:Y:S01]  /*50d0*/  STL [R1+0xb4], R7 ;  /* 0x0000b40701007387 */ /* 0x0001e20000100800 */
[----:B------:R-:W-:Y:S01]  /*50e0*/  IABS R14, R12 ;  /* 0x0000000c000e7213 */ /* 0x000fe20000000000 */
[----:B------:R-:W-:-:S02]  /*50f0*/  IMAD.MOV R6, RZ, RZ, -R6 ;  /* 0x000000ffff067224 */ /* 0x000fc400078e0a06 */
[--C-:B------:R-:W-:Y:S02]  /*5100*/  @!P3 IMAD.IADD R10, R10, 0x1, -R22.reuse ;  /* 0x000000010a0ab824 */ /* 0x100fe400078e0a16 */
[----:B------:R-:W-:Y:S02]  /*5110*/  IMAD R11, R22, R6, R11 ;  /* 0x00000006160b7224 */ /* 0x000fe400078e020b */
[----:B------:R-:W-:Y:S02]  /*5120*/  @!P6 IMAD.IADD R13, R13, 0x1, -R22 ;  /* 0x000000010d0de824 */ /* 0x000fe400078e0a16 */
[----:B------:R-:W-:Y:S01]  /*5130*/  IMAD.HI.U32 R0, R24, R9, RZ ;  /* 0x0000000918007227 */ /* 0x000fe200078e00ff */
[C---:B------:R-:W-:Y:S02]  /*5140*/  ISETP.GT.U32.AND P3, PT, R22.reuse, R11, PT ;  /* 0x0000000b1600720c */ /* 0x040fe40003f64070 */
[C---:B------:R-:W-:Y:S01]  /*5150*/  ISETP.GT.U32.AND P6, PT, R22.reuse, R13, PT ;  /* 0x0000000d1600720c */ /* 0x040fe20003fc4070 */
[----:B------:R-:W-:Y:S01]  /*5160*/  IMAD.MOV R5, RZ, RZ, -R0 ;  /* 0x000000ffff057224 */ /* 0x000fe200078e0a00 */
[C---:B------:R-:W-:Y:S01]  /*5170*/  IADD3 R0, R3.reuse, 0xd4, RZ ;  /* 0x000000d403007810 */ /* 0x040fe20007ffe0ff */
[----:B------:R-:W-:Y:S01]  /*5180*/  IMAD.MOV.U32 R15, RZ, RZ, R10 ;  /* 0x000000ffff0f7224 */ /* 0x000fe200078e000a */
[----:B0-----:R-:W-:Y:S01]  /*5190*/  IADD3 R7, R3, 0xcc, RZ ;  /* 0x000000cc03077810 */ /* 0x001fe20007ffe0ff */
[C---:B------:R-:W-:Y:S01]  /*51a0*/  IMAD R9, R22.reuse, R5, R9 ;  /* 0x0000000516097224 */ /* 0x040fe200078e0209 */
[----:B------:R-:W-:Y:S01]  /*51b0*/  IABS R5, R0 ;  /* 0x0000000000057213 */ /* 0x000fe20000000000 */
[----:B------:R-:W-:Y:S01]  /*51c0*/  @!P5 IMAD.MOV R15, RZ, RZ, -R15 ;  /* 0x000000ffff0fd224 */ /* 0x000fe200078e0a0f */
[----:B------:R-:W-:Y:S01]  /*51d0*/  IABS R8, R7 ;  /* 0x0000000700087213 */ /* 0x000fe20000000000 */
[C---:B------:R-:W-:Y:S01]  /*51e0*/  IMAD R4, R22.reuse, R2, R4 ;  /* 0x0000000216047224 */ /* 0x040fe200078e0204 */
[C---:B------:R-:W-:Y:S01]  /*51f0*/  ISETP.GT.U32.AND P5, PT, R22.reuse, R9, PT ;  /* 0x000000091600720c */ /* 0x040fe20003fa4070 */
[--C-:B------:R-:W-:Y:S01]  /*5200*/  @!P3 IMAD.IADD R11, R11, 0x1, -R22.reuse ;  /* 0x000000010b0bb824 */ /* 0x100fe200078e0a16 */
[----:B------:R-:W-:Y:S01]  /*5210*/  IADD3 R2, R3, 0xc8, RZ ;  /* 0x000000c803027810 */ /* 0x000fe20007ffe0ff */
[----:B------:R-:W-:Y:S01]  /*5220*/  @!P6 IMAD.IADD R13, R13, 0x1, -R22 ;  /* 0x000000010d0de824 */ /* 0x000fe200078e0a16 */
[----:B------:R-:W-:Y:S01]  /*5230*/  ISETP.GT.U32.AND P6, PT, R22, R4, PT ;  /* 0x000000041600720c */ /* 0x000fe20003fc4070 */
[----:B------:R-:W-:Y:S01]  /*5240*/  IMAD.HI.U32 R10, R24, R5, RZ ;  /* 0x00000005180a7227 */ /* 0x000fe200078e00ff */
[----:B------:R-:W-:Y:S01]  /*5250*/  ISETP.GT.U32.AND P3, PT, R22, R11, PT ;  /* 0x0000000b1600720c */ /* 0x000fe20003f64070 */
[----:B------:R-:W-:Y:S01]  /*5260*/  STL [R1+0xb0], R15 ;  /* 0x0000b00f01007387 */ /* 0x000fe20000100800 */
[----:B------:R-:W-:Y:S01]  /*5270*/  IABS R6, R2 ;  /* 0x0000000200067213 */ /* 0x000fe20000000000 */
[----:B------:R-:W-:-:S02]  /*5280*/  IMAD.MOV R10, RZ, RZ, -R10 ;  /* 0x000000ffff0a7224 */ /* 0x000fc400078e0a0a */
[----:B------:R-:W-:Y:S01]  /*5290*/  @!P1 IMAD.MOV R13, RZ, RZ, -R13 ;  /* 0x000000ffff0d9224 */ /* 0x000fe200078e0a0d */
[----:B------:R-:W-:Y:S01]  /*52a0*/  ISETP.GE.AND P1, PT, R0, RZ, PT ;  /* 0x000000ff0000720c */ /* 0x000fe20003f26270 */
[----:B------:R-:W-:Y:S02]  /*52b0*/  IMAD R0, R22, R10, R5 ;  /* 0x0000000a16007224 */ /* 0x000fe400078e0205 */
[--C-:B------:R-:W-:Y:S01]  /*52c0*/  @!P5 IMAD.IADD R9, R9, 0x1, -R22.reuse ;  /* 0x000000010909d824 */ /* 0x100fe200078e0a16 */
[----:B------:R0:W-:Y:S01]  /*52d0*/  STL [R1+0xac], R13 ;  /* 0x0000ac0d01007387 */ /* 0x0001e20000100800 */
[--C-:B------:R-:W-:Y:S02]  /*52e0*/  @!P6 IMAD.IADD R4, R4, 0x1, -R22.reuse ;  /* 0x000000010404e824 */ /* 0x100fe400078e0a16 */
[----:B------:R-:W-:Y:S01]  /*52f0*/  @!P3 IMAD.IADD R11, R11, 0x1, -R22 ;  /* 0x000000010b0bb824 */ /* 0x000fe200078e0a16 */
[----:B------:R-:W-:Y:S01]  /*5300*/  ISETP.GT.U32.AND P3, PT, R22, R0, PT ;  /* 0x000000001600720c */ /* 0x000fe20003f64070 */
[----:B------:R-:W-:Y:S01]  /*5310*/  IMAD.HI.U32 R5, R24, R8, RZ ;  /* 0x0000000818057227 */ /* 0x000fe200078e00ff */
[----:B------:R-:W-:-:S02]  /*5320*/  ISETP.GT.U32.AND P5, PT, R22, R9, PT ;  /* 0x000000091600720c */ /* 0x000fc40003fa4070 */
[----:B------:R-:W-:Y:S01]  /*5330*/  ISETP.GT.U32.AND P6, PT, R22, R4, PT ;  /* 0x000000041600720c */ /* 0x000fe20003fc4070 */
[----:B------:R-:W-:-:S04]  /*5340*/  IMAD.HI.U32 R10, R24, R6, RZ ;  /* 0x00000006180a7227 */ /* 0x000fc800078e00ff */
[----:B0-----:R-:W-:-:S04]  /*5350*/  IMAD.HI.U32 R13, R24, R14, RZ ;  /* 0x0000000e180d7227 */ /* 0x001fc800078e00ff */
[----:B------:R-:W-:Y:S02]  /*5360*/  IMAD.MOV R5, RZ, RZ, -R5 ;  /* 0x000000ffff057224 */ /* 0x000fe400078e0a05 */
[----:B------:R-:W-:Y:S02]  /*5370*/  IMAD.MOV R13, RZ, RZ, -R13 ;  /* 0x000000ffff0d7224 */ /* 0x000fe400078e0a0d */
[----:B------:R-:W-:Y:S02]  /*5380*/  IMAD.MOV R10, RZ, RZ, -R10 ;  /* 0x000000ffff0a7224 */ /* 0x000fe400078e0a0a */
[----:B------:R-:W-:Y:S01]  /*5390*/  IMAD R8, R22, R5, R8 ;  /* 0x0000000516087224 */ /* 0x000fe200078e0208 */
[----:B------:R-:W-:Y:S01]  /*53a0*/  IADD3 R5, R3, 0xc4, RZ ;  /* 0x000000c403057810 */ /* 0x000fe20007ffe0ff */
[--C-:B------:R-:W-:Y:S02]  /*53b0*/  @!P3 IMAD.IADD R0, R0, 0x1, -R22.reuse ;  /* 0x000000010000b824 */ /* 0x100fe400078e0a16 */
[----:B------:R-:W-:Y:S01]  /*53c0*/  @!P5 IMAD.IADD R9, R9, 0x1, -R22 ;  /* 0x000000010909d824 */ /* 0x000fe200078e0a16 */
[C---:B------:R-:W-:Y:S01]  /*53d0*/  ISETP.GT.U32.AND P5, PT, R22.reuse, R8, PT ;  /* 0x000000081600720c */ /* 0x040fe20003fa4070 */
[----:B------:R-:W-:Y:S01]  /*53e0*/  IMAD.MOV.U32 R15, RZ, RZ, R11 ;  /* 0x000000ffff0f7224 */ /* 0x000fe200078e000b */
[C---:B------:R-:W-:Y:S01]  /*53f0*/  ISETP.GT.U32.AND P3, PT, R22.reuse, R0, PT ;  /* 0x000000001600720c */ /* 0x040fe20003f64070 */
[----:B------:R-:W-:-:S02]  /*5400*/  IMAD R14, R22, R13, R14 ;  /* 0x0000000d160e7224 */ /* 0x000fc400078e020e */
[----:B------:R-:W-:Y:S01]  /*5410*/  IMAD R6, R22, R10, R6 ;  /* 0x0000000a16067224 */ /* 0x000fe200078e0206 */
[----:B------:R-:W-:Y:S01]  /*5420*/  IABS R10, R5 ;  /* 0x00000005000a7213 */ /* 0x000fe20000000000 */
[----:B------:R-:W-:Y:S02]  /*5430*/  IMAD.MOV.U32 R11, RZ, RZ, R9 ;  /* 0x000000ffff0b7224 */ /* 0x000fe400078e0009 */
[----:B------:R-:W-:Y:S01]  /*5440*/  @!P6 IMAD.IADD R4, R4, 0x1, -R22 ;  /* 0x000000010404e824 */ /* 0x000fe200078e0a16 */
[----:B------:R-:W-:Y:S01]  /*5450*/  ISETP.GE.AND P6, PT, R12, RZ, PT ;  /* 0x000000ff0c00720c */ /* 0x000fe20003fc6270 */
[----:B------:R-:W-:Y:S01]  /*5460*/  @!P0 IMAD.MOV R15, RZ, RZ, -R15 ;  /* 0x000000ffff0f8224 */ /* 0x000fe200078e0a0f */
[C---:B------:R-:W-:Y:S01]  /*5470*/  ISETP.GT.U32.AND P0, PT, R22.reuse, R14, PT ;  /* 0x0000000e1600720c */ /* 0x040fe20003f04070 */
[----:B------:R-:W-:Y:S01]  /*5480*/  @!P2 IMAD.MOV R11, RZ, RZ, -R11 ;  /* 0x000000ffff0ba224 */ /* 0x000fe200078e0a0b */
[----:B------:R-:W-:Y:S01]  /*5490*/  ISETP.GT.U32.AND P2, PT, R22, R6, PT ;  /* 0x000000061600720c */ /* 0x000fe20003f44070 */
[----:B------:R-:W-:Y:S01]  /*54a0*/  IMAD.MOV.U32 R12, RZ, RZ, R4 ;  /* 0x000000ffff0c7224 */ /* 0x000fe200078e0004 */
[----:B------:R-:W-:Y:S01]  /*54b0*/  STL [R1+0xa8], R15 ;  /* 0x0000a80f01007387 */ /* 0x000fe20000100800 */
[----:B------:R-:W-:-:S02]  /*54c0*/  IMAD.MOV.U32 R4, RZ, RZ, R10 ;  /* 0x000000ffff047224 */ /* 0x000fc400078e000a */
[----:B------:R-:W-:Y:S01]  /*54d0*/  @!P4 IMAD.MOV R12, RZ, RZ, -R12 ;  /* 0x000000ffff0cc224 */ /* 0x000fe200078e0a0c */
[----:B------:R-:W-:Y:S01]  /*54e0*/  ISETP.GE.AND P4, PT, R7, RZ, PT ;  /* 0x000000ff0700720c */ /* 0x000fe20003f86270 */
[----:B------:R-:W-:Y:S01]  /*54f0*/  IMAD.HI.U32 R9, R24, R4, RZ ;  /* 0x0000000418097227 */ /* 0x000fe200078e00ff */
[C---:B------:R-:W-:Y:S02]  /*5500*/  IADD3 R7, R3.reuse, 0xc0, RZ ;  /* 0x000000c003077810 */ /* 0x040fe40007ffe0ff */
[----:B------:R0:W-:Y:S01]  /*5510*/  STL [R1+0xa0], R12 ;  /* 0x0000a00c01007387 */ /* 0x0001e20000100800 */
[--C-:B------:R-:W-:Y:S01]  /*5520*/  @!P3 IMAD.IADD R0, R0, 0x1, -R22.reuse ;  /* 0x000000010000b824 */ /* 0x100fe200078e0a16 */
[----:B------:R-:W-:Y:S01]  /*5530*/  IABS R13, R7 ;  /* 0x00000007000d7213 */ /* 0x000fe20000000000 */
[--C-:B------:R-:W-:Y:S01]  /*5540*/  @!P5 IMAD.IADD R8, R8, 0x1, -R22.reuse ;  /* 0x000000010808d824 */ /* 0x100fe200078e0a16 */
[----:B------:R-:W-:Y:S01]  /*5550*/  ISETP.GE.AND P3, PT, R2, RZ, PT ;  /* 0x000000ff0200720c */ /* 0x000fe20003f66270 */
[----:B------:R-:W-:Y:S01]  /*5560*/  IMAD.MOV R9, RZ, RZ, -R9 ;  /* 0x000000ffff097224 */ /* 0x000fe200078e0a09 */
[----:B------:R-:W-:Y:S01]  /*5570*/  IADD3 R2, R3, 0xb8, RZ ;  /* 0x000000b803027810 */ /* 0x000fe20007ffe0ff */
[----:B------:R-:W-:Y:S01]  /*5580*/  @!P0 IMAD.IADD R14, R14, 0x1, -R22 ;  /* 0x000000010e0e8824 */ /* 0x000fe200078e0a16 */
[----:B------:R-:W-:Y:S01]  /*5590*/  ISETP.GE.AND P0, PT, R5, RZ, PT ;  /* 0x000000ff0500720c */ /* 0x000fe20003f06270 */
[----:B------:R-:W-:Y:S01]  /*55a0*/  IMAD.MOV.U32 R10, RZ, RZ, R0 ;  /* 0x000000ffff0a7224 */ /* 0x000fe200078e0000 */
[C---:B------:R-:W-:Y:S01]  /*55b0*/  IADD3 R5, R3.reuse, 0xbc, RZ ;  /* 0x000000bc03057810 */ /* 0x040fe20007ffe0ff */
[----:B------:R-:W-:Y:S01]  /*55c0*/  @!P2 IMAD.IADD R6, R6, 0x1, -R22 ;  /* 0x000000010606a824 */ /* 0x000fe200078e0a16 */
[C---:B------:R-:W-:Y:S01]  /*55d0*/  ISETP.GT.U32.AND P2, PT, R22.reuse, R8, PT ;  /* 0x000000081600720c */ /* 0x040fe20003f44070 */
[C---:B------:R-:W-:Y:S01]  /*55e0*/  IMAD R4, R22.reuse, R9, R4 ;  /* 0x0000000916047224 */ /* 0x040fe200078e0204 */
[----:B------:R-:W-:Y:S01]  /*55f0*/  ISETP.GT.U32.AND P5, PT, R22, R14, PT ;  /* 0x0000000e1600720c */ /* 0x000fe20003fa4070 */
[----:B------:R-:W-:Y:S01]  /*5600*/  IMAD.HI.U32 R9, R24, R13, RZ ;  /* 0x0000000d18097227 */ /* 0x000fe200078e00ff */
[----:B0-----:R-:W-:Y:S01]  /*5610*/  IABS R12, R5 ;  /* 0x00000005000c7213 */ /* 0x001fe20000000000 */
[----:B------:R0:W-:Y:S01]  /*5620*/  STL [R1+0x9c], R11 ;  /* 0x00009c0b01007387 */ /* 0x0001e20000100800 */
[----:B------:R-:W-:Y:S01]  /*5630*/  IADD3 R0, R3, 0xb4, RZ ;  /* 0x000000b403007810 */ /* 0x000fe20007ffe0ff */
[----:B------:R-:W-:Y:S01]  /*5640*/  @!P1 IMAD.MOV R10, RZ, RZ, -R10 ;  /* 0x000000ffff0a9224 */ /* 0x000fe200078e0a0a */
[----:B------:R-:W-:Y:S01]  /*5650*/  ISETP.GT.U32.AND P1, PT, R22, R6, PT ;  /* 0x000000061600720c */ /* 0x000fe20003f24070 */
[----:B------:R-:W-:-:S03]  /*5660*/  IMAD.MOV R9, RZ, RZ, -R9 ;  /* 0x000000ffff097224 */ /* 0x000fc600078e0a09 */
[----:B------:R1:W-:Y:S01]  /*5670*/  STL [R1+0x98], R10 ;  /* 0x0000980a01007387 */ /* 0x0003e20000100800 */
[----:B------:R-:W-:Y:S02]  /*5680*/  IMAD R13, R22, R9, R13 ;  /* 0x00000009160d7224 */ /* 0x000fe400078e020d */
[----:B------:R-:W-:Y:S01]  /*5690*/  @!P2 IMAD.IADD R8, R8, 0x1, -R22 ;  /* 0x000000010808a824 */ /* 0x000fe200078e0a16 */
[----:B0-----:R-:W-:Y:S01]  /*56a0*/  IABS R11, R2 ;  /* 0x00000002000b7213 */ /* 0x001fe20000000000 */
[----:B------:R-:W-:Y:S01]  /*56b0*/  IMAD.HI.U32 R9, R24, R12, RZ ;  /* 0x0000000c18097227 */ /* 0x000fe200078e00ff */
[----:B------:R-:W-:-:S03]  /*56c0*/  ISETP.GT.U32.AND P2, PT, R22, R13, PT ;  /* 0x0000000d1600720c */ /* 0x000fc60003f44070 */
[--C-:B------:R-:W-:Y:S01]  /*56d0*/  @!P5 IMAD.IADD R14, R14, 0x1, -R22.reuse ;  /* 0x000000010e0ed824 */ /* 0x100fe200078e0a16 */
[----:B------:R-:W-:Y:S01]  /*56e0*/  ISETP.GT.U32.AND P5, PT, R22, R4, PT ;  /* 0x000000041600720c */ /* 0x000fe20003fa4070 */
[----:B------:R-:W-:Y:S01]  /*56f0*/  @!P1 IMAD.IADD R6, R6, 0x1, -R22 ;  /* 0x0000000106069824 */ /* 0x000fe200078e0a16 */
[----:B------:R-:W-:Y:S01]  /*5700*/  ISETP.GE.AND P1, PT, R7, RZ, PT ;  /* 0x000000ff0700720c */ /* 0x000fe20003f26270 */
[----:B------:R-:W-:Y:S01]  /*5710*/  IMAD.HI.U32 R7, R24, R11, RZ ;  /* 0x0000000b18077227 */ /* 0x000fe200078e00ff */
[----:B-1----:R-:W-:-:S03]  /*5720*/  IABS R10, R0 ;  /* 0x00000000000a7213 */ /* 0x002fc60000000000 */
[----:B------:R-:W-:Y:S02]  /*5730*/  IMAD.MOV R9, RZ, RZ, -R9 ;  /* 0x000000ffff097224 */ /* 0x000fe400078e0a09 */
[----:B------:R-:W-:Y:S02]  /*5740*/  IMAD.MOV R7, RZ, RZ, -R7 ;  /* 0x000000ffff077224 */ /* 0x000fe400078e0a07 */
[C---:B------:R-:W-:Y:S01]  /*5750*/  IMAD R12, R22.reuse, R9, R12 ;  /* 0x00000009160c7224 */ /* 0x040fe200078e020c */
[----:B------:R-:W-:Y:S01]  /*5760*/  IADD3 R9, R3, 0xb0, RZ ;  /* 0x000000b003097810 */ /* 0x000fe20007ffe0ff */
[----:B------:R-:W-:Y:S02]  /*5770*/  @!P2 IMAD.IADD R13, R13, 0x1, -R22 ;  /* 0x000000010d0da824 */ /* 0x000fe400078e0a16 */
[C---:B------:R-:W-:Y:S02]  /*5780*/  IMAD R11, R22.reuse, R7, R11 ;  /* 0x00000007160b7224 */ /* 0x040fe400078e020b */
[----:B------:R-:W-:Y:S01]  /*5790*/  @!P4 IMAD.MOV R8, RZ, RZ, -R8 ;  /* 0x000000ffff08c224 */ /* 0x000fe200078e0a08 */
[----:B------:R-:W-:Y:S01]  /*57a0*/  ISETP.GT.U32.AND P4, PT, R22, R12, PT ;  /* 0x0000000c1600720c */ /* 0x000fe20003f84070 */
[----:B------:R-:W-:Y:S01]  /*57b0*/  @!P5 IMAD.IADD R4, R4, 0x1, -R22 ;  /* 0x000000010404d824 */ /* 0x000fe200078e0a16 */
[----:B------:R-:W-:Y:S01]  /*57c0*/  ISETP.GE.AND P5, PT, R5, RZ, PT ;  /* 0x000000ff0500720c */ /* 0x000fe20003fa6270 */
[----:B------:R-:W-:Y:S01]  /*57d0*/  @!P3 IMAD.MOV R6, RZ, RZ, -R6 ;  /* 0x000000ffff06b224 */ /* 0x000fe200078e0a06 */
[----:B------:R-:W-:Y:S01]  /*57e0*/  ISETP.GT.U32.AND P2, PT, R22, R13, PT ;  /* 0x0000000d1600720c */ /* 0x000fe20003f44070 */
[----:B------:R-:W-:Y:S01]  /*57f0*/  IMAD.HI.U32 R5, R24, R10, RZ ;  /* 0x0000000a18057227 */ /* 0x000fe200078e00ff */
[----:B------:R-:W-:-:S03]  /*5800*/  ISETP.GT.U32.AND P3, PT, R22, R11, PT ;  /* 0x0000000b1600720c */ /* 0x000fc60003f64070 */
[----:B------:R-:W-:Y:S02]  /*5810*/  IMAD.MOV.U32 R15, RZ, RZ, R14 ;  /* 0x000000ffff0f7224 */ /* 0x000fe400078e000e */
[----:B------:R-:W-:Y:S02]  /*5820*/  IMAD.MOV R5, RZ, RZ, -R5 ;  /* 0x000000ffff057224 */ /* 0x000fe400078e0a05 */
[----:B------:R-:W-:Y:S01]  /*5830*/  @!P6 IMAD.MOV R15, RZ, RZ, -R15 ;  /* 0x000000ffff0fe224 */ /* 0x000fe200078e0a0f */
[C---:B------:R-:W-:Y:S01]  /*5840*/  ISETP.GT.U32.AND P6, PT, R22.reuse, R4, PT ;  /* 0x000000041600720c */ /* 0x040fe20003fc4070 */
[----:B------:R-:W-:Y:S01]  /*5850*/  IMAD R10, R22, R5, R10 ;  /* 0x00000005160a7224 */ /* 0x000fe200078e020a */
[----:B------:R-:W-:Y:S01]  /*5860*/  IABS R5, R9 ;  /* 0x0000000900057213 */ /* 0x000fe20000000000 */
[--C-:B------:R-:W-:Y:S01]  /*5870*/  @!P4 IMAD.IADD R12, R12, 0x1, -R22.reuse ;  /* 0x000000010c0cc824 */ /* 0x100fe200078e0a16 */
[----:B------:R-:W-:Y:S01]  /*5880*/  ISETP.GE.AND P4, PT, R0, RZ, PT ;  /* 0x000000ff0000720c */ /* 0x000fe20003f86270 */
[--C-:B------:R-:W-:Y:S01]  /*5890*/  @!P2 IMAD.IADD R13, R13, 0x1, -R22.reuse ;  /* 0x000000010d0da824 */ /* 0x100fe200078e0a16 */
[C---:B------:R-:W-:Y:S01]  /*58a0*/  ISETP.GT.U32.AND P2, PT, R22.reuse, R10, PT ;  /* 0x0000000a1600720c */ /* 0x040fe20003f44070 */
[----:B------:R-:W-:Y:S01]  /*58b0*/  @!P3 IMAD.IADD R11, R11, 0x1, -R22 ;  /* 0x000000010b0bb824 */ /* 0x000fe200078e0a16 */
[----:B------:R-:W-:Y:S01]  /*58c0*/  ISETP.GT.U32.AND P3, PT, R22, R12, PT ;  /* 0x0000000c1600720c */ /* 0x000fe20003f64070 */
[----:B------:R-:W-:Y:S01]  /*58d0*/  IMAD.HI.U32 R0, R24, R5, RZ ;  /* 0x0000000518007227 */ /* 0x000fe200078e00ff */
[----:B------:R-:W-:Y:S03]  /*58e0*/  STL [R1+0x94], R15 ;  /* 0x0000940f01007387 */ /* 0x000fe60000100800 */
[----:B------:R-:W-:Y:S01]  /*58f0*/  IMAD.MOV R0, RZ, RZ, -R0 ;  /* 0x000000ffff007224 */ /* 0x000fe200078e0a00 */
[----:B------:R-:W-:Y:S01]  /*5900*/  STL [R1+0x90], R8 ;  /* 0x0000900801007387 */ /* 0x000fe20000100800 */
[----:B------:R-:W-:Y:S01]  /*5910*/  @!P6 IMAD.IADD R4, R4, 0x1, -R22 ;  /* 0x000000010404e824 */ /* 0x000fe200078e0a16 */
[----:B------:R-:W-:Y:S01]  /*5920*/  ISETP.GE.AND P6, PT, R2, RZ, PT ;  /* 0x000000ff0200720c */ /* 0x000fe20003fc6270 */
[----:B------:R-:W-:Y:S01]  /*5930*/  IMAD R5, R22, R0, R5 ;  /* 0x0000000016057224 */ /* 0x000fe200078e0205 */
[----:B------:R0:W-:Y:S01]  /*5940*/  STL [R1+0x8c], R6 ;  /* 0x00008c0601007387 */ /* 0x0001e20000100800 */
[----:B------:R-:W-:Y:S01]  /*5950*/  IMAD.MOV.U32 R7, RZ, RZ, R4 ;  /* 0x000000ffff077224 */ /* 0x000fe200078e0004 */
[C---:B------:R-:W-:Y:S01]  /*5960*/  IADD3 R2, R3.reuse, 0xa8, RZ ;  /* 0x000000a803027810 */ /* 0x040fe20007ffe0ff */
[--C-:B------:R-:W-:Y:S01]  /*5970*/  @!P2 IMAD.IADD R10, R10, 0x1, -R22.reuse ;  /* 0x000000010a0aa824 */ /* 0x100fe200078e0a16 */
[----:B------:R-:W-:Y:S01]  /*5980*/  ISETP.GT.U32.AND P2, PT, R22, R11, PT ;  /* 0x0000000b1600720c */ /* 0x000fe20003f44070 */
[----:B------:R-:W-:Y:S01]  /*5990*/  @!P3 IMAD.IADD R12, R12, 0x1, -R22 ;  /* 0x000000010c0cb824 */ /* 0x000fe200078e0a16 */
[C---:B------:R-:W-:Y:S01]  /*59a0*/  ISETP.GT.U32.AND P3, PT, R22.reuse, R5, PT ;  /* 0x000000051600720c */ /* 0x040fe20003f64070 */
[----:B------:R-:W-:Y:S01]  /*59b0*/  @!P0 IMAD.MOV R7, RZ, RZ, -R7 ;  /* 0x000000ffff078224 */ /* 0x000fe200078e0a07 */
[----:B------:R-:W-:Y:S01]  /*59c0*/  ISETP.GT.U32.AND P0, PT, R22, R10, PT ;  /* 0x0000000a1600720c */ /* 0x000fe20003f04070 */
[----:B------:R-:W-:Y:S01]  /*59d0*/  @!P1 IMAD.MOV R13, RZ, RZ, -R13 ;  /* 0x000000ffff0d9224 */ /* 0x000fe200078e0a0d */
[C---:B0-----:R-:W-:Y:S01]  /*59e0*/  IADD3 R6, R3.reuse, 0xac, RZ ;  /* 0x000000ac03067810 */ /* 0x041fe20007ffe0ff */
[----:B------:R-:W-:Y:S01]  /*59f0*/  IMAD.MOV.U32 R17, RZ, RZ, R12 ;  /* 0x000000ffff117224 */ /* 0x000fe200078e000c */
[----:B------:R-:W-:Y:S01]  /*5a00*/  IABS R14, R2 ;  /* 0x00000002000e7213 */ /* 0x000fe20000000000 */
[----:B------:R0:W-:Y:S01]  /*5a10*/  STL [R1+0x78], R7 ;  /* 0x0000780701007387 */ /* 0x0001e20000100800 */
[----:B------:R-:W-:Y:S01]  /*5a20*/  IABS R8, R6 ;  /* 0x0000000600087213 */ /* 0x000fe20000000000 */
[----:B------:R-:W-:Y:S01]  /*5a30*/  @!P5 IMAD.MOV R17, RZ, RZ, -R17 ;  /* 0x000000ffff11d224 */ /* 0x000fe200078e0a11 */
[----:B------:R-:W-:Y:S01]  /*5a40*/  IADD3 R0, R3, 0xa4, RZ ;  /* 0x000000a403007810 */ /* 0x000fe20007ffe0ff */
[----:B------:R-:W-:Y:S01]  /*5a50*/  @!P2 IMAD.IADD R11, R11, 0x1, -R22 ;  /* 0x000000010b0ba824 */ /* 0x000fe200078e0a16 */
[----:B------:R-:W-:Y:S01]  /*5a60*/  STL [R1+0x70], R13 ;  /* 0x0000700d01007387 */ /* 0x000fe20000100800 */
[----:B------:R-:W-:-:S03]  /*5a70*/  IMAD.HI.U32 R4, R24, R8, RZ ;  /* 0x0000000818047227 */ /* 0x000fc600078e00ff */
[----:B------:R-:W-:Y:S01]  /*5a80*/  STL [R1+0x6c], R17 ;  /* 0x00006c1101007387 */ /* 0x000fe20000100800 */
[----:B------:R-:W-:Y:S01]  /*5a90*/  IMAD.MOV R4, RZ, RZ, -R4 ;  /* 0x000000ffff047224 */ /* 0x000fe200078e0a04 */
[----:B0-----:R-:W-:Y:S01]  /*5aa0*/  IABS R7, R0 ;  /* 0x0000000000077213 */ /* 0x001fe20000000000 */
[----:B------:R-:W-:Y:S01]  /*5ab0*/  @!P3 IMAD.IADD R5, R5, 0x1, -R22 ;  /* 0x000000010505b824 */ /* 0x000fe200078e0a16 */
[----:B------:R-:W-:Y:S01]  /*5ac0*/  ISETP.GE.AND P3, PT, R6, RZ, PT ;  /* 0x000000ff0600720c */ /* 0x000fe20003f66270 */
[----:B------:R-:W-:Y:S01]  /*5ad0*/  IMAD R8, R22, R4, R8 ;  /* 0x0000000416087224 */ /* 0x000fe200078e0208 */
[----:B------:R-:W-:Y:S01]  /*5ae0*/  IADD3 R4, R3, 0xa0, RZ ;  /* 0x000000a003047810 */ /* 0x000fe20007ffe0ff */
[----:B------:R-:W-:Y:S01]  /*5af0*/  IMAD.HI.U32 R15, R24, R14, RZ ;  /* 0x0000000e180f7227 */ /* 0x000fe200078e00ff */
[C---:B------:R-:W-:Y:S02]  /*5b00*/  ISETP.GT.U32.AND P1, PT, R22.reuse, R5, PT ;  /* 0x000000051600720c */ /* 0x040fe40003f24070 */
[----:B------:R-:W-:Y:S01]  /*5b10*/  ISETP.GT.U32.AND P2, PT, R22, R8, PT ;  /* 0x000000081600720c */ /* 0x000fe20003f44070 */
[----:B------:R-:W-:Y:S01]  /*5b20*/  @!P0 IMAD.IADD R10, R10, 0x1, -R22 ;  /* 0x000000010a0a8824 */ /* 0x000fe200078e0a16 */
[----:B------:R-:W-:Y:S01]  /*5b30*/  ISETP.GE.AND P0, PT, R9, RZ, PT ;  /* 0x000000ff0900720c */ /* 0x000fe20003f06270 */
[----:B------:R-:W-:Y:S01]  /*5b40*/  IMAD.MOV R15, RZ, RZ, -R15 ;  /* 0x000000ffff0f7224 */ /* 0x000fe200078e0a0f */
[----:B------:R-:W-:Y:S01]  /*5b50*/  IABS R16, R4 ;  /* 0x0000000400107213 */ /* 0x000fe20000000000 */
[----:B------:R-:W-:-:S04]  /*5b60*/  IMAD.HI.U32 R9, R24, R7, RZ ;  /* 0x0000000718097227 */ /* 0x000fc800078e00ff */
[----:B------:R-:W-:Y:S02]  /*5b70*/  IMAD.MOV.U32 R12, RZ, RZ, R11 ;  /* 0x000000ffff0c7224 */ /* 0x000fe400078e000b */
[----:B------:R-:W-:Y:S02]  /*5b80*/  IMAD R6, R22, R15, R14 ;  /* 0x0000000f16067224 */ /* 0x000fe400078e020e */
[----:B------:R-:W-:Y:S02]  /*5b90*/  IMAD.MOV R9, RZ, RZ, -R9 ;  /* 0x000000ffff097224 */ /* 0x000fe400078e0a09 */
[----:B------:R-:W-:Y:S01]  /*5ba0*/  @!P6 IMAD.MOV R12, RZ, RZ, -R12 ;  /* 0x000000ffff0ce224 */ /* 0x000fe200078e0a0c */
[----:B------:R-:W-:Y:S01]  /*5bb0*/  ISETP.GE.AND P6, PT, R2, RZ, PT ;  /* 0x000000ff0200720c */ /* 0x000fe20003fc6270 */
[--C-:B------:R-:W-:Y:S01]  /*5bc0*/  @!P2 IMAD.IADD R8, R8, 0x1, -R22.reuse ;  /* 0x000000010808a824 */ /* 0x100fe200078e0a16 */
[C---:B------:R-:W-:Y:S01]  /*5bd0*/  ISETP.GT.U32.AND P2, PT, R22.reuse, R6, PT ;  /* 0x000000061600720c */ /* 0x040fe20003f44070 */
[C---:B------:R-:W-:Y:S01]  /*5be0*/  IMAD R2, R22.reuse, R9, R7 ;  /* 0x0000000916027224 */ /* 0x040fe200078e0207 */
[----:B------:R-:W-:Y:S01]  /*5bf0*/  STL [R1+0x5c], R12 ;  /* 0x00005c0c01007387 */ /* 0x000fe20000100800 */
[----:B------:R-:W-:Y:S01]  /*5c00*/  @!P1 IMAD.IADD R5, R5, 0x1, -R22 ;  /* 0x0000000105059824 */ /* 0x000fe200078e0a16 */
[C---:B------:R-:W-:Y:S01]  /*5c10*/  ISETP.GT.U32.AND P5, PT, R22.reuse, R8, PT ;  /* 0x000000081600720c */ /* 0x040fe20003fa4070 */
[----:B------:R-:W-:Y:S01]  /*5c20*/  IMAD.MOV.U32 R11, RZ, RZ, R10 ;  /* 0x000000ffff0b7224 */ /* 0x000fe200078e000a */
[----:B------:R-:W-:Y:S01]  /*5c30*/  ISETP.GT.U32.AND P1, PT, R22, R2, PT ;  /* 0x000000021600720c */ /* 0x000fe20003f24070 */
[----:B------:R-:W-:Y:S01]  /*5c40*/  IMAD.HI.U32 R10, R24, R16, RZ ;  /* 0x00000010180a7227 */ /* 0x000fe200078e00ff */
[----:B------:R-:W-:-:S03]  /*5c50*/  IADD3 R7, R3, 0x94, RZ ;  /* 0x0000009403077810 */ /* 0x000fc60007ffe0ff */
[----:B------:R-:W-:Y:S01]  /*5c60*/  @!P4 IMAD.MOV R11, RZ, RZ, -R11 ;  /* 0x000000ffff0bc224 */ /* 0x000fe200078e0a0b */
[----:B------:R-:W-:Y:S01]  /*5c70*/  ISETP.GE.AND P4, PT, R0, RZ, PT ;  /* 0x000000ff0000720c */ /* 0x000fe20003f86270 */
[----:B------:R-:W-:Y:S01]  /*5c80*/  @!P2 IMAD.IADD R6, R6, 0x1, -R22 ;  /* 0x000000010606a824 */ /* 0x000fe200078e0a16 */
[----:B------:R-:W-:Y:S01]  /*5c90*/  IADD3 R0, R3, 0x9c, RZ ;  /* 0x0000009c03007810 */ /* 0x000fe20007ffe0ff */
[----:B------:R-:W-:Y:S01]  /*5ca0*/  IMAD.MOV.U32 R9, RZ, RZ, R5 ;  /* 0x000000ffff097224 */ /* 0x000fe200078e0005 */
[----:B------:R0:W-:Y:S01]  /*5cb0*/  STL [R1+0x58], R11 ;  /* 0x0000580b01007387 */ /* 0x0001e20000100800 */
[----:B------:R-:W-:Y:S01]  /*5cc0*/  IMAD.MOV R10, RZ, RZ, -R10 ;  /* 0x000000ffff0a7224 */ /* 0x000fe200078e0a0a */
[----:B------:R-:W-:Y:S01]  /*5cd0*/  IABS R15, R0 ;  /* 0x00000000000f7213 */ /* 0x000fe20000000000 */
[--C-:B------:R-:W-:Y:S01]  /*5ce0*/  @!P1 IMAD.IADD R2, R2, 0x1, -R22.reuse ;  /* 0x0000000102029824 */ /* 0x100fe200078e0a16 */
[----:B------:R-:W-:Y:S01]  /*5cf0*/  ISETP.GT.U32.AND P1, PT, R22, R6, PT ;  /* 0x000000061600720c */ /* 0x000fe20003f24070 */
[----:B------:R-:W-:Y:S01]  /*5d00*/  @!P5 IMAD.IADD R8, R8, 0x1, -R22 ;  /* 0x000000010808d824 */ /* 0x000fe200078e0a16 */
[----:B------:R-:W-:Y:S01]  /*5d10*/  ISETP.GE.AND P5, PT, R4, RZ, PT ;  /* 0x000000ff0400720c */ /* 0x000fe20003fa6270 */
[----:B------:R-:W-:Y:S01]  /*5d20*/  IMAD.HI.U32 R5, R24, R15, RZ ;  /* 0x0000000f18057227 */ /* 0x000fe200078e00ff */
[----:B------:R-:W-:-:S02]  /*5d30*/  ISETP.GE.AND P2, PT, R0, RZ, PT ;  /* 0x000000ff0000720c */ /* 0x000fc40003f46270 */
[C---:B------:R-:W-:Y:S01]  /*5d40*/  IADD3 R4, R3.reuse, 0x98, RZ ;  /* 0x0000009803047810 */ /* 0x040fe20007ffe0ff */
[C---:B------:R-:W-:Y:S01]  /*5d50*/  IMAD R16, R22.reuse, R10, R16 ;  /* 0x0000000a16107224 */ /* 0x040fe200078e0210 */
[----:B------:R-:W-:Y:S01]  /*5d60*/  IADD3 R0, R3, 0x90, RZ ;  /* 0x0000009003007810 */ /* 0x000fe20007ffe0ff */
[----:B------:R-:W-:Y:S01]  /*5d70*/  IMAD.MOV R5, RZ, RZ, -R5 ;  /* 0x000000ffff057224 */ /* 0x000fe200078e0a05 */
[----:B0-----:R-:W-:Y:S01]  /*5d80*/  IABS R11, R7 ;  /* 0x00000007000b7213 */ /* 0x001fe20000000000 */
[----:B------:R-:W-:Y:S01]  /*5d90*/  @!P3 IMAD.MOV R8, RZ, RZ, -R8 ;  /* 0x000000ffff08b224 */ /* 0x000fe200078e0a08 */
[C---:B------:R-:W-:Y:S01]  /*5da0*/  ISETP.GT.U32.AND P3, PT, R22.reuse, R16, PT ;  /* 0x000000101600720c */ /* 0x040fe20003f64070 */
[----:B------:R-:W-:Y:S01]  /*5db0*/  IMAD R15, R22, R5, R15 ;  /* 0x00000005160f7224 */ /* 0x000fe200078e020f */
[----:B------:R-:W-:Y:S01]  /*5dc0*/  IABS R14, R4 ;  /* 0x00000004000e7213 */ /* 0x000fe20000000000 */
[----:B------:R-:W-:Y:S01]  /*5dd0*/  @!P1 IMAD.IADD R6, R6, 0x1, -R22 ;  /* 0x0000000106069824 */ /* 0x000fe200078e0a16 */
[----:B------:R-:W-:Y:S01]  /*5de0*/  IABS R13, R0 ;  /* 0x00000000000d7213 */ /* 0x000fe20000000000 */
[----:B------:R-:W-:Y:S01]  /*5df0*/  @!P0 IMAD.MOV R9, RZ, RZ, -R9 ;  /* 0x000000ffff098224 */ /* 0x000fe200078e0a09 */
[----:B------:R-:W-:Y:S01]  /*5e00*/  ISETP.GT.U32.AND P1, PT, R22, R15, PT ;  /* 0x0000000f1600720c */ /* 0x000fe20003f24070 */
[----:B------:R-:W-:Y:S01]  /*5e10*/  IMAD.HI.U32 R5, R24, R11, RZ ;  /* 0x0000000b18057227 */ /* 0x000fe200078e00ff */
[----:B------:R-:W-:-:S02]  /*5e20*/  ISETP.GT.U32.AND P0, PT, R22, R2, PT ;  /* 0x000000021600720c */ /* 0x000fc40003f04070 */
[----:B------:R0:W-:Y:S01]  /*5e30*/  STL [R1+0x54], R9 ;  /* 0x0000540901007387 */ /* 0x0001e20000100800 */
[----:B------:R-:W-:Y:S01]  /*5e40*/  IMAD.MOV R5, RZ, RZ, -R5 ;  /* 0x000000ffff057224 */ /* 0x000fe200078e0a05 */
[C---:B------:R-:W-:Y:S01]  /*5e50*/  IADD3 R12, R3.reuse, 0x84, RZ ;  /* 0x00000084030c7810 */ /* 0x040fe20007ffe0ff */
[--C-:B------:R-:W-:Y:S01]  /*5e60*/  @!P3 IMAD.IADD R16, R16, 0x1, -R22.reuse ;  /* 0x000000011010b824 */ /* 0x100fe200078e0a16 */
[----:B------:R1:W-:Y:S01]  /*5e70*/  STL [R1+0x50], R8 ;  /* 0x0000500801007387 */ /* 0x0003e20000100800 */
[----:B------:R-:W-:Y:S01]  /*5e80*/  IMAD R11, R22, R5, R11 ;  /* 0x00000005160b7224 */ /* 0x000fe200078e020b */
[----:B------:R-:W-:Y:S02]  /*5e90*/  IADD3 R5, R3, 0x8c, RZ ;  /* 0x0000008c03057810 */ /* 0x000fe40007ffe0ff */
[----:B------:R-:W-:Y:S01]  /*5ea0*/  ISETP.GE.AND P3, PT, R7, RZ, PT ;  /* 0x000000ff0700720c */ /* 0x000fe20003f66270 */
[----:B------:R-:W-:Y:S02]  /*5eb0*/  @!P1 IMAD.IADD R15, R15, 0x1, -R22 ;  /* 0x000000010f0f9824 */ /* 0x000fe400078e0a16 */
[----:B0-----:R-:W-:-:S02]  /*5ec0*/  IMAD.MOV.U32 R9, RZ, RZ, R6 ;  /* 0x000000ffff097224 */ /* 0x001fc400078e0006 */
[----:B------:R-:W-:Y:S01]  /*5ed0*/  @!P0 IMAD.IADD R2, R2, 0x1, -R22 ;  /* 0x0000000102028824 */ /* 0x000fe200078e0a16 */
[----:B------:R-:W-:Y:S01]  /*5ee0*/  ISETP.GE.AND P0, PT, R4, RZ, PT ;  /* 0x000000ff0400720c */ /* 0x000fe20003f06270 */
[----:B------:R-:W-:Y:S01]  /*5ef0*/  @!P6 IMAD.MOV R9, RZ, RZ, -R9 ;  /* 0x000000ffff09e224 */ /* 0x000fe200078e0a09 */
[----:B------:R-:W-:Y:S01]  /*5f00*/  ISETP.GT.U32.AND P6, PT, R22, R16, PT ;  /* 0x000000101600720c */ /* 0x000fe20003fc4070 */
[----:B-1----:R-:W-:Y:S01]  /*5f10*/  IMAD.HI.U32 R8, R24, R14, RZ ;  /* 0x0000000e18087227 */ /* 0x002fe200078e00ff */
[----:B------:R-:W-:Y:S02]  /*5f20*/  ISETP.GT.U32.AND P1, PT, R22, R15, PT ;  /* 0x0000000f1600720c */ /* 0x000fe40003f24070 */
[----:B------:R0:W-:Y:S01]  /*5f30*/  STL [R1+0x4c], R9 ;  /* 0x00004c0901007387 */ /* 0x0001e20000100800 */
[----:B------:R-:W-:-:S04]  /*5f40*/  IMAD.HI.U32 R4, R24, R13, RZ ;  /* 0x0000000d18047227 */ /* 0x000fc800078e00ff */
[----:B------:R-:W-:Y:S02]  /*5f50*/  IMAD.MOV R8, RZ, RZ, -R8 ;  /* 0x000000ffff087224 */ /* 0x000fe400078e0a08 */
[----:B------:R-:W-:Y:S02]  /*5f60*/  IMAD.MOV R4, RZ, RZ, -R4 ;  /* 0x000000ffff047224 */ /* 0x000fe400078e0a04 */
[C---:B------:R-:W-:Y:S01]  /*5f70*/  IMAD R14, R22.reuse, R8, R14 ;  /* 0x00000008160e7224 */ /* 0x040fe200078e020e */
[----:B0-----:R-:W-:Y:S01]  /*5f80*/  IABS R9, R12 ;  /* 0x0000000c00097213 */ /* 0x001fe20000000000 */
[----:B------:R-:W-:Y:S01]  /*5f90*/  IMAD R13, R22, R4, R13 ;  /* 0x00000004160d7224 */ /* 0x000fe200078e020d */
[----:B------:R-:W-:Y:S01]  /*5fa0*/  IADD3 R4, R3, 0x88, RZ ;  /* 0x0000008803047810 */ /* 0x000fe20007ffe0ff */
[----:B------:R-:W-:Y:S01]  /*5fb0*/  @!P6 IMAD.IADD R16, R16, 0x1, -R22 ;  /* 0x000000011010e824 */ /* 0x000fe200078e0a16 */
[C---:B------:R-:W-:Y:S01]  /*5fc0*/  ISETP.GT.U32.AND P6, PT, R22.reuse, R11, PT ;  /* 0x0000000b1600720c */ /* 0x040fe20003fc4070 */
[----:B------:R-:W-:Y:S01]  /*5fd0*/  @!P4 IMAD.MOV R2, RZ, RZ, -R2 ;  /* 0x000000ffff02c224 */ /* 0x000fe200078e0a02 */
[C---:B------:R-:W-:Y:S01]  /*5fe0*/  ISETP.GT.U32.AND P4, PT, R22.reuse, R14, PT ;  /* 0x0000000e1600720c */ /* 0x040fe20003f84070 */
[----:B------:R-:W-:Y:S01]  /*5ff0*/  @!P1 IMAD.IADD R15, R15, 0x1, -R22 ;  /* 0x000000010f0f9824 */ /* 0x000fe200078e0a16 */
[----:B------:R-:W-:Y:S01]  /*6000*/  ISETP.GT.U32.AND P1, PT, R22, R13, PT ;  /* 0x0000000d1600720c */ /* 0x000fe20003f24070 */
[----:B------:R-:W-:Y:S01]  /*6010*/  IMAD.MOV.U32 R18, RZ, RZ, R16 ;  /* 0x000000ffff127224 */ /* 0x000fe200078e0010 */
[----:B------:R-:W-:Y:S01]  /*6020*/  IABS R6, R4 ;  /* 0x0000000400067213 */ /* 0x000fe20000000000 */
[----:B------:R0:W-:Y:S01]  /*6030*/  STL [R1+0x48], R2 ;  /* 0x0000480201007387 */ /* 0x0001e20000100800 */
[----:B------:R-:W-:Y:S01]  /*6040*/  IABS R8, R5 ;  /* 0x0000000500087213 */ /* 0x000fe20000000000 */
[----:B------:R-:W-:-:S02]  /*6050*/  @!P5 IMAD.MOV R18, RZ, RZ, -R18 ;  /* 0x000000ffff12d224 */ /* 0x000fc400078e0a12 */
[----:B------:R-:W-:Y:S02]  /*6060*/  IMAD.MOV.U32 R17, RZ, RZ, R15 ;  /* 0x000000ffff117224 */ /* 0x000fe400078e000f */
[--C-:B------:R-:W-:Y:S01]  /*6070*/  @!P6 IMAD.IADD R11, R11, 0x1, -R22.reuse ;  /* 0x000000010b0be824 */ /* 0x100fe200078e0a16 */
[----:B------:R1:W-:Y:S01]  /*6080*/  STL [R1+0x44], R18 ;  /* 0x0000441201007387 */ /* 0x0003e20000100800 */
[--C-:B------:R-:W-:Y:S01]  /*6090*/  @!P4 IMAD.IADD R14, R14, 0x1, -R22.reuse ;  /* 0x000000010e0ec824 */ /* 0x100fe200078e0a16 */
[----:B------:R-:W-:Y:S01]  /*60a0*/  ISETP.GE.AND P4, PT, R0, RZ, PT ;  /* 0x000000ff0000720c */ /* 0x000fe20003f86270 */
[----:B------:R-:W-:Y:S01]  /*60b0*/  @!P1 IMAD.IADD R13, R13, 0x1, -R22 ;  /* 0x000000010d0d9824 */ /* 0x000fe200078e0a16 */
[C---:B------:R-:W-:Y:S01]  /*60c0*/  ISETP.GT.U32.AND P1, PT, R22.reuse, R11, PT ;  /* 0x0000000b1600720c */ /* 0x040fe20003f24070 */
[----:B------:R-:W-:Y:S01]  /*60d0*/  IMAD.MOV.U32 R0, RZ, RZ, R9 ;  /* 0x000000ffff007224 */ /* 0x000fe200078e0009 */
[----:B------:R-:W-:Y:S01]  /*60e0*/  ISETP.GT.U32.AND P6, PT, R22, R14, PT ;  /* 0x0000000e1600720c */ /* 0x000fe20003fc4070 */
[----:B------:R-:W-:Y:S01]  /*60f0*/  IMAD.HI.U32 R9, R24, R6, RZ ;  /* 0x0000000618097227 */ /* 0x000fe200078e00ff */
[----:B------:R-:W-:-:S02]  /*6100*/  ISETP.GT.U32.AND P5, PT, R22, R13, PT ;  /* 0x0000000d1600720c */ /* 0x000fc40003fa4070 */
[C---:B0-----:R-:W-:Y:S01]  /*6110*/  IADD3 R2, R3.reuse, 0x80, RZ ;  /* 0x0000008003027810 */ /* 0x041fe20007ffe0ff */
[----:B------:R-:W-:Y:S01]  /*6120*/  IMAD.HI.U32 R10, R24, R8, RZ ;  /* 0x00000008180a7227 */ /* 0x000fe200078e00ff */
[C---:B-1----:R-:W-:Y:S02]  /*6130*/  IADD3 R18, R3.reuse, 0x3c, RZ ;  /* 0x0000003c03127810 */ /* 0x042fe40007ffe0ff */
[----:B------:R-:W-:Y:S01]  /*6140*/  IABS R7, R2 ;  /* 0x0000000200077213 */ /* 0x000fe20000000000 */
[----:B------:R-:W-:Y:S02]  /*6150*/  IMAD.MOV R9, RZ, RZ, -R9 ;  /* 0x000000ffff097224 */ /* 0x000fe400078e0a09 */
[----:B------:R-:W-:Y:S02]  /*6160*/  IMAD.MOV R10, RZ, RZ, -R10 ;  /* 0x000000ffff0a7224 */ /* 0x000fe400078e0a0a */
[C---:B------:R-:W-:Y:S01]  /*6170*/  IMAD R6, R22.reuse, R9, R6 ;  /* 0x0000000916067224 */ /* 0x040fe200078e0206 */
[----:B------:R-:W-:Y:S01]  /*6180*/  IADD3 R9, R3, 0x7c, RZ ;  /* 0x0000007c03097810 */ /* 0x000fe20007ffe0ff */
[----:B------:R-:W-:-:S02]  /*6190*/  IMAD R8, R22, R10, R8 ;  /* 0x0000000a16087224 */ /* 0x000fc400078e0208 */
[--C-:B------:R-:W-:Y:S01]  /*61a0*/  @!P1 IMAD.IADD R11, R11, 0x1, -R22.reuse ;  /* 0x000000010b0b9824 */ /* 0x100fe200078e0a16 */
[----:B------:R-:W-:Y:S01]  /*61b0*/  ISETP.GT.U32.AND P1, PT, R22, R6, PT ;  /* 0x000000061600720c */ /* 0x000fe20003f24070 */
[----:B------:R-:W-:Y:S01]  /*61c0*/  @!P6 IMAD.IADD R14, R14, 0x1, -R22 ;  /* 0x000000010e0ee824 */ /* 0x000fe200078e0a16 */
[----:B------:R-:W-:Y:S01]  /*61d0*/  ISETP.GT.U32.AND P6, PT, R22, R8, PT ;  /* 0x000000081600720c */ /* 0x000fe20003fc4070 */
[----:B------:R-:W-:-:S04]  /*61e0*/  IMAD.HI.U32 R10, R24, R0, RZ ;  /* 0x00000000180a7227 */ /* 0x000fc800078e00ff */
[----:B------:R-:W-:Y:S01]  /*61f0*/  @!P2 IMAD.MOV R17, RZ, RZ, -R17 ;  /* 0x000000ffff11a224 */ /* 0x000fe200078e0a11 */
[----:B------:R-:W-:Y:S01]  /*6200*/  ISETP.GE.AND P2, PT, R5, RZ, PT ;  /* 0x000000ff0500720c */ /* 0x000fe20003f46270 */
[----:B------:R-:W-:-:S03]  /*6210*/  IMAD.HI.U32 R5, R24, R7, RZ ;  /* 0x0000000718057227 */ /* 0x000fc600078e00ff */
[----:B------:R-:W-:Y:S01]  /*6220*/  STL [R1+0x40], R17 ;  /* 0x0000401101007387 */ /* 0x000fe20000100800 */
[----:B------:R-:W-:Y:S02]  /*6230*/  IMAD.MOV R10, RZ, RZ, -R10 ;  /* 0x000000ffff0a7224 */ /* 0x000fe400078e0a0a */
[----:B------:R-:W-:Y:S01]  /*6240*/  @!P5 IMAD.IADD R13, R13, 0x1, -R22 ;  /* 0x000000010d0dd824 */ /* 0x000fe200078e0a16 */
[----:B------:R-:W-:Y:S01]  /*6250*/  ISETP.GE.AND P5, PT, R4, RZ, PT ;  /* 0x000000ff0400720c */ /* 0x000fe20003fa6270 */
[----:B------:R-:W-:Y:S01]  /*6260*/  IMAD.MOV R5, RZ, RZ, -R5 ;  /* 0x000000ffff057224 */ /* 0x000fe200078e0a05 */
[----:B------:R-:W-:Y:S01]  /*6270*/  IADD3 R4, R3, 0x78, RZ ;  /* 0x0000007803047810 */ /* 0x000fe20007ffe0ff */
[----:B------:R-:W-:Y:S01]  /*6280*/  IMAD R0, R22, R10, R0 ;  /* 0x0000000a16007224 */ /* 0x000fe200078e0200 */
[----:B------:R-:W-:Y:S01]  /*6290*/  IABS R10, R9 ;  /* 0x00000009000a7213 */ /* 0x000fe20000000000 */
[----:B------:R-:W-:Y:S02]  /*62a0*/  IMAD.MOV.U32 R15, RZ, RZ, R14 ;  /* 0x000000ffff0f7224 */ /* 0x000fe400078e000e */
[----:B------:R-:W-:-:S02]  /*62b0*/  @!P1 IMAD.IADD R6, R6, 0x1, -R22 ;  /* 0x0000000106069824 */ /* 0x000fc400078e0a16 */
[----:B------:R-:W-:Y:S01]  /*62c0*/  IMAD R7, R22, R5, R7 ;  /* 0x0000000516077224 */ /* 0x000fe200078e0207 */
[----:B------:R-:W-:Y:S01]  /*62d0*/  IABS R5, R4 ;  /* 0x0000000400057213 */ /* 0x000fe20000000000 */
[----:B------:R-:W-:Y:S01]  /*62e0*/  @!P6 IMAD.IADD R8, R8, 0x1, -R22 ;  /* 0x000000010808e824 */ /* 0x000fe200078e0a16 */
[C---:B------:R-:W-:Y:S01]  /*62f0*/  ISETP.GT.U32.AND P6, PT, R22.reuse, R0, PT ;  /* 0x000000001600720c */ /* 0x040fe20003fc4070 */
[----:B------:R-:W-:Y:S01]  /*6300*/  @!P0 IMAD.MOV R15, RZ, RZ, -R15 ;  /* 0x000000ffff0f8224 */ /* 0x000fe200078e0a0f */
[C---:B------:R-:W-:Y:S01]  /*6310*/  ISETP.GT.U32.AND P0, PT, R22.reuse, R6, PT ;  /* 0x000000061600720c */ /* 0x040fe20003f04070 */
[----:B------:R-:W-:Y:S01]  /*6320*/  IMAD.MOV.U32 R14, RZ, RZ, R11 ;  /* 0x000000ffff0e7224 */ /* 0x000fe200078e000b */
[----:B------:R-:W-:Y:S01]  /*6330*/  ISETP.GT.U32.AND P1, PT, R22, R8, PT ;  /* 0x000000081600720c */ /* 0x000fe20003f24070 */
[----:B------:R-:W-:Y:S01]  /*6340*/  @!P4 IMAD.MOV R13, RZ, RZ, -R13 ;  /* 0x000000ffff0dc224 */ /* 0x000fe200078e0a0d */
[----:B------:R-:W-:Y:S01]  /*6350*/  ISETP.GE.AND P4, PT, R12, RZ, PT ;  /* 0x000000ff0c00720c */ /* 0x000fe20003f86270 */
[----:B------:R-:W-:Y:S01]  /*6360*/  IMAD.HI.U32 R12, R24, R5, RZ ;  /* 0x00000005180c7227 */ /* 0x000fe200078e00ff */
[----:B------:R-:W-:Y:S03]  /*6370*/  STL [R1+0x3c], R15 ;  /* 0x00003c0f01007387 */ /* 0x000fe60000100800 */
[----:B------:R-:W-:Y:S01]  /*6380*/  @!P3 IMAD.MOV R14, RZ, RZ, -R14 ;  /* 0x000000ffff0eb224 */ /* 0x000fe200078e0a0e */
[----:B------:R-:W-:Y:S01]  /*6390*/  ISETP.GT.U32.AND P3, PT, R22, R7, PT ;  /* 0x000000071600720c */ /* 0x000fe20003f64070 */
[----:B------:R-:W-:-:S02]  /*63a0*/  IMAD.MOV R12, RZ, RZ, -R12 ;  /* 0x000000ffff0c7224 */ /* 0x000fc400078e0a0c */
[--C-:B------:R-:W-:Y:S01]  /*63b0*/  @!P6 IMAD.IADD R0, R0, 0x1, -R22.reuse ;  /* 0x000000010000e824 */ /* 0x100fe200078e0a16 */
[----:B------:R-:W-:Y:S01]  /*63c0*/  STL [R1+0x38], R14 ;  /* 0x0000380e01007387 */ /* 0x000fe20000100800 */
[----:B------:R-:W-:Y:S01]  /*63d0*/  @!P0 IMAD.IADD R6, R6, 0x1, -R22 ;  /* 0x0000000106068824 */ /* 0x000fe200078e0a16 */
[----:B------:R-:W-:Y:S01]  /*63e0*/  ISETP.GE.AND P0, PT, R9, RZ, PT ;  /* 0x000000ff0900720c */ /* 0x000fe20003f06270 */
[C---:B------:R-:W-:Y:S01]  /*63f0*/  IMAD R5, R22.reuse, R12, R5 ;  /* 0x0000000c16057224 */ /* 0x040fe200078e0205 */
[----:B------:R-:W-:Y:S01]  /*6400*/  ISETP.GT.U32.AND P6, PT, R22, R0, PT ;  /* 0x000000001600720c */ /* 0x000fe20003fc4070 */
[----:B------:R-:W-:Y:S01]  /*6410*/  @!P5 IMAD.MOV R6, RZ, RZ, -R6 ;  /* 0x000000ffff06d224 */ /* 0x000fe200078e0a06 */
[----:B------:R0:W-:Y:S01]  /*6420*/  STL [R1+0x34], R13 ;  /* 0x0000340d01007387 */ /* 0x0001e20000100800 */
[----:B------:R-:W-:Y:S01]  /*6430*/  IMAD.HI.U32 R11, R24, R10, RZ ;  /* 0x0000000a180b7227 */ /* 0x000fe200078e00ff */
[----:B------:R-:W-:-:S03]  /*6440*/  ISETP.GT.U32.AND P5, PT, R22, R5, PT ;  /* 0x000000051600720c */ /* 0x000fc60003fa4070 */
[--C-:B------:R-:W-:Y:S02]  /*6450*/  @!P3 IMAD.IADD R7, R7, 0x1, -R22.reuse ;  /* 0x000000010707b824 */ /* 0x100fe400078e0a16 */
[----:B------:R-:W-:Y:S02]  /*6460*/  IMAD.MOV R11, RZ, RZ, -R11 ;  /* 0x000000ffff0b7224 */ /* 0x000fe400078e0a0b */
[--C-:B------:R-:W-:Y:S01]  /*6470*/  @!P1 IMAD.IADD R8, R8, 0x1, -R22.reuse ;  /* 0x0000000108089824 */ /* 0x100fe200078e0a16 */
[----:B------:R-:W-:Y:S01]  /*6480*/  ISETP.GT.U32.AND P3, PT, R22, R7, PT ;  /* 0x000000071600720c */ /* 0x000fe20003f64070 */
[----:B------:R-:W-:Y:S01]  /*6490*/  @!P6 IMAD.IADD R0, R0, 0x1, -R22 ;  /* 0x000000010000e824 */ /* 0x000fe200078e0a16 */
[----:B------:R-:W-:Y:S01]  /*64a0*/  ISETP.GE.AND P1, PT, R2, RZ, PT ;  /* 0x000000ff0200720c */ /* 0x000fe20003f26270 */
[C---:B------:R-:W-:Y:S01]  /*64b0*/  IMAD R2, R22.reuse, R11, R10 ;  /* 0x0000000b16027224 */ /* 0x040fe200078e020a */
[----:B------:R-:W-:Y:S01]  /*64c0*/  IADD3 R11, R3, 0x70, RZ ;  /* 0x00000070030b7810 */ /* 0x000fe20007ffe0ff */
[----:B------:R-:W-:Y:S01]  /*64d0*/  @!P5 IMAD.IADD R5, R5, 0x1, -R22 ;  /* 0x000000010505d824 */ /* 0x000fe200078e0a16 */
[C---:B------:R-:W-:Y:S01]  /*64e0*/  IADD3 R10, R3.reuse, 0x54, RZ ;  /* 0x00000054030a7810 */ /* 0x040fe20007ffe0ff */
[----:B0-----:R-:W-:Y:S01]  /*64f0*/  IMAD.MOV.U32 R13, RZ, RZ, R8 ;  /* 0x000000ffff0d7224 */ /* 0x001fe200078e0008 */
[C---:B------:R-:W-:Y:S01]  /*6500*/  ISETP.GT.U32.AND P6, PT, R22.reuse, R2, PT ;  /* 0x000000021600720c */ /* 0x040fe20003fc4070 */
[----:B------:R-:W-:Y:S01]  /*6510*/  @!P4 IMAD.MOV R0, RZ, RZ, -R0 ;  /* 0x000000ffff00c224 */ /* 0x000fe200078e0a00 */
[----:B------:R-:W-:Y:S01]  /*6520*/  ISETP.GT.U32.AND P5, PT, R22, R5, PT ;  /* 0x000000051600720c */ /* 0x000fe20003fa4070 */
[----:B------:R-:W-:Y:S01]  /*6530*/  @!P2 IMAD.MOV R13, RZ, RZ, -R13 ;  /* 0x000000ffff0da224 */ /* 0x000fe200078e0a0d */
[----:B------:R-:W-:Y:S01]  /*6540*/  IADD3 R8, R3, 0x74, RZ ;  /* 0x0000007403087810 */ /* 0x000fe20007ffe0ff */
[----:B------:R-:W-:Y:S01]  /*6550*/  @!P3 IMAD.IADD R7, R7, 0x1, -R22 ;  /* 0x000000010707b824 */ /* 0x000fe200078e0a16 */
[----:B------:R-:W-:-:S02]  /*6560*/  ISETP.GE.AND P3, PT, R11, RZ, PT ;  /* 0x000000ff0b00720c */ /* 0x000fc40003f66270 */
[----:B------:R-:W-:Y:S01]  /*6570*/  IABS R11, R11 ;  /* 0x0000000b000b7213 */ /* 0x000fe20000000000 */
[----:B------:R-:W-:Y:S01]  /*6580*/  IMAD.MOV.U32 R9, RZ, RZ, R7 ;  /* 0x000000ffff097224 */ /* 0x000fe200078e0007 */
[----:B------:R-:W-:Y:S01]  /*6590*/  ISETP.GE.AND P2, PT, R4, RZ, PT ;  /* 0x000000ff0400720c */ /* 0x000fe20003f46270 */
[----:B------:R0:W-:Y:S01]  /*65a0*/  STL [R1+0x30], R13 ;  /* 0x0000300d01007387 */ /* 0x0001e20000100800 */
[----:B------:R-:W-:Y:S01]  /*65b0*/  IABS R4, R8 ;  /* 0x0000000800047213 */ /* 0x000fe20000000000 */
[--C-:B------:R-:W-:Y:S01]  /*65c0*/  @!P6 IMAD.IADD R2, R2, 0x1, -R22.reuse ;  /* 0x000000010202e824 */ /* 0x100fe200078e0a16 */
[----:B------:R-:W-:Y:S01]  /*65d0*/  ISETP.GE.AND P4, PT, R8, RZ, PT ;  /* 0x000000ff0800720c */ /* 0x000fe20003f86270 */
[----:B------:R-:W-:Y:S01]  /*65e0*/  IMAD.HI.U32 R7, R24, R11, RZ ;  /* 0x0000000b18077227 */ /* 0x000fe200078e00ff */
[----:B------:R1:W-:Y:S02]  /*65f0*/  STL [R1+0x28], R6 ;  /* 0x0000280601007387 */ /* 0x0003e40000100800 */
[C---:B------:R-:W-:Y:S01]  /*6600*/  ISETP.GT.U32.AND P6, PT, R22.reuse, R2, PT ;  /* 0x000000021600720c */ /* 0x040fe20003fc4070 */
[----:B------:R-:W-:Y:S01]  /*6610*/  IMAD.MOV R7, RZ, RZ, -R7 ;  /* 0x000000ffff077224 */ /* 0x000fe200078e0a07 */
[----:B------:R2:W-:Y:S01]  /*6620*/  STL [R1+0x24], R0 ;  /* 0x0000240001007387 */ /* 0x0005e20000100800 */
[----:B------:R-:W-:Y:S01]  /*6630*/  @!P5 IMAD.IADD R5, R5, 0x1, -R22 ;  /* 0x000000010505d824 */ /* 0x000fe200078e0a16 */
[----:B0-----:R-:W-:Y:S01]  /*6640*/  IADD3 R13, R3, 0x58, RZ ;  /* 0x00000058030d7810 */ /* 0x001fe20007ffe0ff */
[----:B------:R-:W-:-:S02]  /*6650*/  IMAD R11, R22, R7, R11 ;  /* 0x00000007160b7224 */ /* 0x000fc400078e020b */
[----:B------:R-:W-:Y:S02]  /*6660*/  IMAD.MOV.U32 R8, RZ, RZ, R5 ;  /* 0x000000ffff087224 */ /* 0x000fe400078e0005 */
[----:B-1----:R-:W-:Y:S01]  /*6670*/  IMAD.HI.U32 R6, R24, R4, RZ ;  /* 0x0000000418067227 */ /* 0x002fe200078e00ff */
[----:B--2---:R-:W-:-:S03]  /*6680*/  IADD3 R0, R3, 0x6c, RZ ;  /* 0x0000006c03007810 */ /* 0x004fc60007ffe0ff */
[----:B------:R-:W-:Y:S02]  /*6690*/  IMAD.MOV R6, RZ, RZ, -R6 ;  /* 0x000000ffff067224 */ /* 0x000fe400078e0a06 */
[----:B------:R-:W-:Y:S01]  /*66a0*/  @!P1 IMAD.MOV R9, RZ, RZ, -R9 ;  /* 0x000000ffff099224 */ /* 0x000fe200078e0a09 */
[----:B------:R-:W-:Y:S01]  /*66b0*/  IABS R12, R0 ;  /* 0x00000000000c7213 */ /* 0x000fe20000000000 */
[----:B------:R-:W-:Y:S01]  /*66c0*/  @!P2 IMAD.MOV R8, RZ, RZ, -R8 ;  /* 0x000000ffff08a224 */ /* 0x000fe200078e0a08 */
[----:B------:R-:W-:Y:S01]  /*66d0*/  ISETP.GE.AND P1, PT, R0, RZ, PT ;  /* 0x000000ff0000720c */ /* 0x000fe20003f26270 */
[C---:B------:R-:W-:Y:S01]  /*66e0*/  IMAD R0, R22.reuse, R6, R4 ;  /* 0x0000000616007224 */ /* 0x040fe200078e0204 */
[----:B------:R-:W-:Y:S01]  /*66f0*/  ISETP.GT.U32.AND P2, PT, R22, R11, PT ;  /* 0x0000000b1600720c */ /* 0x000fe20003f44070 */
[----:B------:R-:W-:Y:S01]  /*6700*/  @!P6 IMAD.IADD R2, R2, 0x1, -R22 ;  /* 0x000000010202e824 */ /* 0x000fe200078e0a16 */
[----:B------:R-:W-:Y:S01]  /*6710*/  IADD3 R6, R3, 0x68, RZ ;  /* 0x0000006803067810 */ /* 0x000fe20007ffe0ff */
[----:B------:R-:W-:Y:S01]  /*6720*/  IMAD.HI.U32 R4, R24, R12, RZ ;  /* 0x0000000c18047227 */ /* 0x000fe200078e00ff */
[----:B------:R-:W-:Y:S01]  /*6730*/  ISETP.GT.U32.AND P6, PT, R22, R0, PT ;  /* 0x000000001600720c */ /* 0x000fe20003fc4070 */
[----:B------:R0:W-:Y:S01]  /*6740*/  STL [R1+0x20], R9 ;  /* 0x0000200901007387 */ /* 0x0001e20000100800 */
[----:B------:R-:W-:Y:S01]  /*6750*/  IABS R29, R6 ;  /* 0x00000006001d7213 */ /* 0x000fe20000000000 */
[----:B------:R-:W-:Y:S01]  /*6760*/  IMAD.MOV R4, RZ, RZ, -R4 ;  /* 0x000000ffff047224 */ /* 0x000fe200078e0a04 */
[----:B------:R-:W-:-:S03]  /*6770*/  ISETP.GE.AND P5, PT, R6, RZ, PT ;  /* 0x000000ff0600720c */ /* 0x000fc60003fa6270 */
[----:B------:R-:W-:Y:S01]  /*6780*/  IMAD R12, R22, R4, R12 ;  /* 0x00000004160c7224 */ /* 0x000fe200078e020c */
[----:B------:R-:W-:Y:S01]  /*6790*/  IADD3 R4, R3, 0x60, RZ ;  /* 0x0000006003047810 */ /* 0x000fe20007ffe0ff */
[----:B------:R-:W-:Y:S02]  /*67a0*/  @!P2 IMAD.IADD R11, R11, 0x1, -R22 ;  /* 0x000000010b0ba824 */ /* 0x000fe400078e0a16 */
[----:B0-----:R-:W-:Y:S01]  /*67b0*/  IMAD.MOV.U32 R9, RZ, RZ, R2 ;  /* 0x000000ffff097224 */ /* 0x001fe200078e0002 */
[----:B------:R-:W-:Y:S01]  /*67c0*/  IABS R5, R4 ;  /* 0x0000000400057213 */ /* 0x000fe20000000000 */
[----:B------:R-:W-:Y:S01]  /*67d0*/  IMAD.HI.U32 R2, R24, R29, RZ ;  /* 0x0000001d18027227 */ /* 0x000fe200078e00ff */
[----:B------:R-:W-:-:S03]  /*67e0*/  ISETP.GT.U32.AND P2, PT, R22, R11, PT ;  /* 0x0000000b1600720c */ /* 0x000fc60003f44070 */
[----:B------:R-:W-:Y:S01]  /*67f0*/  @!P0 IMAD.MOV R9, RZ, RZ, -R9 ;  /* 0x000000ffff098224 */ /* 0x000fe200078e0a09 */
[----:B------:R-:W-:Y:S01]  /*6800*/  ISETP.GE.AND P0, PT, R28, RZ, PT ;  /* 0x000000ff1c00720c */ /* 0x000fe20003f06270 */
[----:B------:R-:W-:Y:S01]  /*6810*/  @!P6 IMAD.IADD R0, R0, 0x1, -R22 ;  /* 0x000000010000e824 */ /* 0x000fe200078e0a16 */
[----:B------:R-:W-:Y:S01]  /*6820*/  IABS R28, R28 ;  /* 0x0000001c001c7213 */ /* 0x000fe20000000000 */
[----:B------:R-:W-:Y:S01]  /*6830*/  IMAD.MOV R2, RZ, RZ, -R2 ;  /* 0x000000ffff027224 */ /* 0x000fe200078e0a02 */
[----:B------:R0:W-:Y:S01]  /*6840*/  STL [R1+0x1c], R9 ;  /* 0x00001c0901007387 */ /* 0x0001e20000100800 */
[----:B------:R-:W-:Y:S01]  /*6850*/  IMAD.HI.U32 R14, R24, R5, RZ ;  /* 0x00000005180e7227 */ /* 0x000fe200078e00ff */
[C---:B------:R-:W-:Y:S02]  /*6860*/  ISETP.GT.U32.AND P6, PT, R22.reuse, R0, PT ;  /* 0x000000001600720c */ /* 0x040fe40003fc4070 */
[----:B------:R1:W-:Y:S01]  /*6870*/  STL [R1+0xc], R8 ;  /* 0x00000c0801007387 */ /* 0x0003e20000100800 */
[----:B------:R-:W-:Y:S01]  /*6880*/  IMAD R29, R22, R2, R29 ;  /* 0x00000002161d7224 */ /* 0x000fe200078e021d */
[----:B------:R-:W-:Y:S01]  /*6890*/  IADD3 R2, R3, 0x5c, RZ ;  /* 0x0000005c03027810 */ /* 0x000fe20007ffe0ff */
[----:B------:R-:W-:-:S03]  /*68a0*/  IMAD.HI.U32 R7, R24, R28, RZ ;  /* 0x0000001c18077227 */ /* 0x000fc600078e00ff */
[----:B------:R-:W-:Y:S01]  /*68b0*/  IABS R6, R2 ;  /* 0x0000000200067213 */ /* 0x000fe20000000000 */
[----:B------:R-:W-:Y:S01]  /*68c0*/  IMAD.MOV R7, RZ, RZ, -R7 ;  /* 0x000000ffff077224 */ /* 0x000fe200078e0a07 */
[----:B0-----:R-:W-:Y:S01]  /*68d0*/  IABS R9, R10 ;  /* 0x0000000a00097213 */ /* 0x001fe20000000000 */
[----:B------:R-:W-:Y:S01]  /*68e0*/  @!P2 IMAD.IADD R11, R11, 0x1, -R22 ;  /* 0x000000010b0ba824 */ /* 0x000fe200078e0a16 */
[C---:B------:R-:W-:Y:S01]  /*68f0*/  ISETP.GT.U32.AND P2, PT, R22.reuse, R29, PT ;  /* 0x0000001d1600720c */ /* 0x040fe20003f44070 */
[----:B------:R-:W-:Y:S01]  /*6900*/  IMAD.MOV R14, RZ, RZ, -R14 ;  /* 0x000000ffff0e7224 */ /* 0x000fe200078e0a0e */
[----:B-1----:R-:W-:Y:S01]  /*6910*/  IABS R8, R13 ;  /* 0x0000000d00087213 */ /* 0x002fe20000000000 */
[----:B------:R-:W-:Y:S02]  /*6920*/  IMAD R28, R22, R7, R28 ;  /* 0x00000007161c7224 */ /* 0x000fe400078e021c */
[----:B------:R-:W-:-:S04]  /*6930*/  IMAD.HI.U32 R7, R24, R6, RZ ;  /* 0x0000000618077227 */ /* 0x000fc800078e00ff */
[----:B------:R-:W-:Y:S02]  /*6940*/  IMAD R5, R22, R14, R5 ;  /* 0x0000000e16057224 */ /* 0x000fe400078e0205 */
[----:B------:R-:W-:Y:S01]  /*6950*/  @!P6 IMAD.IADD R0, R0, 0x1, -R22 ;  /* 0x000000010000e824 */ /* 0x000fe200078e0a16 */
[C---:B------:R-:W-:Y:S01]  /*6960*/  ISETP.GT.U32.AND P6, PT, R22.reuse, R12, PT ;  /* 0x0000000c1600720c */ /* 0x040fe20003fc4070 */
[----:B------:R-:W-:Y:S02]  /*6970*/  IMAD.MOV R14, RZ, RZ, -R7 ;  /* 0x000000ffff0e7224 */ /* 0x000fe400078e0a07 */
[----:B------:R-:W-:Y:S02]  /*6980*/  IMAD.MOV.U32 R16, RZ, RZ, R0 ;  /* 0x000000ffff107224 */ /* 0x000fe400078e0000 */
[C---:B------:R-:W-:Y:S02]  /*6990*/  IMAD R6, R22.reuse, R14, R6 ;  /* 0x0000000e16067224 */ /* 0x040fe400078e0206 */
[----:B------:R-:W-:Y:S01]  /*69a0*/  @!P4 IMAD.MOV R16, RZ, RZ, -R16 ;  /* 0x000000ffff10c224 */ /* 0x000fe200078e0a10 */
[C---:B------:R-:W-:Y:S01]  /*69b0*/  ISETP.GT.U32.AND P4, PT, R22.reuse, R28, PT ;  /* 0x0000001c1600720c */ /* 0x040fe20003f84070 */
[--C-:B------:R-:W-:Y:S01]  /*69c0*/  @!P2 IMAD.IADD R29, R29, 0x1, -R22.reuse ;  /* 0x000000011d1da824 */ /* 0x100fe200078e0a16 */
[----:B------:R-:W-:Y:S01]  /*69d0*/  ISETP.GT.U32.AND P2, PT, R22, R6, PT ;  /* 0x000000061600720c */ /* 0x000fe20003f44070 */
[----:B------:R-:W-:Y:S01]  /*69e0*/  IMAD.HI.U32 R0, R24, R9, RZ ;  /* 0x0000000918007227 */ /* 0x000fe200078e00ff */
[----:B------:R0:W-:Y:S03]  /*69f0*/  STL [R1+0x8], R16 ;  /* 0x0000081001007387 */ /* 0x0001e60000100800 */
[----:B------:R-:W-:-:S02]  /*6a00*/  @!P6 IMAD.IADD R12, R12, 0x1, -R22 ;  /* 0x000000010c0ce824 */ /* 0x000fc400078e0a16 */
[----:B------:R-:W-:Y:S02]  /*6a10*/  IMAD.MOV R0, RZ, RZ, -R0 ;  /* 0x000000ffff007224 */ /* 0x000fe400078e0a00 */
[----:B------:R-:W-:Y:S01]  /*6a20*/  IMAD.MOV.U32 R15, RZ, RZ, R11 ;  /* 0x000000ffff0f7224 */ /* 0x000fe200078e000b */
[C---:B------:R-:W-:Y:S01]  /*6a30*/  ISETP.GT.U32.AND P6, PT, R22.reuse, R12, PT ;  /* 0x0000000c1600720c */ /* 0x040fe20003fc4070 */
[C---:B------:R-:W-:Y:S01]  /*6a40*/  IMAD R9, R22.reuse, R0, R9 ;  /* 0x0000000016097224 */ /* 0x040fe200078e0209 */
[C---:B------:R-:W-:Y:S01]  /*6a50*/  IADD3 R0, R3.reuse, 0x50, RZ ;  /* 0x0000005003007810 */ /* 0x040fe20007ffe0ff */
[----:B------:R-:W-:Y:S01]  /*6a60*/  @!P3 IMAD.MOV R15, RZ, RZ, -R15 ;  /* 0x000000ffff0fb224 */ /* 0x000fe200078e0a0f */
[----:B------:R-:W-:Y:S01]  /*6a70*/  ISETP.GT.U32.AND P3, PT, R22, R5, PT ;  /* 0x000000051600720c */ /* 0x000fe20003f64070 */
[--C-:B------:R-:W-:Y:S01]  /*6a80*/  @!P4 IMAD.IADD R28, R28, 0x1, -R22.reuse ;  /* 0x000000011c1cc824 */ /* 0x100fe200078e0a16 */
[----:B------:R-:W-:Y:S01]  /*6a90*/  ISETP.GT.U32.AND P4, PT, R22, R29, PT ;  /* 0x0000001d1600720c */ /* 0x000fe20003f84070 */
[----:B------:R-:W-:Y:S01]  /*6aa0*/  @!P2 IMAD.IADD R6, R6, 0x1, -R22 ;  /* 0x000000010606a824 */ /* 0x000fe200078e0a16 */
[----:B------:R-:W-:Y:S01]  /*6ab0*/  IABS R11, R0 ;  /* 0x00000000000b7213 */ /* 0x000fe20000000000 */
[----:B------:R-:W-:Y:S01]  /*6ac0*/  IMAD.HI.U32 R7, R24, R8, RZ ;  /* 0x0000000818077227 */ /* 0x000fe200078e00ff */
[----:B------:R1:W-:Y:S01]  /*6ad0*/  STL [R1+0x4], R15 ;  /* 0x0000040f01007387 */ /* 0x0003e20000100800 */
[----:B0-----:R-:W-:-:S02]  /*6ae0*/  IADD3 R16, R3, 0x28, RZ ;  /* 0x0000002803107810 */ /* 0x001fc40007ffe0ff */
[----:B------:R-:W-:Y:S01]  /*6af0*/  ISETP.GT.U32.AND P2, PT, R22, R6, PT ;  /* 0x000000061600720c */ /* 0x000fe20003f44070 */
[----:B------:R-:W-:Y:S02]  /*6b00*/  IMAD.MOV R7, RZ, RZ, -R7 ;  /* 0x000000ffff077224 */ /* 0x000fe400078e0a07 */
[----:B------:R-:W-:Y:S01]  /*6b10*/  @!P6 IMAD.IADD R12, R12, 0x1, -R22 ;  /* 0x000000010c0ce824 */ /* 0x000fe200078e0a16 */
[----:B------:R-:W-:Y:S01]  /*6b20*/  ISETP.GE.AND P6, PT, R4, RZ, PT ;  /* 0x000000ff0400720c */ /* 0x000fe20003fc6270 */
[----:B------:R-:W-:Y:S01]  /*6b30*/  IMAD R8, R22, R7, R8 ;  /* 0x0000000716087224 */ /* 0x000fe200078e0208 */
[C---:B------:R-:W-:Y:S01]  /*6b40*/  IADD3 R4, R3.reuse, 0x4c, RZ ;  /* 0x0000004c03047810 */ /* 0x040fe20007ffe0ff */
[----:B-1----:R-:W-:Y:S01]  /*6b50*/  IMAD.HI.U32 R15, R24, R11, RZ ;  /* 0x0000000b180f7227 */ /* 0x002fe200078e00ff */
[----:B------:R-:W-:-:S03]  /*6b60*/  IADD3 R7, R3, 0x48, RZ ;  /* 0x0000004803077810 */ /* 0x000fc60007ffe0ff */
[----:B------:R-:W-:Y:S02]  /*6b70*/  IMAD.MOV R15, RZ, RZ, -R15 ;  /* 0x000000ffff0f7224 */ /* 0x000fe400078e0a0f */
[----:B------:R-:W-:Y:S01]  /*6b80*/  @!P3 IMAD.IADD R5, R5, 0x1, -R22 ;  /* 0x000000010505b824 */ /* 0x000fe200078e0a16 */
[C---:B------:R-:W-:Y:S01]  /*6b90*/  ISETP.GT.U32.AND P3, PT, R22.reuse, R28, PT ;  /* 0x0000001c1600720c */ /* 0x040fe20003f64070 */
[----:B------:R-:W-:Y:S01]  /*6ba0*/  IMAD.MOV.U32 R14, RZ, RZ, R12 ;  /* 0x000000ffff0e7224 */ /* 0x000fe200078e000c */
[----:B------:R-:W-:Y:S01]  /*6bb0*/  IABS R12, R4 ;  /* 0x00000004000c7213 */ /* 0x000fe20000000000 */
[----:B------:R-:W-:Y:S01]  /*6bc0*/  @!P4 IMAD.IADD R29, R29, 0x1, -R22 ;  /* 0x000000011d1dc824 */ /* 0x000fe200078e0a16 */
[C---:B------:R-:W-:Y:S01]  /*6bd0*/  ISETP.GT.U32.AND P4, PT, R22.reuse, R8, PT ;  /* 0x000000081600720c */ /* 0x040fe20003f84070 */
[C---:B------:R-:W-:Y:S02]  /*6be0*/  IMAD R11, R22.reuse, R15, R11 ;  /* 0x0000000f160b7224 */ /* 0x040fe400078e020b */
[----:B------:R-:W-:Y:S01]  /*6bf0*/  @!P1 IMAD.MOV R14, RZ, RZ, -R14 ;  /* 0x000000ffff0e9224 */ /* 0x000fe200078e0a0e */
[----:B------:R-:W-:Y:S01]  /*6c00*/  ISETP.GT.U32.AND P1, PT, R22, R5, PT ;  /* 0x000000051600720c */ /* 0x000fe20003f24070 */
[--C-:B------:R-:W-:Y:S01]  /*6c10*/  @!P2 IMAD.IADD R6, R6, 0x1, -R22.reuse ;  /* 0x000000010606a824 */ /* 0x100fe200078e0a16 */
[----:B------:R-:W-:Y:S01]  /*6c20*/  ISETP.GT.U32.AND P2, PT, R22, R11, PT ;  /* 0x0000000b1600720c */ /* 0x000fe20003f44070 */
[----:B------:R-:W-:Y:S01]  /*6c30*/  IMAD.HI.U32 R15, R24, R12, RZ ;  /* 0x0000000c180f7227 */ /* 0x000fe200078e00ff */
[----:B------:R0:W-:Y:S03]  /*6c40*/  STL [R1], R14 ;  /* 0x0000000e01007387 */ /* 0x0001e60000100800 */
[--C-:B------:R-:W-:Y:S01]  /*6c50*/  @!P3 IMAD.IADD R28, R28, 0x1, -R22.reuse ;  /* 0x000000011c1cb824 */ /* 0x100fe200078e0a16 */
[----:B------:R-:W-:Y:S01]  /*6c60*/  ISETP.GT.U32.AND P3, PT, R22, R9, PT ;  /* 0x000000091600720c */ /* 0x000fe20003f64070 */
[----:B------:R-:W-:Y:S01]  /*6c70*/  @!P4 IMAD.IADD R8, R8, 0x1, -R22 ;  /* 0x000000010808c824 */ /* 0x000fe200078e0a16 */
[----:B------:R-:W-:Y:S01]  /*6c80*/  ISETP.GE.AND P4, PT, R13, RZ, PT ;  /* 0x000000ff0d00720c */ /* 0x000fe20003f86270 */
[----:B------:R-:W-:-:S02]  /*6c90*/  IMAD.MOV R15, RZ, RZ, -R15 ;  /* 0x000000ffff0f7224 */ /* 0x000fc400078e0a0f */
[--C-:B------:R-:W-:Y:S01]  /*6ca0*/  @!P1 IMAD.IADD R5, R5, 0x1, -R22.reuse ;  /* 0x0000000105059824 */ /* 0x100fe200078e0a16 */
[----:B0-----:R-:W-:Y:S01]  /*6cb0*/  IABS R14, R7 ;  /* 0x00000007000e7213 */ /* 0x001fe20000000000 */
[----:B------:R-:W-:Y:S01]  /*6cc0*/  @!P2 IMAD.IADD R11, R11, 0x1, -R22 ;  /* 0x000000010b0ba824 */ /* 0x000fe200078e0a16 */
[----:B------:R-:W-:Y:S01]  /*6cd0*/  ISETP.GE.AND P1, PT, R2, RZ, PT ;  /* 0x000000ff0200720c */ /* 0x000fe20003f26270 */
[C---:B------:R-:W-:Y:S01]  /*6ce0*/  IMAD R12, R22.reuse, R15, R12 ;  /* 0x0000000f160c7224 */ /* 0x040fe200078e020c */
[----:B------:R-:W-:Y:S01]  /*6cf0*/  ISETP.GT.U32.AND P2, PT, R22, R8, PT ;  /* 0x000000081600720c */ /* 0x000fe20003f44070 */
[----:B------:R-:W-:-:S04]  /*6d00*/  IMAD.HI.U32 R2, R24, R14, RZ ;  /* 0x0000000e18027227 */ /* 0x000fc800078e00ff */
[----:B------:R-:W-:Y:S01]  /*6d10*/  IMAD.MOV R13, RZ, RZ, -R2 ;  /* 0x000000ffff0d7224 */ /* 0x000fe200078e0a02 */
[----:B------:R-:W-:Y:S01]  /*6d20*/  IADD3 R2, R3, 0x44, RZ ;  /* 0x0000004403027810 */ /* 0x000fe20007ffe0ff */
[----:B------:R-:W-:Y:S01]  /*6d30*/  @!P6 IMAD.MOV R5, RZ, RZ, -R5 ;  /* 0x000000ffff05e224 */ /* 0x000fe200078e0a05 */
[C---:B------:R-:W-:Y:S01]  /*6d40*/  ISETP.GT.U32.AND P6, PT, R22.reuse, R12, PT ;  /* 0x0000000c1600720c */ /* 0x040fe20003fc4070 */
[----:B------:R-:W-:Y:S01]  /*6d50*/  IMAD R14, R22, R13, R14 ;  /* 0x0000000d160e7224 */ /* 0x000fe200078e020e */
[----:B------:R-:W-:Y:S01]  /*6d60*/  IABS R15, R2 ;  /* 0x00000002000f7213 */ /* 0x000fe20000000000 */
[--C-:B------:R-:W-:Y:S01]  /*6d70*/  @!P3 IMAD.IADD R9, R9, 0x1, -R22.reuse ;  /* 0x000000010909b824 */ /* 0x100fe200078e0a16 */
[----:B------:R-:W-:Y:S01]  /*6d80*/  ISETP.GE.AND P3, PT, R10, RZ, PT ;  /* 0x000000ff0a00720c */ /* 0x000fe20003f66270 */
[----:B------:R-:W-:Y:S01]  /*6d90*/  @!P2 IMAD.IADD R8, R8, 0x1, -R22 ;  /* 0x000000010808a824 */ /* 0x000fe200078e0a16 */
[----:B------:R-:W-:Y:S01]  /*6da0*/  ISETP.GT.U32.AND P2, PT, R22, R14, PT ;  /* 0x0000000e1600720c */ /* 0x000fe20003f44070 */
[----:B------:R-:W-:Y:S01]  /*6db0*/  @!P1 IMAD.MOV R6, RZ, RZ, -R6 ;  /* 0x000000ffff069224 */ /* 0x000fe200078e0a06 */
[----:B------:R-:W-:Y:S01]  /*6dc0*/  ISETP.GE.AND P1, PT, R0, RZ, PT ;  /* 0x000000ff0000720c */ /* 0x000fe20003f26270 */
[----:B------:R-:W-:Y:S01]  /*6dd0*/  @!P0 IMAD.MOV R28, RZ, RZ, -R28 ;  /* 0x000000ffff1c8224 */ /* 0x000fe200078e0a1c */
[----:B------:R-:W-:Y:S01]  /*6de0*/  ISETP.GT.U32.AND P0, PT, R22, R9, PT ;  /* 0x000000091600720c */ /* 0x000fe20003f04070 */
[----:B------:R-:W-:Y:S01]  /*6df0*/  IMAD.HI.U32 R10, R24, R15, RZ ;  /* 0x0000000f180a7227 */ /* 0x000fe200078e00ff */
[----:B------:R-:W-:-:S03]  /*6e00*/  IADD3 R0, R3, 0x40, RZ ;  /* 0x0000004003007810 */ /* 0x000fc60007ffe0ff */
[----:B------:R-:W-:Y:S01]  /*6e10*/  @!P6 IMAD.IADD R12, R12, 0x1, -R22 ;  /* 0x000000010c0ce824 */ /* 0x000fe200078e0a16 */
[----:B------:R-:W-:Y:S01]  /*6e20*/  IABS R17, R0 ;  /* 0x0000000000117213 */ /* 0x000fe20000000000 */
[----:B------:R-:W-:Y:S01]  /*6e30*/  IMAD.MOV R10, RZ, RZ, -R10 ;  /* 0x000000ffff0a7224 */ /* 0x000fe200078e0a0a */
[----:B------:R-:W-:Y:S01]  /*6e40*/  ISETP.GE.AND P6, PT, R2, RZ, PT ;  /* 0x000000ff0200720c */ /* 0x000fe20003fc6270 */
[----:B------:R-:W-:Y:S01]  /*6e50*/  @!P2 IMAD.IADD R14, R14, 0x1, -R22 ;  /* 0x000000010e0ea824 */ /* 0x000fe200078e0a16 */
[----:B------:R-:W-:Y:S01]  /*6e60*/  ISETP.GT.U32.AND P2, PT, R22, R12, PT ;  /* 0x0000000c1600720c */ /* 0x000fe20003f44070 */
[----:B------:R-:W-:-:S04]  /*6e70*/  IMAD.HI.U32 R2, R24, R17, RZ ;  /* 0x0000001118027227 */ /* 0x000fc800078e00ff */
[----:B------:R-:W-:Y:S01]  /*6e80*/  @!P0 IMAD.IADD R9, R9, 0x1, -R22 ;  /* 0x0000000109098824 */ /* 0x000fe200078e0a16 */
[----:B------:R-:W-:Y:S01]  /*6e90*/  ISETP.GE.AND P0, PT, R4, RZ, PT ;  /* 0x000000ff0400720c */ /* 0x000fe20003f06270 */
[C---:B------:R-:W-:Y:S02]  /*6ea0*/  IMAD R15, R22.reuse, R10, R15 ;  /* 0x0000000a160f7224 */ /* 0x040fe400078e020f */
[----:B------:R-:W-:Y:S02]  /*6eb0*/  IMAD.MOV R2, RZ, RZ, -R2 ;  /* 0x000000ffff027224 */ /* 0x000fe400078e0a02 */
[----:B------:R-:W-:Y:S01]  /*6ec0*/  @!P4 IMAD.MOV R8, RZ, RZ, -R8 ;  /* 0x000000ffff08c224 */ /* 0x000fe200078e0a08 */
[C---:B------:R-:W-:Y:S01]  /*6ed0*/  ISETP.GT.U32.AND P4, PT, R22.reuse, R14, PT ;  /* 0x0000000e1600720c */ /* 0x040fe20003f84070 */
[----:B------:R-:W-:Y:S01]  /*6ee0*/  @!P3 IMAD.MOV R9, RZ, RZ, -R9 ;  /* 0x000000ffff09b224 */ /* 0x000fe200078e0a09 */
[C---:B------:R-:W-:Y:S01]  /*6ef0*/  ISETP.GT.U32.AND P3, PT, R22.reuse, R15, PT ;  /* 0x0000000f1600720c */ /* 0x040fe20003f64070 */
[----:B------:R-:W-:-:S02]  /*6f00*/  IMAD R17, R22, R2, R17 ;  /* 0x0000000216117224 */ /* 0x000fc400078e0211 */
[----:B------:R-:W-:Y:S02]  /*6f10*/  @!P2 IMAD.IADD R12, R12, 0x1, -R22 ;  /* 0x000000010c0ca824 */ /* 0x000fe400078e0a16 */
[----:B------:R-:W-:Y:S01]  /*6f20*/  @!P5 IMAD.MOV R29, RZ, RZ, -R29 ;  /* 0x000000ffff1dd224 */ /* 0x000fe200078e0a1d */
[C---:B------:R-:W-:Y:S01]  /*6f30*/  ISETP.GT.U32.AND P2, PT, R22.reuse, R17, PT ;  /* 0x000000111600720c */ /* 0x040fe20003f44070 */
[----:B------:R-:W-:Y:S01]  /*6f40*/  @!P0 IMAD.MOV R12, RZ, RZ, -R12 ;  /* 0x000000ffff0c8224 */ /* 0x000fe200078e0a0c */
[----:B------:R-:W-:Y:S02]  /*6f50*/  ISETP.GT.U32.AND P5, PT, R22, R11, PT ;  /* 0x0000000b1600720c */ /* 0x000fe40003fa4070 */
[----:B------:R0:W-:Y:S01]  /*6f60*/  STL [R1+0x1170], R29 ;  /* 0x0011701d01007387 */ /* 0x0001e20000100800 */
[--C-:B------:R-:W-:Y:S01]  /*6f70*/  @!P4 IMAD.IADD R14, R14, 0x1, -R22.reuse ;  /* 0x000000010e0ec824 */ /* 0x100fe200078e0a16 */
[----:B------:R-:W-:Y:S01]  /*6f80*/  ISETP.GE.AND P4, PT, R18, RZ, PT ;  /* 0x000000ff1200720c */ /* 0x000fe20003f86270 */
[----:B------:R-:W-:Y:S01]  /*6f90*/  @!P3 IMAD.IADD R15, R15, 0x1, -R22 ;  /* 0x000000010f0fb824 */ /* 0x000fe200078e0a16 */
[----:B------:R-:W-:Y:S01]  /*6fa0*/  IABS R18, R18 ;  /* 0x0000001200127213 */ /* 0x000fe20000000000 */
[----:B------:R-:W-:Y:S01]  /*6fb0*/  STL [R1+0x1174], R28 ;  /* 0x0011741c01007387 */ /* 0x000fe20000100800 */
[----:B------:R-:W-:-:S02]  /*6fc0*/  ISETP.GE.AND P3, PT, R21, RZ, PT ;  /* 0x000000ff1500720c */ /* 0x000fc40003f66270 */
[----:B------:R-:W-:Y:S01]  /*6fd0*/  IABS R21, R21 ;  /* 0x0000001500157213 */ /* 0x000fe20000000000 */
[----:B------:R-:W-:Y:S01]  /*6fe0*/  @!P2 IMAD.IADD R17, R17, 0x1, -R22 ;  /* 0x000000011111a824 */ /* 0x000fe200078e0a16 */
[----:B------:R-:W-:Y:S01]  /*6ff0*/  ISETP.GT.U32.AND P2, PT, R22, R15, PT ;  /* 0x0000000f1600720c */ /* 0x000fe20003f44070 */
[----:B------:R-:W-:Y:S01]  /*7000*/  IMAD.HI.U32 R4, R24, R18, RZ ;  /* 0x0000001218047227 */ /* 0x000fe200078e00ff */
[----:B------:R-:W-:Y:S01]  /*7010*/  STL [R1+0x1178], R5 ;  /* 0x0011780501007387 */ /* 0x000fe20000100800 */
[----:B0-----:R-:W-:Y:S02]  /*7020*/  IADD3 R29, R3, 0xc, RZ ;  /* 0x0000000c031d7810 */ /* 0x001fe40007ffe0ff */
[----:B------:R-:W-:Y:S01]  /*7030*/  IMAD.MOV R4, RZ, RZ, -R4 ;  /* 0x000000ffff047224 */ /* 0x000fe200078e0a04 */
[C---:B------:R-:W-:Y:S01]  /*7040*/  ISETP.GT.U32.AND P0, PT, R22.reuse, R17, PT ;  /* 0x000000111600720c */ /* 0x040fe20003f04070 */
[----:B------:R-:W-:Y:S01]  /*7050*/  @!P5 IMAD.IADD R11, R11, 0x1, -R22 ;  /* 0x000000010b0bd824 */ /* 0x000fe200078e0a16 */
[----:B------:R-:W-:Y:S01]  /*7060*/  ISETP.GE.AND P5, PT, R7, RZ, PT ;  /* 0x000000ff0700720c */ /* 0x000fe20003fa6270 */
[----:B------:R-:W-:Y:S01]  /*7070*/  IMAD R18, R22, R4, R18 ;  /* 0x0000000416127224 */ /* 0x000fe200078e0212 */
[----:B------:R-:W-:Y:S01]  /*7080*/  STL [R1+0x117c], R6 ;  /* 0x00117c0601007387 */ /* 0x000fe20000100800 */
[----:B------:R-:W-:Y:S01]  /*7090*/  @!P1 IMAD.MOV R11, RZ, RZ, -R11 ;  /* 0x000000ffff0b9224 */ /* 0x000fe200078e0a0b */
[----:B------:R-:W-:Y:S01]  /*70a0*/  ISETP.GE.AND P1, PT, R0, RZ, PT ;  /* 0x000000ff0000720c */ /* 0x000fe20003f26270 */
[----:B------:R-:W-:Y:S01]  /*70b0*/  @!P2 IMAD.IADD R15, R15, 0x1, -R22 ;  /* 0x000000010f0fa824 */ /* 0x000fe200078e0a16 */
[----:B------:R-:W-:Y:S01]  /*70c0*/  ISETP.GT.U32.AND P2, PT, R22, R18, PT ;  /* 0x000000121600720c */ /* 0x000fe20003f44070 */
[----:B------:R-:W-:Y:S01]  /*70d0*/  STL [R1+0x1180], R8 ;  /* 0x0011800801007387 */ /* 0x000fe20000100800 */
[----:B------:R-:W-:Y:S01]  /*70e0*/  IMAD.HI.U32 R10, R24, R21, RZ ;  /* 0x00000015180a7227 */ /* 0x000fe200078e00ff */
[----:B------:R-:W-:-:S02]  /*70f0*/  IADD3 R0, R3, 0x34, RZ ;  /* 0x0000003403007810 */ /* 0x000fc40007ffe0ff */
[----:B------:R-:W-:Y:S01]  /*7100*/  STL [R1+0x1184], R9 ;  /* 0x0011840901007387 */ /* 0x000fe20000100800 */
[----:B------:R-:W-:Y:S01]  /*7110*/  @!P0 IMAD.IADD R17, R17, 0x1, -R22 ;  /* 0x0000000111118824 */ /* 0x000fe200078e0a16 */
[----:B------:R-:W-:Y:S01]  /*7120*/  IABS R20, R0 ;  /* 0x0000000000147213 */ /* 0x000fe20000000000 */
[----:B------:R-:W-:Y:S01]  /*7130*/  @!P5 IMAD.MOV R14, RZ, RZ, -R14 ;  /* 0x000000ffff0ed224 */ /* 0x000fe200078e0a0e */
[----:B------:R-:W-:Y:S01]  /*7140*/  STL [R1+0x1188], R11 ;  /* 0x0011880b01007387 */ /* 0x000fe20000100800 */
[----:B------:R-:W-:Y:S01]  /*7150*/  @!P6 IMAD.MOV R15, RZ, RZ, -R15 ;  /* 0x000000ffff0fe224 */ /* 0x000fe200078e0a0f */
[----:B------:R-:W-:Y:S01]  /*7160*/  IADD3 R7, R3, 0x30, RZ ;  /* 0x0000003003077810 */ /* 0x000fe20007ffe0ff */
[----:B------:R-:W-:Y:S01]  /*7170*/  @!P1 IMAD.MOV R17, RZ, RZ, -R17 ;  /* 0x000000ffff119224 */ /* 0x000fe200078e0a11 */
[----:B------:R0:W-:Y:S01]  /*7180*/  STL [R1+0x118c], R12 ;  /* 0x00118c0c01007387 */ /* 0x0001e20000100800 */
[----:B------:R-:W-:Y:S01]  /*7190*/  @!P2 IMAD.IADD R18, R18, 0x1, -R22 ;  /* 0x000000011212a824 */ /* 0x000fe200078e0a16 */
[----:B------:R-:W-:Y:S01]  /*71a0*/  IABS R2, R7 ;  /* 0x0000000700027213 */ /* 0x000fe20000000000 */
[----:B------:R-:W-:Y:S01]  /*71b0*/  IMAD.MOV R10, RZ, RZ, -R10 ;  /* 0x000000ffff0a7224 */ /* 0x000fe200078e0a0a */
[----:B------:R1:W-:Y:S01]  /*71c0*/  STL [R1+0x1190], R14 ;  /* 0x0011900e01007387 */ /* 0x0003e20000100800 */
[----:B------:R-:W-:Y:S01]  /*71d0*/  IMAD.HI.U32 R4, R24, R20, RZ ;  /* 0x0000001418047227 */ /* 0x000fe200078e00ff */
[----:B------:R-:W-:-:S02]  /*71e0*/  ISETP.GT.U32.AND P2, PT, R22, R18, PT ;  /* 0x000000121600720c */ /* 0x000fc40003f44070 */
[----:B------:R2:W-:Y:S01]  /*71f0*/  STL [R1+0x80], R16 ;  /* 0x0000801001007387 */ /* 0x0005e20000100800 */
[----:B------:R-:W-:Y:S01]  /*7200*/  IMAD R21, R22, R10, R21 ;  /* 0x0000000a16157224 */ /* 0x000fe200078e0215 */
[----:B------:R-:W-:Y:S01]  /*7210*/  ISETP.GE.AND P5, PT, R0, RZ, PT ;  /* 0x000000ff0000720c */ /* 0x000fe20003fa6270 */
[----:B------:R-:W-:Y:S01]  /*7220*/  IMAD.MOV R4, RZ, RZ, -R4 ;  /* 0x000000ffff047224 */ /* 0x000fe200078e0a04 */
[----:B------:R-:W-:Y:S01]  /*7230*/  STL [R1+0x1194], R15 ;  /* 0x0011940f01007387 */ /* 0x000fe20000100800 */
[----:B------:R-:W-:Y:S01]  /*7240*/  IMAD.HI.U32 R0, R24, R2, RZ ;  /* 0x0000000218007227 */ /* 0x000fe200078e00ff */
[----:B0-----:R-:W-:Y:S02]  /*7250*/  IADD3 R12, R3, 0x2c, RZ ;  /* 0x0000002c030c7810 */ /* 0x001fe40007ffe0ff */
[----:B------:R0:W-:Y:S01]  /*7260*/  STL [R1+0x1198], R17 ;  /* 0x0011981101007387 */ /* 0x0001e20000100800 */
[----:B------:R-:W-:Y:S01]  /*7270*/  IMAD R20, R22, R4, R20 ;  /* 0x0000000416147224 */ /* 0x000fe200078e0214 */
[----:B------:R-:W-:Y:S01]  /*7280*/  IABS R4, R12 ;  /* 0x0000000c00047213 */ /* 0x000fe20000000000 */
[----:B------:R-:W-:Y:S01]  /*7290*/  @!P2 IMAD.IADD R18, R18, 0x1, -R22 ;  /* 0x000000011212a824 */ /* 0x000fe200078e0a16 */
[C---:B------:R-:W-:Y:S01]  /*72a0*/  ISETP.GT.U32.AND P2, PT, R22.reuse, R21, PT ;  /* 0x000000151600720c */ /* 0x040fe20003f44070 */
[----:B------:R-:W-:Y:S01]  /*72b0*/  IMAD.MOV R0, RZ, RZ, -R0 ;  /* 0x000000ffff007224 */ /* 0x000fe200078e0a00 */
[----:B------:R-:W-:Y:S01]  /*72c0*/  ISETP.GE.AND P0, PT, R7, RZ, PT ;  /* 0x000000ff0700720c */ /* 0x000fe20003f06270 */
[----:B------:R-:W-:Y:S01]  /*72d0*/  @!P4 IMAD.MOV R18, RZ, RZ, -R18 ;  /* 0x000000ffff12c224 */ /* 0x000fe200078e0a12 */
[----:B------:R-:W-:Y:S01]  /*72e0*/  IABS R7, R16 ;  /* 0x0000001000077213 */ /* 0x000fe20000000000 */
[----:B------:R-:W-:Y:S01]  /*72f0*/  IMAD R2, R22, R0, R2 ;  /* 0x0000000016027224 */ /* 0x000fe200078e0202 */
[----:B-1----:R-:W-:Y:S01]  /*7300*/  IADD3 R14, R3, 0x20, RZ ;  /* 0x00000020030e7810 */ /* 0x002fe20007ffe0ff */
[----:B------:R-:W-:Y:S01]  /*7310*/  IMAD.HI.U32 R0, R24, R4, RZ ;  /* 0x0000000418007227 */ /* 0x000fe200078e00ff */
[----:B------:R-:W-:Y:S01]  /*7320*/  STL [R1+0x119c], R18 ;  /* 0x00119c1201007387 */ /* 0x000fe20000100800 */
[----:B------:R-:W-:-:S02]  /*7330*/  IABS R10, R23 ;  /* 0x00000017000a7213 */ /* 0x000fc40000000000 */
[----:B--2---:R-:W-:Y:S01]  /*7340*/  IMAD.HI.U32 R16, R24, R7, RZ ;  /* 0x0000000718107227 */ /* 0x004fe200078e00ff */
[----:B0-----:R-:W2:Y:S01]  /*7350*/  LDL.LU R17, [R1+0x80] ;  /* 0x0000800001117983 */ /* 0x001ea20000300800 */
[----:B------:R-:W-:Y:S02]  /*7360*/  IABS R13, R14 ;  /* 0x0000000e000d7213 */ /* 0x000fe40000000000 */
[----:B------:R-:W-:Y:S01]  /*7370*/  @!P2 IMAD.IADD R21, R21, 0x1, -R22 ;  /* 0x000000011515a824 */ /* 0x000fe200078e0a16 */
[C---:B------:R-:W-:Y:S01]  /*7380*/  ISETP.GT.U32.AND P2, PT, R22.reuse, R20, PT ;  /* 0x000000141600720c */ /* 0x040fe20003f44070 */
[----:B------:R-:W-:Y:S01]  /*7390*/  IMAD.MOV R0, RZ, RZ, -R0 ;  /* 0x000000ffff007224 */ /* 0x000fe200078e0a00 */
[C---:B------:R-:W-:Y:S01]  /*73a0*/  ISETP.GT.U32.AND P1, PT, R22.reuse, R2, PT ;  /* 0x000000021600720c */ /* 0x040fe20003f24070 */
[----:B------:R-:W-:Y:S01]  /*73b0*/  IMAD.MOV R16, RZ, RZ, -R16 ;  /* 0x000000ffff107224 */ /* 0x000fe200078e0a10 */
[C---:B------:R-:W-:Y:S01]  /*73c0*/  IADD3 R9, R3.reuse, 0x18, RZ ;  /* 0x0000001803097810 */ /* 0x040fe20007ffe0ff */
[----:B------:R-:W-:Y:S01]  /*73d0*/  IMAD R4, R22, R0, R4 ;  /* 0x0000000016047224 */ /* 0x000fe200078e0204 */
[C---:B------:R-:W-:Y:S01]  /*73e0*/  IADD3 R11, R3.reuse, 0x1c, RZ ;  /* 0x0000001c030b7810 */ /* 0x040fe20007ffe0ff */
[----:B------:R-:W-:Y:S01]  /*73f0*/  IMAD.HI.U32 R19, R24, R10, RZ ;  /* 0x0000000a18137227 */ /* 0x000fe200078e00ff */
[----:B------:R-:W-:-:S02]  /*7400*/  IADD3 R28, R3, 0x10, RZ ;  /* 0x00000010031c7810 */ /* 0x000fc40007ffe0ff */
[C---:B------:R-:W-:Y:S01]  /*7410*/  ISETP.GT.U32.AND P4, PT, R22.reuse, R4, PT ;  /* 0x000000041600720c */ /* 0x040fe20003f84070 */
[----:B------:R-:W-:Y:S01]  /*7420*/  IMAD R7, R22, R16, R7 ;  /* 0x0000001016077224 */ /* 0x000fe200078e0207 */
[----:B------:R-:W-:Y:S01]  /*7430*/  IABS R25, R11 ;  /* 0x0000000b00197213 */ /* 0x000fe20000000000 */
[----:B------:R-:W-:Y:S01]  /*7440*/  @!P2 IMAD.IADD R20, R20, 0x1, -R22 ;  /* 0x000000011414a824 */ /* 0x000fe200078e0a16 */
[----:B------:R-:W-:Y:S01]  /*7450*/  ISETP.GT.U32.AND P2, PT, R22, R21, PT ;  /* 0x000000151600720c */ /* 0x000fe20003f44070 */
[----:B------:R-:W-:Y:S01]  /*7460*/  IMAD.HI.U32 R26, R24, R13, RZ ;  /* 0x0000000d181a7227 */ /* 0x000fe200078e00ff */
[----:B------:R-:W-:Y:S02]  /*7470*/  IABS R15, R28 ;  /* 0x0000001c000f7213 */ /* 0x000fe40000000000 */
[----:B------:R-:W-:Y:S01]  /*7480*/  ISETP.GT.U32.AND P6, PT, R22, R20, PT ;  /* 0x000000141600720c */ /* 0x000fe20003fc4070 */
[----:B------:R-:W-:Y:S01]  /*7490*/  IMAD.MOV R19, RZ, RZ, -R19 ;  /* 0x000000ffff137224 */ /* 0x000fe200078e0a13 */
[----:B------:R-:W-:Y:S01]  /*74a0*/  IADD3 R6, R3, 0x14, RZ ;  /* 0x0000001403067810 */ /* 0x000fe20007ffe0ff */
[----:B------:R-:W-:-:S02]  /*74b0*/  IMAD.MOV R26, RZ, RZ, -R26 ;  /* 0x000000ffff1a7224 */ /* 0x000fc400078e0a1a */
[C---:B------:R-:W-:Y:S01]  /*74c0*/  IMAD R10, R22.reuse, R19, R10 ;  /* 0x00000013160a7224 */ /* 0x040fe200078e020a */
[----:B------:R-:W-:Y:S01]  /*74d0*/  IABS R19, R9 ;  /* 0x0000000900137213 */ /* 0x000fe20000000000 */
[C---:B------:R-:W-:Y:S01]  /*74e0*/  IMAD R13, R22.reuse, R26, R13 ;  /* 0x0000001a160d7224 */ /* 0x040fe200078e020d */
[----:B------:R-:W-:Y:S01]  /*74f0*/  IABS R26, R29 ;  /* 0x0000001d001a7213 */ /* 0x000fe20000000000 */
[--C-:B------:R-:W-:Y:S01]  /*7500*/  @!P2 IMAD.IADD R21, R21, 0x1, -R22.reuse ;  /* 0x000000011515a824 */ /* 0x100fe200078e0a16 */
[----:B------:R-:W-:Y:S01]  /*7510*/  ISETP.GT.U32.AND P2, PT, R22, R7, PT ;  /* 0x000000071600720c */ /* 0x000fe20003f44070 */
[--C-:B------:R-:W-:Y:S01]  /*7520*/  @!P1 IMAD.IADD R2, R2, 0x1, -R22.reuse ;  /* 0x0000000102029824 */ /* 0x100fe200078e0a16 */
[----:B------:R-:W-:Y:S01]  /*7530*/  ISETP.GT.U32.AND P1, PT, R22, R13, PT ;  /* 0x0000000d1600720c */ /* 0x000fe20003f24070 */
[--C-:B------:R-:W-:Y:S01]  /*7540*/  @!P6 IMAD.IADD R20, R20, 0x1, -R22.reuse ;  /* 0x000000011414e824 */ /* 0x100fe200078e0a16 */
[----:B------:R-:W-:Y:S01]  /*7550*/  ISETP.GT.U32.AND P6, PT, R22, R10, PT ;  /* 0x0000000a1600720c */ /* 0x000fe20003fc4070 */
[----:B------:R-:W-:-:S02]  /*7560*/  @!P4 IMAD.IADD R4, R4, 0x1, -R22 ;  /* 0x000000010404c824 */ /* 0x000fc400078e0a16 */
[----:B------:R-:W-:-:S04]  /*7570*/  IMAD.HI.U32 R0, R24, R19, RZ ;  /* 0x0000001318007227 */ /* 0x000fc800078e00ff */
[----:B------:R-:W-:-:S04]  /*7580*/  IMAD.HI.U32 R27, R24, R25, RZ ;  /* 0x00000019181b7227 */ /* 0x000fc800078e00ff */
[----:B------:R-:W-:Y:S01]  /*7590*/  @!P2 IMAD.IADD R7, R7, 0x1, -R22 ;  /* 0x000000010707a824 */ /* 0x000fe200078e0a16 */
[----:B------:R-:W-:Y:S01]  /*75a0*/  ISETP.GT.U32.AND P2, PT, R22, R4, PT ;  /* 0x000000041600720c */ /* 0x000fe20003f44070 */
[----:B------:R-:W-:Y:S02]  /*75b0*/  IMAD.MOV R0, RZ, RZ, -R0 ;  /* 0x000000ffff007224 */ /* 0x000fe400078e0a00 */
[--C-:B------:R-:W-:Y:S02]  /*75c0*/  @!P6 IMAD.IADD R10, R10, 0x1, -R22.reuse ;  /* 0x000000010a0ae824 */ /* 0x100fe400078e0a16 */
[----:B------:R-:W-:Y:S02]  /*75d0*/  IMAD.MOV R27, RZ, RZ, -R27 ;  /* 0x000000ffff1b7224 */ /* 0x000fe400078e0a1b */
[C---:B------:R-:W-:Y:S02]  /*75e0*/  IMAD R19, R22.reuse, R0, R19 ;  /* 0x0000000016137224 */ /* 0x040fe400078e0213 */
[----:B------:R-:W-:Y:S01]  /*75f0*/  @!P1 IMAD.IADD R13, R13, 0x1, -R22 ;  /* 0x000000010d0d9824 */ /* 0x000fe200078e0a16 */
[C---:B------:R-:W-:Y:S01]  /*7600*/  ISETP.GT.U32.AND P1, PT, R22.reuse, R10, PT ;  /* 0x0000000a1600720c */ /* 0x040fe20003f24070 */
[----:B------:R-:W-:-:S02]  /*7610*/  IMAD R16, R22, R27, R25 ;  /* 0x0000001b16107224 */ /* 0x000fc400078e0219 */
[----:B------:R-:W-:Y:S02]  /*7620*/  @!P2 IMAD.IADD R4, R4, 0x1, -R22 ;  /* 0x000000010404a824 */ /* 0x000fe400078e0a16 */
[----:B------:R-:W-:Y:S01]  /*7630*/  IMAD.HI.U32 R27, R24, R15, RZ ;  /* 0x0000000f181b7227 */ /* 0x000fe200078e00ff */
[C---:B------:R-:W-:Y:S02]  /*7640*/  ISETP.GT.U32.AND P2, PT, R22.reuse, R19, PT ;  /* 0x000000131600720c */ /* 0x040fe40003f44070 */
[C---:B------:R-:W-:Y:S01]  /*7650*/  ISETP.GT.U32.AND P4, PT, R22.reuse, R2, PT ;  /* 0x000000021600720c */ /* 0x040fe20003f84070 */
[----:B------:R-:W-:Y:S01]  /*7660*/  IMAD.MOV R27, RZ, RZ, -R27 ;  /* 0x000000ffff1b7224 */ /* 0x000fe200078e0a1b */
[C---:B------:R-:W-:Y:S01]  /*7670*/  ISETP.GT.U32.AND P6, PT, R22.reuse, R7, PT ;  /* 0x000000071600720c */ /* 0x040fe20003fc4070 */
[----:B------:R-:W-:Y:S01]  /*7680*/  IMAD.MOV.U32 R8, RZ, RZ, R26 ;  /* 0x000000ffff087224 */ /* 0x000fe200078e001a */
[----:B------:R-:W-:Y:S01]  /*7690*/  IABS R25, R6 ;  /* 0x0000000600197213 */ /* 0x000fe20000000000 */
[----:B------:R-:W-:-:S02]  /*76a0*/  IMAD R27, R22, R27, R15 ;  /* 0x0000001b161b7224 */ /* 0x000fc400078e020f */
[----:B------:R-:W-:Y:S02]  /*76b0*/  @!P1 IMAD.IADD R10, R10, 0x1, -R22 ;  /* 0x000000010a0a9824 */ /* 0x000fe400078e0a16 */
[----:B------:R-:W-:Y:S01]  /*76c0*/  IMAD.HI.U32 R26, R24, R25, RZ ;  /* 0x00000019181a7227 */ /* 0x000fe200078e00ff */
[----:B------:R-:W-:-:S03]  /*76d0*/  ISETP.GT.U32.AND P1, PT, R22, R27, PT ;  /* 0x0000001b1600720c */ /* 0x000fc60003f24070 */
[--C-:B------:R-:W-:Y:S02]  /*76e0*/  @!P2 IMAD.IADD R19, R19, 0x1, -R22.reuse ;  /* 0x000000011313a824 */ /* 0x100fe400078e0a16 */
[----:B------:R-:W-:Y:S01]  /*76f0*/  @!P4 IMAD.IADD R2, R2, 0x1, -R22 ;  /* 0x000000010202c824 */ /* 0x000fe200078e0a16 */
[----:B------:R-:W-:Y:S01]  /*7700*/  ISETP.GT.U32.AND P4, PT, R22, R16, PT ;  /* 0x000000101600720c */ /* 0x000fe20003f84070 */
[----:B------:R-:W-:-:S04]  /*7710*/  IMAD.HI.U32 R5, R24, R8, RZ ;  /* 0x0000000818057227 */ /* 0x000fc800078e00ff */
[----:B------:R-:W-:Y:S02]  /*7720*/  IMAD.MOV R26, RZ, RZ, -R26 ;  /* 0x000000ffff1a7224 */ /* 0x000fe400078e0a1a */
[--C-:B------:R-:W-:Y:S02]  /*7730*/  @!P6 IMAD.IADD R7, R7, 0x1, -R22.reuse ;  /* 0x000000010707e824 */ /* 0x100fe400078e0a16 */
[----:B------:R-:W-:Y:S02]  /*7740*/  @!P1 IMAD.IADD R27, R27, 0x1, -R22 ;  /* 0x000000011b1b9824 */ /* 0x000fe400078e0a16 */
[----:B------:R-:W-:Y:S01]  /*7750*/  @!P3 IMAD.MOV R21, RZ, RZ, -R21 ;  /* 0x000000ffff15b224 */ /* 0x000fe200078e0a15 */
[C---:B------:R-:W-:Y:S01]  /*7760*/  ISETP.GT.U32.AND P3, PT, R22.reuse, R13, PT ;  /* 0x0000000d1600720c */ /* 0x040fe20003f64070 */
[----:B------:R-:W-:Y:S02]  /*7770*/  IMAD.MOV R5, RZ, RZ, -R5 ;  /* 0x000000ffff057224 */ /* 0x000fe400078e0a05 */
[----:B------:R-:W-:-:S02]  /*7780*/  IMAD R0, R22, R26, R25 ;  /* 0x0000001a16007224 */ /* 0x000fc400078e0219 */
[----:B------:R-:W-:-:S03]  /*7790*/  IMAD R26, R22, R5, R8 ;  /* 0x00000005161a7224 */ /* 0x000fc600078e0208 */
[----:B------:R-:W-:Y:S01]  /*77a0*/  ISETP.GT.U32.AND P6, PT, R22, R0, PT ;  /* 0x000000001600720c */ /* 0x000fe20003fc4070 */
[--C-:B------:R-:W-:Y:S01]  /*77b0*/  @!P4 IMAD.IADD R16, R16, 0x1, -R22.reuse ;  /* 0x000000011010c824 */ /* 0x100fe200078e0a16 */
[----:B------:R-:W-:Y:S02]  /*77c0*/  ISETP.GT.U32.AND P4, PT, R22, R26, PT ;  /* 0x0000001a1600720c */ /* 0x000fe40003f84070 */
[----:B------:R-:W-:Y:S01]  /*77d0*/  IADD3 R5, R3, 0x8, RZ ;  /* 0x0000000803057810 */ /* 0x000fe20007ffe0ff */
[----:B------:R-:W-:Y:S01]  /*77e0*/  @!P3 IMAD.IADD R13, R13, 0x1, -R22 ;  /* 0x000000010d0db824 */ /* 0x000fe200078e0a16 */
[----:B------:R-:W-:Y:S02]  /*77f0*/  ISETP.GE.AND P3, PT, R12, RZ, PT ;  /* 0x000000ff0c00720c */ /* 0x000fe40003f66270 */
[----:B------:R-:W-:Y:S02]  /*7800*/  ISETP.GE.AND P1, PT, R14, RZ, PT ;  /* 0x000000ff0e00720c */ /* 0x000fe40003f26270 */
[----:B------:R-:W-:-:S02]  /*7810*/  IADD3 R8, R3, 0x4, RZ ;  /* 0x0000000403087810 */ /* 0x000fc40007ffe0ff */
[----:B------:R-:W-:Y:S01]  /*7820*/  IABS R25, R5 ;  /* 0x0000000500197213 */ /* 0x000fe20000000000 */
[----:B------:R-:W-:Y:S01]  /*7830*/  @!P6 IMAD.IADD R0, R0, 0x1, -R22 ;  /* 0x000000010000e824 */ /* 0x000fe200078e0a16 */
[----:B------:R-:W-:Y:S02]  /*7840*/  IABS R3, R8 ;  /* 0x0000000800037213 */ /* 0x000fe40000000000 */
[----:B------:R-:W-:Y:S01]  /*7850*/  ISETP.GE.AND P6, PT, R23, RZ, PT ;  /* 0x000000ff1700720c */ /* 0x000fe20003fc6270 */
[----:B------:R-:W-:-:S04]  /*7860*/  IMAD.HI.U32 R15, R24, R25, RZ ;  /* 0x00000019180f7227 */ /* 0x000fc800078e00ff */
[----:B------:R-:W-:Y:S01]  /*7870*/  @!P4 IMAD.IADD R26, R26, 0x1, -R22 ;  /* 0x000000011a1ac824 */ /* 0x000fe200078e0a16 */
[----:B------:R-:W-:Y:S01]  /*7880*/  ISETP.GT.U32.AND P4, PT, R22, R16, PT ;  /* 0x000000101600720c */ /* 0x000fe20003f84070 */
[----:B------:R-:W-:-:S04]  /*7890*/  IMAD.HI.U32 R12, R24, R3, RZ ;  /* 0x00000003180c7227 */ /* 0x000fc800078e00ff */
[----:B------:R-:W-:Y:S02]  /*78a0*/  IMAD.MOV R24, RZ, RZ, -R15 ;  /* 0x000000ffff187224 */ /* 0x000fe400078e0a0f */
[----:B------:R-:W-:Y:S01]  /*78b0*/  @!P3 IMAD.MOV R4, RZ, RZ, -R4 ;  /* 0x000000ffff04b224 */ /* 0x000fe200078e0a04 */
[C---:B------:R-:W-:Y:S01]  /*78c0*/  ISETP.GT.U32.AND P3, PT, R22.reuse, R0, PT ;  /* 0x000000001600720c */ /* 0x040fe20003f64070 */
[----:B------:R-:W-:Y:S01]  /*78d0*/  @!P1 IMAD.MOV R13, RZ, RZ, -R13 ;  /* 0x000000ffff0d9224 */ /* 0x000fe200078e0a0d */
[----:B------:R-:W-:Y:S01]  /*78e0*/  ISETP.GE.AND P1, PT, R11, RZ, PT ;  /* 0x000000ff0b00720c */ /* 0x000fe20003f26270 */
[----:B------:R-:W-:Y:S01]  /*78f0*/  @!P5 IMAD.MOV R20, RZ, RZ, -R20 ;  /* 0x000000ffff14d224 */ /* 0x000fe200078e0a14 */
[C---:B------:R-:W-:Y:S01]  /*7900*/  ISETP.GT.U32.AND P5, PT, R22.reuse, R26, PT ;  /* 0x0000001a1600720c */ /* 0x040fe20003fa4070 */
[----:B------:R-:W-:Y:S02]  /*7910*/  IMAD R25, R22, R24, R25 ;  /* 0x0000001816197224 */ /* 0x000fe400078e0219 */
[----:B------:R-:W-:-:S03]  /*7920*/  @!P6 IMAD.MOV R10, RZ, RZ, -R10 ;  /* 0x000000ffff0ae224 */ /* 0x000fc600078e0a0a */
[----:B------:R-:W-:Y:S01]  /*7930*/  ISETP.GT.U32.AND P6, PT, R22, R25, PT ;  /* 0x000000191600720c */ /* 0x000fe20003fc4070 */
[----:B------:R-:W-:Y:S01]  /*7940*/  @!P0 IMAD.MOV R2, RZ, RZ, -R2 ;  /* 0x000000ffff028224 */ /* 0x000fe200078e0a02 */
[----:B------:R-:W-:Y:S01]  /*7950*/  STL [R1+0x11a0], R21 ;  /* 0x0011a01501007387 */ /* 0x000fe20000100800 */
[----:B------:R-:W-:Y:S02]  /*7960*/  @!P4 IMAD.IADD R16, R16, 0x1, -R22 ;  /* 0x000000011010c824 */ /* 0x000fe400078e0a16 */
[----:B------:R-:W-:Y:S01]  /*7970*/  IMAD.MOV R12, RZ, RZ, -R12 ;  /* 0x000000ffff0c7224 */ /* 0x000fe200078e0a0c */
[----:B------:R-:W3:Y:S01]  /*7980*/  LDL.LU R23, [R1+0x1200] ;  /* 0x0012000001177983 */ /* 0x000ee20000300800 */
[----:B------:R-:W-:Y:S01]  /*7990*/  @!P3 IMAD.IADD R0, R0, 0x1, -R22 ;  /* 0x000000010000b824 */ /* 0x000fe200078e0a16 */
[----:B------:R-:W-:Y:S01]  /*79a0*/  ISETP.GE.AND P3, PT, R6, RZ, PT ;  /* 0x000000ff0600720c */ /* 0x000fe20003f66270 */
[----:B------:R-:W-:Y:S01]  /*79b0*/  @!P1 IMAD.MOV R16, RZ, RZ, -R16 ;  /* 0x000000ffff109224 */ /* 0x000fe200078e0a10 */
[----:B------:R-:W-:Y:S01]  /*79c0*/  STL [R1+0x11a4], R20 ;  /* 0x0011a41401007387 */ /* 0x000fe20000100800 */
[----:B------:R-:W-:Y:S01]  /*79d0*/  @!P5 IMAD.IADD R26, R26, 0x1, -R22 ;  /* 0x000000011a1ad824 */ /* 0x000fe200078e0a16 */
[----:B------:R-:W-:-:S02]  /*79e0*/  ISETP.GE.AND P1, PT, R5, RZ, PT ;  /* 0x000000ff0500720c */ /* 0x000fc40003f26270 */
[----:B------:R0:W-:Y:S01]  /*79f0*/  STL [R1+0x11a8], R2 ;  /* 0x0011a80201007387 */ /* 0x0001e20000100800 */
[----:B------:R-:W-:Y:S01]  /*7a00*/  IMAD R24, R22, R12, R3 ;  /* 0x0000000c16187224 */ /* 0x000fe200078e0203 */
[----:B------:R-:W-:Y:S02]  /*7a10*/  ISETP.GE.AND P5, PT, R29, RZ, PT ;  /* 0x000000ff1d00720c */ /* 0x000fe40003fa6270 */
[----:B------:R-:W-:Y:S01]  /*7a20*/  ISETP.GE.AND P4, PT, R9, RZ, PT ;  /* 0x000000ff0900720c */ /* 0x000fe20003f86270 */
[----:B------:R-:W-:Y:S01]  /*7a30*/  STL [R1+0x11ac], R4 ;  /* 0x0011ac0401007387 */ /* 0x000fe20000100800 */
[----:B------:R-:W-:-:S05]  /*7a40*/  @!P6 IMAD.IADD R25, R25, 0x1, -R22 ;  /* 0x000000011919e824 */ /* 0x000fca00078e0a16 */
[----:B------:R-:W-:-:S13]  /*7a50*/  ISETP.GT.U32.AND P6, PT, R22, R25, PT ;  /* 0x000000191600720c */ /* 0x000fda0003fc4070 */
[----:B------:R-:W-:Y:S01]  /*7a60*/  @!P6 IMAD.IADD R25, R25, 0x1, -R22 ;  /* 0x000000011919e824 */ /* 0x000fe200078e0a16 */
[----:B------:R-:W-:Y:S02]  /*7a70*/  ISETP.GE.AND P6, PT, R8, RZ, PT ;  /* 0x000000ff0800720c */ /* 0x000fe40003fc6270 */
[----:B--2---:R-:W-:-:S13]  /*7a80*/  ISETP.GE.AND P2, PT, R17, RZ, PT ;  /* 0x000000ff1100720c */ /* 0x004fda0003f46270 */
[----:B------:R-:W-:Y:S01]  /*7a90*/  @!P2 IMAD.MOV R7, RZ, RZ, -R7 ;  /* 0x000000ffff07a224 */ /* 0x000fe200078e0a07 */
[----:B------:R-:W-:-:S13]  /*7aa0*/  ISETP.GT.U32.AND P2, PT, R22, R27, PT ;  /* 0x0000001b1600720c */ /* 0x000fda0003f44070 */
[----:B------:R-:W-:Y:S01]  /*7ab0*/  @!P2 IMAD.IADD R27, R27, 0x1, -R22 ;  /* 0x000000011b1ba824 */ /* 0x000fe200078e0a16 */
[----:B------:R-:W-:Y:S02]  /*7ac0*/  ISETP.GE.AND P2, PT, R28, RZ, PT ;  /* 0x000000ff1c00720c */ /* 0x000fe40003f46270 */
[----:B------:R-:W0:Y:S04]  /*7ad0*/  S2R R28, SR_TID.X ;  /* 0x00000000001c7919 */ /* 0x000e280000002100 */
[----:B------:R1:W-:Y:S04]  /*7ae0*/  STL [R1+0x11b0], R7 ;  /* 0x0011b00701007387 */ /* 0x0003e80000100800 */
[----:B------:R-:W-:Y:S01]  /*7af0*/  STL [R1+0x11b4], R10 ;  /* 0x0011b40a01007387 */ /* 0x000fe20000100800 */
[----:B0-----:R-:W-:Y:S01]  /*7b00*/  SHF.R.S32.HI R2, RZ, 0x6, R28 ;  /* 0x00000006ff027819 */ /* 0x001fe2000001141c */
[C---:B------:R-:W-:Y:S01]  /*7b10*/  IMAD.SHL.U32 R5, R28.reuse, 0x2, RZ ;  /* 0x000000021c057824 */ /* 0x040fe200078e00ff */
[C---:B------:R-:W-:Y:S01]  /*7b20*/  LOP3.LUT R3, R28.reuse, 0x7, RZ, 0xc0, !PT ;  /* 0x000000071c037812 */ /* 0x040fe200078ec0ff */
[C---:B------:R-:W-:Y:S01]  /*7b30*/  IMAD.SHL.U32 R6, R28.reuse, 0x8, RZ ;  /* 0x000000081c067824 */ /* 0x040fe200078e00ff */
[----:B------:R-:W-:-:S02]  /*7b40*/  LOP3.LUT R29, R28, 0x60, RZ, 0xc0, !PT ;  /* 0x000000601c1d7812 */ /* 0x000fc400078ec0ff */
[----:B------:R-:W-:Y:S01]  /*7b50*/  SGXT R9, R2, 0x1 ;  /* 0x000000010209781a */ /* 0x000fe20000000200 */
[C---:B------:R-:W-:Y:S01]  /*7b60*/  IMAD R2, R3.reuse, 0x110, RZ ;  /* 0x0000011003027824 */ /* 0x040fe200078e02ff */
[----:B-1----:R-:W-:Y:S01]  /*7b70*/  LOP3.LUT R7, R6, 0x30, R5, 0x48, !PT ;  /* 0x0000003006077812 */ /* 0x002fe200078e4805 */
[----:B------:R-:W-:Y:S01]  /*7b80*/  IMAD R6, R3, 0x4, R29 ;  /* 0x0000000403067824 */ /* 0x000fe200078e021d */
[----:B------:R-:W-:Y:S01]  /*7b90*/  LOP3.LUT R3, R9, 0x90, RZ, 0xc0, !PT ;  /* 0x0000009009037812 */ /* 0x000fe200078ec0ff */
[----:B------:R-:W-:Y:S02]  /*7ba0*/  STL [R1+0x11b8], R13 ;  /* 0x0011b80d01007387 */ /* 0x000fe40000100800 */
[----:B------:R-:W-:Y:S01]  /*7bb0*/  IMAD.U32 R6, R6, 0x10, R7 ;  /* 0x0000001006067824 */ /* 0x000fe200078e0007 */
[--C-:B------:R-:W-:Y:S01]  /*7bc0*/  LOP3.LUT R3, R3, 0x7e, R5.reuse, 0x78, !PT ;  /* 0x0000007e03037812 */ /* 0x100fe200078e7805 */
[----:B------:R-:W-:Y:S04]  /*7bd0*/  STL [R1+0x11bc], R16 ;  /* 0x0011bc1001007387 */ /* 0x000fe80000100800 */
[----:B------:R-:W-:Y:S04]  /*7be0*/  STL [R1+0x108c], R3 ;  /* 0x00108c0301007387 */ /* 0x000fe80000100800 */
[----:B------:R0:W-:Y:S04]  /*7bf0*/  STL [R1+0x458], R6 ;  /* 0x0004580601007387 */ /* 0x0001e80000100800 */
[----:B------:R-:W2:Y:S04]  /*7c00*/  LDL.LU R12, [R1+0x1c8] ;  /* 0x0001c800010c7983 */ /* 0x000ea80000300800 */
[----:B------:R-:W4:Y:S04]  /*7c10*/  LDL.LU R11, [R1+0x1c4] ;  /* 0x0001c400010b7983 */ /* 0x000f280000300800 */
[----:B------:R-:W4:Y:S01]  /*7c20*/  LDL.LU R9, [R1+0x1c0] ;  /* 0x0001c00001097983 */ /* 0x000f220000300800 */
[----:B------:R-:W-:-:S03]  /*7c30*/  LOP3.LUT R2, R2, 0x10, R5, 0x78, !PT ;  /* 0x0000001002027812 */ /* 0x000fc600078e7805 */
[----:B------:R-:W4:Y:S04]  /*7c40*/  LDL.LU R8, [R1+0x1bc] ;  /* 0x0001bc0001087983 */ /* 0x000f280000300800 */
[----:B0-----:R-:W4:Y:S04]  /*7c50*/  LDL.LU R6, [R1+0x1b8] ;  /* 0x0001b80001067983 */ /* 0x001f280000300800 */
[----:B------:R-:W4:Y:S01]  /*7c60*/  LDL.LU R5, [R1+0x1b4] ;  /* 0x0001b40001057983 */ /* 0x000f220000300800 */
[----:B------:R-:W-:-:S13]  /*7c70*/  ISETP.GT.U32.AND P0, PT, R22, R19, PT ;  /* 0x000000131600720c */ /* 0x000fda0003f04070 */
[----:B------:R-:W-:Y:S01]  /*7c80*/  @!P0 IMAD.IADD R19, R19, 0x1, -R22 ;  /* 0x0000000113138824 */ /* 0x000fe200078e0a16 */
[----:B------:R-:W-:-:S13]  /*7c90*/  ISETP.GT.U32.AND P0, PT, R22, R24, PT ;  /* 0x000000181600720c */ /* 0x000fda0003f04070 */
[----:B------:R-:W-:-:S05]  /*7ca0*/  @!P0 IMAD.IADD R24, R24, 0x1, -R22 ;  /* 0x0000000118188824 */ /* 0x000fca00078e0a16 */
[----:B------:R-:W-:Y:S01]  /*7cb0*/  ISETP.GT.U32.AND P0, PT, R22, R24, PT ;  /* 0x000000181600720c */ /* 0x000fe20003f04070 */
[----:B------:R-:W-:Y:S02]  /*7cc0*/  @!P4 IMAD.MOV R19, RZ, RZ, -R19 ;  /* 0x000000ffff13c224 */ /* 0x000fe400078e0a13 */
[----:B------:R-:W-:Y:S02]  /*7cd0*/  @!P3 IMAD.MOV R0, RZ, RZ, -R0 ;  /* 0x000000ffff00b224 */ /* 0x000fe400078e0a00 */
[----:B------:R-:W-:Y:S02]  /*7ce0*/  IMAD.SHL.U32 R4, R28, 0x80, RZ ;  /* 0x000000801c047824 */ /* 0x000fe400078e00ff */
[----:B------:R-:W-:Y:S01]  /*7cf0*/  @!P2 IMAD.MOV R27, RZ, RZ, -R27 ;  /* 0x000000ffff1ba224 */ /* 0x000fe200078e0a1b */
[----:B------:R-:W4:Y:S01]  /*7d00*/  LDL.LU R28, [R1+0x1b0] ;  /* 0x0001b000011c7983 */ /* 0x000f220000300800 */
[----:B------:R-:W-:Y:S02]  /*7d10*/  @!P5 IMAD.MOV R26, RZ, RZ, -R26 ;  /* 0x000000ffff1ad224 */ /* 0x000fe400078e0a1a */
[----:B------:R-:W-:Y:S01]  /*7d20*/  @!P1 IMAD.MOV R25, RZ, RZ, -R25 ;  /* 0x000000ffff199224 */ /* 0x000fe200078e0a19 */
[----:B------:R-:W4:Y:S01]  /*7d30*/  LDL.LU R29, [R1+0x1ac] ;  /* 0x0001ac00011d7983 */ /* 0x000f220000300800 */
[----:B------:R-:W-:Y:S01]  /*7d40*/  @!P0 IMAD.IADD R24, R24, 0x1, -R22 ;  /* 0x0000000118188824 */ /* 0x000fe200078e0a16 */
[----:B------:R-:W-:-:S02]  /*7d50*/  ISETP.NE.AND P0, PT, RZ, c[0x0][0x17c], PT ;  /* 0x00005f00ff007a0c */ /* 0x000fc40003f05270 */
[----:B------:R-:W-:Y:S01]  /*7d60*/  LOP3.LUT R22, RZ, c[0x0][0x17c], RZ, 0x33, !PT ;  /* 0x00005f00ff167a12 */ /* 0x000fe200078e33ff */
[----:B------:R-:W-:Y:S01]  /*7d70*/  STL [R1+0x11c0], R19 ;  /* 0x0011c01301007387 */ /* 0x000fe20000100800 */
[----:B------:R-:W-:Y:S02]  /*7d80*/  @!P6 IMAD.MOV R24, RZ, RZ, -R24 ;  /* 0x000000ffff18e224 */ /* 0x000fe400078e0a18 */
[----:B---3--:R-:W-:Y:S01]  /*7d90*/  SEL R3, R22, R23, !P0 ;  /* 0x0000001716037207 */ /* 0x008fe20004000000 */
[----:B------:R4:W-:Y:S01]  /*7da0*/  STL [R1+0x11c4], R0 ;  /* 0x0011c40001007387 */ /* 0x0009e20000100800 */
[----:B------:R-:W-:-:S03]  /*7db0*/  LOP3.LUT R2, R2, 0x800, R4, 0xf8, !PT ;  /* 0x0000080002027812 */ /* 0x000fc600078ef804 */
[----:B------:R-:W-:Y:S04]  /*7dc0*/  STL [R1+0x11c8], R27 ;  /* 0x0011c81b01007387 */ /* 0x000fe80000100800 */
[----:B------:R-:W-:Y:S04]  /*7dd0*/  STL [R1+0x11cc], R26 ;  /* 0x0011cc1a01007387 */ /* 0x000fe80000100800 */
[----:B------:R-:W-:Y:S04]  /*7de0*/  STL [R1+0x11d0], R25 ;  /* 0x0011d01901007387 */ /* 0x000fe80000100800 */
[----:B------:R-:W-:Y:S04]  /*7df0*/  STL [R1+0x11d4], R24 ;  /* 0x0011d41801007387 */ /* 0x000fe80000100800 */
[----:B------:R0:W-:Y:S01]  /*7e00*/  STL [R1+0x11d8], R3 ;  /* 0x0011d80301007387 */ /* 0x0001e20000100800 */
[----:B--2---:R-:W-:-:S02]  /*7e10*/  SEL R2, R22, R12, !P0 ;  /* 0x0000000c16027207 */ /* 0x004fc40004000000 */
[----:B----4-:R-:W-:-:S03]  /*7e20*/  SEL R0, R22, R11, !P0 ;  /* 0x0000000b16007207 */ /* 0x010fc60004000000 */
[----:B------:R1:W-:Y:S01]  /*7e30*/  STL [R1+0x594], R2 ;  /* 0x0005940201007387 */ /* 0x0003e20000100800 */
[----:B0-----:R-:W-:-:S03]  /*7e40*/  SEL R3, R22, R9, !P0 ;  /* 0x0000000916037207 */ /* 0x001fc60004000000 */
[----:B------:R0:W-:Y:S04]  /*7e50*/  STL [R1+0x590], R0 ;  /* 0x0005900001007387 */ /* 0x0001e80000100800 */
[----:B------:R2:W-:Y:S01]  /*7e60*/  STL [R1+0x4fc], R3 ;  /* 0x0004fc0301007387 */ /* 0x0005e20000100800 */
[C---:B-1----:R-:W-:Y:S02]  /*7e70*/  SEL R2, R22.reuse, R8, !P0 ;  /* 0x0000000816027207 */ /* 0x042fe40004000000 */
[----:B0-----:R-:W-:-:S03]  /*7e80*/  SEL R0, R22, R6, !P0 ;  /* 0x0000000616007207 */ /* 0x001fc60004000000 */
[----:B------:R-:W-:Y:S01]  /*7e90*/  STL [R1+0x4f8], R2 ;  /* 0x0004f80201007387 */ /* 0x000fe20000100800 */
[----:B--2---:R-:W-:-:S03]  /*7ea0*/  SEL R3, R22, R5, !P0 ;  /* 0x0000000516037207 */ /* 0x004fc60004000000 */
[----:B------:R-:W-:Y:S04]  /*7eb0*/  STL [R1+0x4f4], R0 ;  /* 0x0004f40001007387 */ /* 0x000fe80000100800 */
[----:B------:R0:W-:Y:S04]  /*7ec0*/  STL [R1+0x4f0], R3 ;  /* 0x0004f00301007387 */ /* 0x0001e80000100800 */
[----:B0-----:R-:W2:Y:S01]  /*7ed0*/  LDL.LU R3, [R1+0x19c] ;  /* 0x00019c0001037983 */ /* 0x001ea20000300800 */
[C---:B------:R-:W-:Y:S02]  /*7ee0*/  SEL R2, R22.reuse, R28, !P0 ;  /* 0x0000001c16027207 */ /* 0x040fe40004000000 */
[----:B------:R-:W-:-:S03]  /*7ef0*/  SEL R0, R22, R29, !P0 ;  /* 0x0000001d16007207 */ /* 0x000fc60004000000 */
[----:B------:R-:W-:Y:S04]  /*7f00*/  STL [R1+0x4ec], R2 ;  /* 0x0004ec0201007387 */ /* 0x000fe80000100800 */
[----:B--2---:R0:W-:Y:S04]  /*7f10*/  STL [R1+0x11f4], R3 ;  /* 0x0011f40301007387 */ /* 0x0041e80000100800 */
[----:B------:R-:W-:Y:S04]  /*7f20*/  STL [R1+0x4e8], R0 ;  /* 0x0004e80001007387 */ /* 0x000fe80000100800 */
[----:B0-----:R-:W2:Y:S04]  /*7f30*/  LDL.LU R3, [R1+0x1a0] ;  /* 0x0001a00001037983 */ /* 0x001ea80000300800 */
[----:B--2---:R0:W-:Y:S04]  /*7f40*/  STL [R1+0x11f8], R3 ;  /* 0x0011f80301007387 */ /* 0x0041e80000100800 */
[----:B0-----:R-:W2:Y:S04]  /*7f50*/  LDL.LU R3, [R1+0x1a4] ;  /* 0x0001a40001037983 */ /* 0x001ea80000300800 */
[----:B--2---:R0:W-:Y:S04]  /*7f60*/  STL [R1+0x11fc], R3 ;  /* 0x0011fc0301007387 */ /* 0x0041e80000100800 */
[----:B0-----:R-:W2:Y:S04]  /*7f70*/  LDL.LU R3, [R1+0x1a8] ;  /* 0x0001a80001037983 */ /* 0x001ea80000300800 */
[----:B------:R-:W3:Y:S04]  /*7f80*/  LDL.LU R23, [R1+0x198] ;  /* 0x0001980001177983 */ /* 0x000ee80000300800 */
[----:B------:R-:W4:Y:S04]  /*7f90*/  LDL.LU R24, [R1+0x194] ;  /* 0x0001940001187983 */ /* 0x000f280000300800 */
[----:B------:R-:W3:Y:S04]  /*7fa0*/  LDL.LU R25, [R1+0x190] ;  /* 0x0001900001197983 */ /* 0x000ee80000300800 */
        /* <DEDUP_REMOVED lines=23> */
[----:B------:R-:W3:Y:S01]  /*8120*/  LDL.LU R29, [R1+0x130] ;  /* 0x00013000011d7983 */ /* 0x000ee20000300800 */
[----:B--2---:R-:W-:-:S05]  /*8130*/  SEL R3, R22, R3, !P0 ;  /* 0x0000000316037207 */ /* 0x004fca0004000000 */
[----:B------:R0:W-:Y:S04]  /*8140*/  STL [R1+0x4e4], R3 ;  /* 0x0004e40301007387 */ /* 0x0001e80000100800 */
[----:B0-----:R-:W2:Y:S02]  /*8150*/  LDL.LU R3, [R1+0x11fc] ;  /* 0x0011fc0001037983 */ /* 0x001ea40000300800 */
[----:B--2---:R-:W-:-:S05]  /*8160*/  SEL R3, R22, R3, !P0 ;  /* 0x0000000316037207 */ /* 0x004fca0004000000 */
[----:B------:R0:W-:Y:S04]  /*8170*/  STL [R1+0x4e0], R3 ;  /* 0x0004e00301007387 */ /* 0x0001e80000100800 */
[----:B0-----:R-:W2:Y:S02]  /*8180*/  LDL.LU R3, [R1+0x11f8] ;  /* 0x0011f80001037983 */ /* 0x001ea40000300800 */
[----:B--2---:R-:W-:-:S05]  /*8190*/  SEL R3, R22, R3, !P0 ;  /* 0x0000000316037207 */ /* 0x004fca0004000000 */
[----:B------:R0:W-:Y:S04]  /*81a0*/  STL [R1+0x4dc], R3 ;  /* 0x0004dc0301007387 */ /* 0x0001e80000100800 */
[----:B0-----:R-:W2:Y:S01]  /*81b0*/  LDL.LU R3, [R1+0x11f4] ;  /* 0x0011f40001037983 */ /* 0x001ea20000300800 */
[C---:B---3--:R-:W-:Y:S02]  /*81c0*/  SEL R0, R22.reuse, R0, !P0 ;  /* 0x0000000016007207 */ /* 0x048fe40004000000 */
[C---:B------:R-:W-:Y:S02]  /*81d0*/  SEL R16, R22.reuse, R16, !P0 ;  /* 0x0000001016107207 */ /* 0x040fe40004000000 */
[C---:B------:R-:W-:Y:S02]  /*81e0*/  SEL R7, R22.reuse, R7, !P0 ;  /* 0x0000000716077207 */ /* 0x040fe40004000000 */
[----:B--2---:R-:W-:-:S05]  /*81f0*/  SEL R3, R22, R3, !P0 ;  /* 0x0000000316037207 */ /* 0x004fca0004000000 */
[----:B------:R0:W-:Y:S02]  /*8200*/  STL [R1+0x4d8], R3 ;  /* 0x0004d80301007387 */ /* 0x0001e40000100800 */
[C---:B0-----:R-:W-:Y:S02]  /*8210*/  SEL R3, R22.reuse, R23, !P0 ;  /* 0x0000001716037207 */ /* 0x041fe40004000000 */
[C---:B----4-:R-:W-:Y:S02]  /*8220*/  SEL R23, R22.reuse, R24, !P0 ;  /* 0x0000001816177207 */ /* 0x050fe40004000000 */
[C---:B------:R-:W-:Y:S01]  /*8230*/  SEL R24, R22.reuse, R25, !P0 ;  /* 0x0000001916187207 */ /* 0x040fe20004000000 */
[----:B------:R0:W-:Y:S04]  /*8240*/  STL [R1+0x4d4], R3 ;  /* 0x0004d40301007387 */ /* 0x0001e80000100800 */
[----:B------:R1:W-:Y:S01]  /*8250*/  STL [R1+0x4d0], R23 ;  /* 0x0004d01701007387 */ /* 0x0003e20000100800 */
[----:B0-----:R-:W-:-:S03]  /*8260*/  SEL R3, R22, R26, !P0 ;  /* 0x0000001a16037207 */ /* 0x001fc60004000000 */
[----:B------:R-:W-:Y:S01]  /*8270*/  STL [R1+0x4bc], R24 ;  /* 0x0004bc1801007387 */ /* 0x000fe20000100800 */
[----:B-1----:R-:W-:-:S03]  /*8280*/  SEL R23, R22, R27, !P0 ;  /* 0x0000001b16177207 */ /* 0x002fc60004000000 */
[----:B------:R0:W-:Y:S04]  /*8290*/  STL [R1+0x4b8], R3 ;  /* 0x0004b80301007387 */ /* 0x0001e80000100800 */
[----:B------:R-:W-:Y:S01]  /*82a0*/  STL [R1+0x4b4], R23 ;  /* 0x0004b41701007387 */ /* 0x000fe20000100800 */
[----:B0-----:R-:W-:-:S03]  /*82b0*/  SEL R3, R22, R19, !P0 ;  /* 0x0000001316037207 */ /* 0x001fc60004000000 */
[----:B------:R0:W-:Y:S04]  /*82c0*/  STL [R1+0x4b0], R0 ;  /* 0x0004b00001007387 */ /* 0x0001e80000100800 */
[----:B------:R1:W-:Y:S01]  /*82d0*/  STL [R1+0x34c], R3 ;  /* 0x00034c0301007387 */ /* 0x0003e20000100800 */
[----:B0-----:R-:W-:-:S03]  /*82e0*/  SEL R0, R22, R13, !P0 ;  /* 0x0000000d16007207 */ /* 0x001fc60004000000 */
[----:B------:R-:W-:Y:S01]  /*82f0*/  STL [R1+0x348], R16 ;  /* 0x0003481001007387 */ /* 0x000fe20000100800 */
[----:B-1----:R-:W-:-:S03]  /*8300*/  SEL R3, R22, R10, !P0 ;  /* 0x0000000a16037207 */ /* 0x002fc60004000000 */
[----:B------:R0:W-:Y:S04]  /*8310*/  STL [R1+0x344], R0 ;  /* 0x0003440001007387 */ /* 0x0001e80000100800 */
[----:B------:R1:W-:Y:S01]  /*8320*/  STL [R1+0x340], R3 ;  /* 0x0003400301007387 */ /* 0x0003e20000100800 */
[----:B0-----:R-:W-:-:S03]  /*8330*/  SEL R0, R22, R4, !P0 ;  /* 0x0000000416007207 */ /* 0x001fc60004000000 */
[----:B------:R-:W-:Y:S01]  /*8340*/  STL [R1+0x30c], R7 ;  /* 0x00030c0701007387 */ /* 0x000fe20000100800 */
[----:B-1----:R-:W-:-:S03]  /*8350*/  SEL R3, R22, R2, !P0 ;  /* 0x0000000216037207 */ /* 0x002fc60004000000 */
[----:B------:R0:W-:Y:S01]  /*8360*/  STL [R1+0x308], R0 ;  /* 0x0003080001007387 */ /* 0x0001e20000100800 */
[----:B------:R-:W-:-:S03]  /*8370*/  SEL R2, R22, R20, !P0 ;  /* 0x0000001416027207 */ /* 0x000fc60004000000 */
[----:B------:R1:W-:Y:S01]  /*8380*/  STL [R1+0x304], R3 ;  /* 0x0003040301007387 */ /* 0x0003e20000100800 */
[----:B0-----:R-:W-:-:S03]  /*8390*/  SEL R0, R22, R21, !P0 ;  /* 0x0000001516007207 */ /* 0x001fc60004000000 */
[----:B------:R0:W-:Y:S01]  /*83a0*/  STL [R1+0x300], R2 ;  /* 0x0003000201007387 */ /* 0x0001e20000100800 */
[----:B-1----:R-:W-:-:S03]  /*83b0*/  SEL R3, R22, R18, !P0 ;  /* 0x0000001216037207 */ /* 0x002fc60004000000 */
[----:B------:R1:W-:Y:S04]  /*83c0*/  STL [R1+0x22c], R0 ;  /* 0x00022c0001007387 */ /* 0x0003e80000100800 */
[----:B------:R2:W-:Y:S01]  /*83d0*/  STL [R1+0x228], R3 ;  /* 0x0002280301007387 */ /* 0x0005e20000100800 */
[C---:B0-----:R-:W-:Y:S02]  /*83e0*/  SEL R2, R22.reuse, R17, !P0 ;  /* 0x0000001116027207 */ /* 0x041fe40004000000 */
[----:B-1----:R-:W-:-:S03]  /*83f0*/  SEL R0, R22, R15, !P0 ;  /* 0x0000000f16007207 */ /* 0x002fc60004000000 */
[----:B------:R0:W-:Y:S01]  /*8400*/  STL [R1+0x224], R2 ;  /* 0x0002240201007387 */ /* 0x0001e20000100800 */
[----:B--2---:R-:W-:-:S03]  /*8410*/  SEL R3, R22, R14, !P0 ;  /* 0x0000000e16037207 */ /* 0x004fc60004000000 */
        /* <DEDUP_REMOVED lines=150> */
[----:B------:R-:W3:Y:S01]  /*8d80*/  LDL.LU R23, [R1] ;  /* 0x0000000001177983 */ /* 0x000ee20000300800 */
        /* <DEDUP_REMOVED lines=10> */
[C---:B----4-:R-:W-:Y:S02]  /*8e30*/  SEL R25, R22.reuse, R25, !P0 ;  /* 0x0000001916197207 */ /* 0x050fe40004000000 */
[C---:B------:R-:W-:Y:S02]  /*8e40*/  SEL R26, R22.reuse, R26, !P0 ;  /* 0x0000001a161a7207 */ /* 0x040fe40004000000 */
[----:B------:R-:W-:-:S02]  /*8e50*/  SEL R27, R22, R27, !P0 ;  /* 0x0000001b161b7207 */ /* 0x000fc40004000000 */
[C---:B------:R-:W-:Y:S02]  /*8e60*/  SEL R0, R22.reuse, R0, !P0 ;  /* 0x0000000016007207 */ /* 0x040fe40004000000 */
[C---:B------:R-:W-:Y:S02]  /*8e70*/  SEL R19, R22.reuse, R19, !P0 ;  /* 0x0000001316137207 */ /* 0x040fe40004000000 */
[C---:B------:R-:W-:Y:S02]  /*8e80*/  SEL R16, R22.reuse, R16, !P0 ;  /* 0x0000001016107207 */ /* 0x040fe40004000000 */
[C---:B------:R-:W-:Y:S02]  /*8e90*/  SEL R13, R22.reuse, R13, !P0 ;  /* 0x0000000d160d7207 */ /* 0x040fe40004000000 */
        /* <DEDUP_REMOVED lines=18> */
[----:B--2---:R-:W-:-:S05]  /*8fc0*/  SEL R3, R22, R3, !P0 ;  /* 0x0000000316037207 */ /* 0x004fca0004000000 */
[----:B------:R0:W-:Y:S04]  /*8fd0*/  STL [R1+0x88], R3 ;  /* 0x0000880301007387 */ /* 0x0001e80000100800 */
[----:B0-----:R-:W2:Y:S04]  /*8fe0*/  LDL.LU R3, [R1+0x11d8] ;  /* 0x0011d80001037983 */ /* 0x001ea80000300800 */
[----:B------:R0:W-:Y:S04]  /*8ff0*/  STL [R1+0x84], R24 ;  /* 0x0000841801007387 */ /* 0x0001e80000100800 */
[----:B0-----:R-:W3:Y:S04]  /*9000*/  LDL.LU R24, [R1+0x11d4] ;  /* 0x0011d40001187983 */ /* 0x001ee80000300800 */
[----:B------:R0:W-:Y:S04]  /*9010*/  STL [R1+0x80], R25 ;  /* 0x0000801901007387 */ /* 0x0001e80000100800 */
[----:B0-----:R-:W4:Y:S04]  /*9020*/  LDL.LU R25, [R1+0x11d0] ;  /* 0x0011d00001197983 */ /* 0x001f280000300800 */
[----:B------:R0:W-:Y:S04]  /*9030*/  STL [R1+0x7c], R26 ;  /* 0x00007c1a01007387 */ /* 0x0001e80000100800 */
[----:B0-----:R-:W2:Y:S04]  /*9040*/  LDL.LU R26, [R1+0x11cc] ;  /* 0x0011cc00011a7983 */ /* 0x001ea80000300800 */
[----:B------:R0:W-:Y:S04]  /*9050*/  STL [R1+0x74], R27 ;  /* 0x0000741b01007387 */ /* 0x0001e80000100800 */
[----:B0-----:R-:W2:Y:S04]  /*9060*/  LDL.LU R27, [R1+0x11c8] ;  /* 0x0011c800011b7983 */ /* 0x001ea80000300800 */
[----:B------:R0:W-:Y:S04]  /*9070*/  STL [R1+0x68], R0 ;  /* 0x0000680001007387 */ /* 0x0001e80000100800 */
[----:B0-----:R-:W2:Y:S04]  /*9080*/  LDL.LU R0, [R1+0x11c4] ;  /* 0x0011c40001007983 */ /* 0x001ea80000300800 */
[----:B------:R0:W-:Y:S04]  /*9090*/  STL [R1+0x64], R19 ;  /* 0x0000641301007387 */ /* 0x0001e80000100800 */
[----:B0-----:R-:W3:Y:S04]  /*90a0*/  LDL.LU R19, [R1+0x11c0] ;  /* 0x0011c00001137983 */ /* 0x001ee80000300800 */
        /* <DEDUP_REMOVED lines=39> */
[----:B0-----:R-:W3:Y:S01]  /*9320*/  LDL.LU R29, [R1+0x1170] ;  /* 0x00117000011d7983 */ /* 0x001ee20000300800 */
[----:B------:R-:W-:-:S05]  /*9330*/  SEL R23, R22, R23, !P0 ;  /* 0x0000001716177207 */ /* 0x000fca0004000000 */
[----:B------:R0:W-:Y:S01]  /*9340*/  STL [R1+0x8], R23 ;  /* 0x0000081701007387 */ /* 0x0001e20000100800 */
[C---:B--2---:R-:W-:Y:S02]  /*9350*/  SEL R27, R22.reuse, R27, !P0 ;  /* 0x0000001b161b7207 */ /* 0x044fe40004000000 */
[C---:B------:R-:W-:Y:S02]  /*9360*/  SEL R26, R22.reuse, R26, !P0 ;  /* 0x0000001a161a7207 */ /* 0x040fe40004000000 */
[C---:B----4-:R-:W-:Y:S02]  /*9370*/  SEL R25, R22.reuse, R25, !P0 ;  /* 0x0000001916197207 */ /* 0x050fe40004000000 */
[C---:B---3--:R-:W-:Y:S02]  /*9380*/  SEL R19, R22.reuse, R19, !P0 ;  /* 0x0000001316137207 */ /* 0x048fe40004000000 */
        /* <DEDUP_REMOVED lines=13> */
[----:B0-----:R-:W-:-:S02]  /*9460*/  SEL R23, R22, R28, !P0 ;  /* 0x0000001c16177207 */ /* 0x001fc40004000000 */
[C---:B------:R-:W-:Y:S02]  /*9470*/  SEL R28, R22.reuse, R6, !P0 ;  /* 0x00000006161c7207 */ /* 0x040fe40004000000 */
[----:B------:R-:W-:-:S05]  /*9480*/  SEL R29, R22, R29, !P0 ;  /* 0x0000001d161d7207 */ /* 0x000fca0004000000 */
[----:B------:R0:W-:Y:S02]  /*9490*/  STL [R1+0x4], R29 ;  /* 0x0000041d01007387 */ /* 0x0001e40000100800 */
[----:B0-----:R-:W-:-:S05]  /*94a0*/  SEL R29, R22, R5, !P0 ;  /* 0x00000005161d7207 */ /* 0x001fca0004000000 */
[----:B------:R-:W-:Y:S04]  /*94b0*/  STL [R1+0x10f0], R29 ;  /* 0x0010f01d01007387 */ /* 0x000fe80000100800 */
[----:B------:R0:W-:Y:S04]  /*94c0*/  STL [R1], R23 ;  /* 0x0000001701007387 */ /* 0x0001e80000100800 */
[----:B------:R1:W-:Y:S01]  /*94d0*/  STL [R1+0x10f4], R28 ;  /* 0x0010f41c01007387 */ /* 0x0003e20000100800 */
[----:B0-----:R-:W-:-:S03]  /*94e0*/  SEL R23, R22, R8, !P0 ;  /* 0x0000000816177207 */ /* 0x001fc60004000000 */
[----:B-1----:R-:W2:Y:S04]  /*94f0*/  LDL R28, [R1+0x1060] ;  /* 0x00106000011c7983 */ /* 0x002ea80000100800 */
[----:B------:R-:W-:Y:S04]  /*9500*/  STL [R1+0x10f8], R23 ;  /* 0x0010f81701007387 */ /* 0x000fe80000100800 */
[----:B------:R-:W-:Y:S01]  /*9510*/  STL [R1+0x10fc], R9 ;  /* 0x0010fc0901007387 */ /* 0x000fe20000100800 */
[----:B------:R-:W-:-:S03]  /*9520*/  SEL R8, R22, R2, !P0 ;  /* 0x0000000216087207 */ /* 0x000fc60004000000 */
[----:B------:R-:W-:Y:S01]  /*9530*/  STL [R1+0x1100], R11 ;  /* 0x0011000b01007387 */ /* 0x000fe20000100800 */
[----:B------:R-:W-:-:S03]  /*9540*/  SEL R6, R22, R4, !P0 ;  /* 0x0000000416067207 */ /* 0x000fc60004000000 */
[----:B------:R-:W-:Y:S04]  /*9550*/  STL [R1+0x1104], R12 ;  /* 0x0011040c01007387 */ /* 0x000fe80000100800 */
[----:B------:R-:W-:Y:S04]  /*9560*/  STL [R1+0x1108], R14 ;  /* 0x0011080e01007387 */ /* 0x000fe80000100800 */
[----:B------:R-:W-:Y:S04]  /*9570*/  STL [R1+0x110c], R15 ;  /* 0x00110c0f01007387 */ /* 0x000fe80000100800 */
[----:B------:R-:W-:Y:S04]  /*9580*/  STL [R1+0x1110], R17 ;  /* 0x0011101101007387 */ /* 0x000fe80000100800 */
[----:B------:R-:W-:Y:S04]  /*9590*/  STL [R1+0x1114], R18 ;  /* 0x0011141201007387 */ /* 0x000fe80000100800 */
[----:B------:R0:W-:Y:S01]  /*95a0*/  STL [R1+0x1118], R21 ;  /* 0x0011181501007387 */ /* 0x0001e20000100800 */
[----:B------:R-:W-:-:S03]  /*95b0*/  SEL R5, R22, R0, !P0 ;  /* 0x0000000016057207 */ /* 0x000fc60004000000 */
[----:B------:R-:W-:Y:S04]  /*95c0*/  STL [R1+0x111c], R20 ;  /* 0x00111c1401007387 */ /* 0x000fe80000100800 */
[----:B------:R-:W-:Y:S04]  /*95d0*/  STL [R1+0x1120], R8 ;  /* 0x0011200801007387 */ /* 0x000fe80000100800 */
[----:B------:R-:W-:Y:S04]  /*95e0*/  STL [R1+0x1124], R6 ;  /* 0x0011240601007387 */ /* 0x000fe80000100800 */
[----:B------:R-:W-:Y:S01]  /*95f0*/  STL [R1+0x1128], R7 ;  /* 0x0011280701007387 */ /* 0x000fe20000100800 */
[----:B------:R-:W-:-:S03]  /*9600*/  SEL R22, R22, R24, !P0 ;  /* 0x0000001816167207 */ /* 0x000fc60004000000 */
[----:B------:R-:W-:Y:S04]  /*9610*/  STL [R1+0x112c], R10 ;  /* 0x00112c0a01007387 */ /* 0x000fe80000100800 */
[----:B------:R-:W-:Y:S01]  /*9620*/  STL [R1+0x1130], R13 ;  /* 0x0011300d01007387 */ /* 0x000fe20000100800 */
[----:B------:R-:W-:-:S03]  /*9630*/  IMAD.MOV.U32 R0, RZ, RZ, c[0x0][0x180] ;  /* 0x00006000ff007624 */ /* 0x000fc600078e00ff */
[----:B------:R-:W-:Y:S04]  /*9640*/  STL [R1+0x1134], R16 ;  /* 0x0011341001007387 */ /* 0x000fe80000100800 */
[----:B------:R-:W-:Y:S04]  /*9650*/  STL [R1+0x1138], R19 ;  /* 0x0011381301007387 */ /* 0x000fe80000100800 */
[----:B------:R-:W-:Y:S04]  /*9660*/  STL [R1+0x113c], R5 ;  /* 0x00113c0501007387 */ /* 0x000fe80000100800 */
[----:B------:R-:W-:Y:S04]  /*9670*/  STL [R1+0x1140], R27 ;  /* 0x0011401b01007387 */ /* 0x000fe80000100800 */
[----:B------:R-:W-:Y:S04]  /*9680*/  STL [R1+0x1144], R26 ;  /* 0x0011441a01007387 */ /* 0x000fe80000100800 */
[----:B------:R-:W-:Y:S04]  /*9690*/  STL [R1+0x1148], R25 ;  /* 0x0011481901007387 */ /* 0x000fe80000100800 */
[----:B------:R-:W-:Y:S04]  /*96a0*/  STL [R1+0x114c], R22 ;  /* 0x00114c1601007387 */ /* 0x000fe80000100800 */
[----:B------:R-:W-:Y:S04]  /*96b0*/  STL [R1+0x3e0], RZ ;  /* 0x0003e0ff01007387 */ /* 0x000fe80000100800 */
[----:B------:R1:W-:Y:S04]  /*96c0*/  STL [R1+0x450], R0 ;  /* 0x0004500001007387 */ /* 0x0003e80000100800 */
[----:B------:R-:W-:Y:S04]  /*96d0*/  STL [R1+0x3e4], RZ ;  /* 0x0003e4ff01007387 */ /* 0x000fe80000100800 */
        /* <DEDUP_REMOVED lines=454> */
[----:B------:R-:W3:Y:S04]  /*b340*/  S2R R29, SR_TID.X ;  /* 0x00000000001d7919 */ /* 0x000ee80000002100 */
        /* <DEDUP_REMOVED lines=19> */
[----:B0-----:R-:W4:Y:S04]  /*b480*/  LDL.LU R21, [R1+0x59c] ;  /* 0x00059c0001157983 */ /* 0x001f280000300800 */
[----:B------:R-:W4:Y:S01]  /*b490*/  LDL.LU R18, [R1+0x594] ;  /* 0x0005940001127983 */ /* 0x000f220000300800 */
[----:B---3--:R-:W-:-:S03]  /*b4a0*/  LOP3.LUT R4, R29, 0x1f, RZ, 0xc0, !PT ;  /* 0x0000001f1d047812 */ /* 0x008fc600078ec0ff */
[----:B------:R-:W3:Y:S04]  /*b4b0*/  LDL.LU R17, [R1+0x590] ;  /* 0x0005900001117983 */ /* 0x000ee80000300800 */
[----:B------:R-:W3:Y:S04]  /*b4c0*/  LDL.LU R15, [R1+0x4fc] ;  /* 0x0004fc00010f7983 */ /* 0x000ee80000300800 */
[----:B------:R-:W3:Y:S01]  /*b4d0*/  LDL.LU R14, [R1+0x4f8] ;  /* 0x0004f800010e7983 */ /* 0x000ee20000300800 */
[----:B--2---:R-:W-:-:S03]  /*b4e0*/  ISETP.GE.AND P1, PT, R28, RZ, PT ;  /* 0x000000ff1c00720c */ /* 0x004fc60003f26270 */
[----:B------:R-:W2:Y:S04]  /*b4f0*/  LDL.LU R12, [R1+0x4f4] ;  /* 0x0004f400010c7983 */ /* 0x000ea80000300800 */
[----:B------:R-:W2:Y:S01]  /*b500*/  LDL.LU R11, [R1+0x4f0] ;  /* 0x0004f000010b7983 */ /* 0x000ea20000300800 */
[----:B------:R-:W-:-:S03]  /*b510*/  IMAD R24, R4, c[0x0][0x18c], RZ ;  /* 0x0000630004187a24 */ /* 0x000fc600078e02ff */
[----:B------:R-:W2:Y:S04]  /*b520*/  LDL.LU R9, [R1+0x4ec] ;  /* 0x0004ec0001097983 */ /* 0x000ea80000300800 */
[----:B------:R-:W2:Y:S04]  /*b530*/  LDL.LU R23, [R1+0x4e8] ;  /* 0x0004e80001177983 */ /* 0x000ea80000300800 */
[----:B------:R-:W2:Y:S04]  /*b540*/  LDL.LU R28, [R1+0x4e4] ;  /* 0x0004e400011c7983 */ /* 0x000ea80000300800 */
[----:B------:R-:W2:Y:S04]  /*b550*/  LDL.LU R29, [R1+0x4e0] ;  /* 0x0004e000011d7983 */ /* 0x000ea80000300800 */
[----:B------:R-:W2:Y:S01]  /*b560*/  LDL.LU R4, [R1+0xf8] ;  /* 0x0000f80001047983 */ /* 0x000ea20000300800 */
[----:B------:R-:W-:-:S02]  /*b570*/  ISETP.NE.AND P0, PT, RZ, c[0x0][0x178], PT ;  /* 0x00005e00ff007a0c */ /* 0x000fc40003f05270 */
[----:B------:R-:W-:-:S04]  /*b580*/  SHF.R.S32.HI R2, RZ, 0x1f, R24 ;  /* 0x0000001fff027819 */ /* 0x000fc80000011418 */
[C---:B-1----:R-:W-:Y:S01]  /*b590*/  SHF.L.U64.HI R0, R24.reuse, 0x1, R2 ;  /* 0x0000000118007819 */ /* 0x042fe20000010202 */
[----:B------:R-:W-:Y:S02]  /*b5a0*/  IMAD.SHL.U32 R2, R24, 0x2, RZ ;  /* 0x0000000218027824 */ /* 0x000fe400078e00ff */
[----:B------:R-:W-:Y:S02]  /*b5b0*/  IMAD R3, R3, c[0x0][0x190], RZ ;  /* 0x0000640003037a24 */ /* 0x000fe400078e02ff */
[----:B------:R3:W-:Y:S01]  /*b5c0*/  STL [R1+0x1090], R0 ;  /* 0x0010900001007387 */ /* 0x0007e20000100800 */
[----:B----4-:R-:W-:-:S05]  /*b5d0*/  SHF.R.S32.HI R5, RZ, 0x5, R21 ;  /* 0x00000005ff057819 */ /* 0x010fca0000011415 */
[----:B------:R-:W-:Y:S01]  /*b5e0*/  STL [R1+0xc58], R5 ;  /* 0x000c580501007387 */ /* 0x000fe20000100800 */
[----:B------:R-:W-:-:S03]  /*b5f0*/  IMAD R24, R18, c[0x0][0x190], RZ ;  /* 0x0000640012187a24 */ /* 0x000fc600078e02ff */
[----:B------:R0:W-:Y:S01]  /*b600*/  STL [R1+0x1094], R2 ;  /* 0x0010940201007387 */ /* 0x0001e20000100800 */
[----:B---3--:R-:W-:Y:S02]  /*b610*/  IMAD R0, R14, c[0x0][0x190], RZ ;  /* 0x000064000e007a24 */ /* 0x008fe400078e02ff */
[----:B0-----:R-:W-:Y:S02]  /*b620*/  IMAD R2, R15, c[0x0][0x190], RZ ;  /* 0x000064000f027a24 */ /* 0x001fe400078e02ff */
[----:B--2---:R-:W-:Y:S01]  /*b630*/  @!P1 IMAD.MOV R4, RZ, RZ, -R4 ;  /* 0x000000ffff049224 */ /* 0x004fe200078e0a04 */
[----:B------:R-:W-:-:S05]  /*b640*/  @!P0 LOP3.LUT R4, RZ, c[0x0][0x178], RZ, 0x33, !PT ;  /* 0x00005e00ff048a12 */ /* 0x000fca00078e33ff */
[----:B------:R-:W-:Y:S04]  /*b650*/  STL [R1+0x1150], R4 ;  /* 0x0011500401007387 */ /* 0x000fe80000100800 */
[----:B------:R0:W-:Y:S04]  /*b660*/  STL [R1+0x1098], R3 ;  /* 0x0010980301007387 */ /* 0x0001e80000100800 */
[----:B------:R-:W-:Y:S01]  /*b670*/  STL [R1+0x1154], R24 ;  /* 0x0011541801007387 */ /* 0x000fe20000100800 */
[----:B0-----:R-:W-:-:S05]  /*b680*/  IMAD R3, R17, c[0x0][0x190], RZ ;  /* 0x0000640011037a24 */ /* 0x001fca00078e02ff */
[----:B------:R0:W-:Y:S04]  /*b690*/  STL [R1+0x1c], R3 ;  /* 0x00001c0301007387 */ /* 0x0001e80000100800 */
[----:B------:R1:W-:Y:S01]  /*b6a0*/  STL [R1+0x30], R2 ;  /* 0x0000300201007387 */ /* 0x0003e20000100800 */
[----:B0-----:R-:W-:-:S03]  /*b6b0*/  IMAD R3, R12, c[0x0][0x190], RZ ;  /* 0x000064000c037a24 */ /* 0x001fc600078e02ff */
[----:B------:R0:W-:Y:S01]  /*b6c0*/  STL [R1+0x6c], R0 ;  /* 0x00006c0001007387 */ /* 0x0001e20000100800 */
[----:B-1----:R-:W-:-:S03]  /*b6d0*/  IMAD R2, R11, c[0x0][0x190], RZ ;  /* 0x000064000b027a24 */ /* 0x002fc600078e02ff */
[----:B------:R1:W-:Y:S01]  /*b6e0*/  STL [R1+0x70], R3 ;  /* 0x0000700301007387 */ /* 0x0003e20000100800 */
[----:B0-----:R-:W-:-:S03]  /*b6f0*/  IMAD R0, R9, c[0x0][0x190], RZ ;  /* 0x0000640009007a24 */ /* 0x001fc600078e02ff */
[----:B------:R0:W-:Y:S01]  /*b700*/  STL [R1+0x78], R2 ;  /* 0x0000780201007387 */ /* 0x0001e20000100800 */
[----:B-1----:R-:W-:-:S03]  /*b710*/  IMAD R3, R23, c[0x0][0x190], RZ ;  /* 0x0000640017037a24 */ /* 0x002fc600078e02ff */
[----:B------:R1:W-:Y:S04]  /*b720*/  STL [R1+0x8c], R0 ;  /* 0x00008c0001007387 */ /* 0x0003e80000100800 */
[----:B------:R-:W-:Y:S04]  /*b730*/  STL [R1+0x90], R3 ;  /* 0x0000900301007387 */ /* 0x000fe80000100800 */
[----:B------:R-:W2:Y:S01]  /*b740*/  LDL.LU R24, [R1+0x4d4] ;  /* 0x0004d40001187983 */ /* 0x000ea20000300800 */
[----:B0-----:R-:W-:Y:S02]  /*b750*/  IMAD R2, R28, c[0x0][0x190], RZ ;  /* 0x000064001c027a24 */ /* 0x001fe400078e02ff */
[----:B-1----:R-:W-:-:S03]  /*b760*/  IMAD R0, R29, c[0x0][0x190], RZ ;  /* 0x000064001d007a24 */ /* 0x002fc600078e02ff */
[----:B------:R-:W-:Y:S04]  /*b770*/  STL [R1+0x94], R2 ;  /* 0x0000940201007387 */ /* 0x000fe80000100800 */
[----:B--2---:R0:W-:Y:S04]  /*b780*/  STL [R1+0x1168], R24 ;  /* 0x0011681801007387 */ /* 0x0041e80000100800 */
[----:B------:R-:W-:Y:S04]  /*b790*/  STL [R1+0x98], R0 ;  /* 0x0000980001007387 */ /* 0x000fe80000100800 */
        /* <DEDUP_REMOVED lines=31> */
[----:B--2---:R-:W-:-:S05]  /*b990*/  IMAD R24, R24, c[0x0][0x190], RZ ;  /* 0x0000640018187a24 */ /* 0x004fca00078e02ff */
[----:B------:R0:W-:Y:S04]  /*b9a0*/  STL [R1+0x9c], R24 ;  /* 0x00009c1801007387 */ /* 0x0001e80000100800 */
[----:B0-----:R-:W2:Y:S02]  /*b9b0*/  LDL.LU R24, [R1+0x116c] ;  /* 0x00116c0001187983 */ /* 0x001ea40000300800 */
[----:B--2---:R-:W-:-:S05]  /*b9c0*/  IMAD R24, R24, c[0x0][0x190], RZ ;  /* 0x0000640018187a24 */ /* 0x004fca00078e02ff */
[----:B------:R0:W-:Y:S04]  /*b9d0*/  STL [R1+0xa8], R24 ;  /* 0x0000a81801007387 */ /* 0x0001e80000100800 */
[----:B0-----:R-:W2:Y:S01]  /*b9e0*/  LDL.LU R24, [R1+0x1168] ;  /* 0x0011680001187983 */ /* 0x001ea20000300800 */
[----:B---3--:R-:W-:Y:S02]  /*b9f0*/  IMAD R2, R2, c[0x0][0x190], RZ ;  /* 0x0000640002027a24 */ /* 0x008fe400078e02ff */
[----:B------:R-:W-:Y:S02]  /*ba00*/  IMAD R0, R0, c[0x0][0x190], RZ ;  /* 0x0000640000007a24 */ /* 0x000fe400078e02ff */
[----:B--2---:R-:W-:-:S05]  /*ba10*/  IMAD R24, R24, c[0x0][0x190], RZ ;  /* 0x0000640018187a24 */ /* 0x004fca00078e02ff */
[----:B------:R0:W-:Y:S02]  /*ba20*/  STL [R1+0xf8], R24 ;  /* 0x0000f81801007387 */ /* 0x0001e40000100800 */
[----:B0-----:R-:W-:Y:S02]  /*ba30*/  IMAD R24, R3, c[0x0][0x190], RZ ;  /* 0x0000640003187a24 */ /* 0x001fe400078e02ff */
[----:B----4-:R-:W-:-:S03]  /*ba40*/  IMAD R3, R4, c[0x0][0x190], RZ ;  /* 0x0000640004037a24 */ /* 0x010fc600078e02ff */
[----:B------:R-:W-:Y:S04]  /*ba50*/  STL [R1+0x4d0], R24 ;  /* 0x0004d01801007387 */ /* 0x000fe80000100800 */
        /* <DEDUP_REMOVED lines=10> */
[----:B------:R2:W-:Y:S01]  /*bb00*/  STL [R1+0x344], R3 ;  /* 0x0003440301007387 */ /* 0x0005e20000100800 */
[----:B0-----:R-:W-:Y:S02]  /*bb10*/  IMAD R2, R5, c[0x0][0x190], RZ ;  /* 0x0000640005027a24 */ /* 0x001fe400078e02ff */
[----:B-1----:R-:W-:-:S03]  /*bb20*/  IMAD R0, R19, c[0x0][0x190], RZ ;  /* 0x0000640013007a24 */ /* 0x002fc600078e02ff */
[----:B------:R0:W-:Y:S01]  /*bb30*/  STL [R1+0x340], R2 ;  /* 0x0003400201007387 */ /* 0x0001e20000100800 */
[----:B--2---:R-:W-:-:S03]  /*bb40*/  IMAD R3, R16, c[0x0][0x190], RZ ;  /* 0x0000640010037a24 */ /* 0x004fc600078e02ff */
        /* <DEDUP_REMOVED lines=166> */
[----:B--2---:R-:W-:-:S05]  /*c5b0*/  IMAD R24, R24, c[0x0][0x190], RZ ;  /* 0x0000640018187a24 */ /* 0x004fca00078e02ff */
[----:B------:R0:W-:Y:S04]  /*c5c0*/  STL [R1+0xa0], R24 ;  /* 0x0000a01801007387 */ /* 0x0001e80000100800 */
[----:B0-----:R-:W2:Y:S02]  /*c5d0*/  LDL.LU R24, [R1+0x115c] ;  /* 0x00115c0001187983 */ /* 0x001ea40000300800 */
[----:B--2---:R-:W-:-:S05]  /*c5e0*/  IMAD R24, R24, c[0x0][0x190], RZ ;  /* 0x0000640018187a24 */ /* 0x004fca00078e02ff */
[----:B------:R0:W-:Y:S04]  /*c5f0*/  STL [R1+0x88], R24 ;  /* 0x0000881801007387 */ /* 0x0001e80000100800 */
[----:B0-----:R-:W2:Y:S01]  /*c600*/  LDL.LU R24, [R1+0x1158] ;  /* 0x0011580001187983 */ /* 0x001ea20000300800 */
[----:B---3--:R-:W-:Y:S02]  /*c610*/  IMAD R4, R4, c[0x0][0x190], RZ ;  /* 0x0000640004047a24 */ /* 0x008fe400078e02ff */
[----:B----4-:R-:W-:Y:S02]  /*c620*/  IMAD R22, R22, c[0x0][0x190], RZ ;  /* 0x0000640016167a24 */ /* 0x010fe400078e02ff */
[----:B------:R-:W-:Y:S02]  /*c630*/  IMAD R25, R25, c[0x0][0x190], RZ ;  /* 0x0000640019197a24 */ /* 0x000fe400078e02ff */
[----:B------:R-:W-:-:S02]  /*c640*/  IMAD R26, R26, c[0x0][0x190], RZ ;  /* 0x000064001a1a7a24 */ /* 0x000fc400078e02ff */
[----:B------:R-:W-:Y:S02]  /*c650*/  IMAD R27, R27, c[0x0][0x190], RZ ;  /* 0x000064001b1b7a24 */ /* 0x000fe400078e02ff */
[----:B------:R-:W-:Y:S02]  /*c660*/  IMAD R5, R5, c[0x0][0x190], RZ ;  /* 0x0000640005057a24 */ /* 0x000fe400078e02ff */
[----:B------:R-:W-:Y:S02]  /*c670*/  IMAD R19, R19, c[0x0][0x190], RZ ;  /* 0x0000640013137a24 */ /* 0x000fe400078e02ff */
[----:B------:R-:W-:Y:S02]  /*c680*/  IMAD R16, R16, c[0x0][0x190], RZ ;  /* 0x0000640010107a24 */ /* 0x000fe400078e02ff */
        /* <DEDUP_REMOVED lines=17> */
[----:B--2---:R-:W-:-:S05]  /*c7a0*/  IMAD R24, R24, c[0x0][0x190], RZ ;  /* 0x0000640018187a24 */ /* 0x004fca00078e02ff */
        /* <DEDUP_REMOVED lines=45> */
[----:B0-----:R-:W4:Y:S04]  /*ca80*/  LDL.LU R9, [R1+0x10fc] ;  /* 0x0010fc0001097983 */ /* 0x001f280000300800 */
[----:B------:R0:W-:Y:S04]  /*ca90*/  STL [R1+0x14], R23 ;  /* 0x0000141701007387 */ /* 0x0001e80000100800 */
[----:B0-----:R-:W4:Y:S04]  /*caa0*/  LDL.LU R23, [R1+0x10f8] ;  /* 0x0010f80001177983 */ /* 0x001f280000300800 */
[----:B------:R0:W-:Y:S04]  /*cab0*/  STL [R1+0x10], R28 ;  /* 0x0000101c01007387 */ /* 0x0001e80000100800 */
[----:B0-----:R-:W4:Y:S04]  /*cac0*/  LDL.LU R28, [R1+0x10f4] ;  /* 0x0010f400011c7983 */ /* 0x001f280000300800 */
[----:B------:R0:W-:Y:S04]  /*cad0*/  STL [R1+0xc], R29 ;  /* 0x00000c1d01007387 */ /* 0x0001e80000100800 */
[----:B0-----:R-:W4:Y:S01]  /*cae0*/  LDL.LU R29, [R1+0x10f0] ;  /* 0x0010f000011d7983 */ /* 0x001f220000300800 */
[----:B------:R-:W-:-:S02]  /*caf0*/  IMAD R3, R3, c[0x0][0x190], RZ ;  /* 0x0000640003037a24 */ /* 0x000fc400078e02ff */
[----:B------:R-:W-:-:S03]  /*cb00*/  IMAD R2, R2, c[0x0][0x190], RZ ;  /* 0x0000640002027a24 */ /* 0x000fc600078e02ff */
[----:B------:R0:W-:Y:S02]  /*cb10*/  STL [R1+0x8], R3 ;  /* 0x0000080301007387 */ /* 0x0001e40000100800 */
[----:B0-----:R-:W-:-:S05]  /*cb20*/  IMAD R3, R0, c[0x0][0x190], RZ ;  /* 0x0000640000037a24 */ /* 0x001fca00078e02ff */
[----:B------:R0:W-:Y:S04]  /*cb30*/  STL [R1+0x10b0], R3 ;  /* 0x0010b00301007387 */ /* 0x0001e80000100800 */
[----:B------:R1:W-:Y:S04]  /*cb40*/  STL [R1+0x4], R2 ;  /* 0x0000040201007387 */ /* 0x0003e80000100800 */
[----:B0-----:R-:W4:Y:S01]  /*cb50*/  LDL.LU R3, [R1+0x78] ;  /* 0x0000780001037983 */ /* 0x001f220000300800 */
[----:B--2---:R-:W-:Y:S02]  /*cb60*/  IMAD R12, R12, c[0x0][0x190], RZ ;  /* 0x000064000c0c7a24 */ /* 0x004fe400078e02ff */
[----:B---3--:R-:W-:-:S02]  /*cb70*/  IMAD R11, R11, c[0x0][0x190], RZ ;  /* 0x000064000b0b7a24 */ /* 0x008fc400078e02ff */
[----:B----4-:R-:W-:Y:S02]  /*cb80*/  IMAD R9, R9, c[0x0][0x190], RZ ;  /* 0x0000640009097a24 */ /* 0x010fe400078e02ff */
[----:B------:R-:W-:Y:S02]  /*cb90*/  IMAD R23, R23, c[0x0][0x190], RZ ;  /* 0x0000640017177a24 */ /* 0x000fe400078e02ff */
[----:B------:R-:W-:Y:S02]  /*cba0*/  IMAD R0, R28, c[0x0][0x190], RZ ;  /* 0x000064001c007a24 */ /* 0x000fe400078e02ff */
[----:B-1----:R-:W-:-:S05]  /*cbb0*/  IMAD R2, R29, c[0x0][0x190], RZ ;  /* 0x000064001d027a24 */ /* 0x002fca00078e02ff */
        /* <DEDUP_REMOVED lines=11> */
[----:B0-----:R-:W3:Y:S01]  /*cc70*/  LDL.LU R12, [R1+0x1c] ;  /* 0x00001c00010c7983 */ /* 0x001ee20000300800 */
[----:B------:R-:W-:-:S02]  /*cc80*/  IMAD R14, R14, c[0x0][0x190], RZ ;  /* 0x000064000e0e7a24 */ /* 0x000fc400078e02ff */
[----:B------:R-:W-:Y:S02]  /*cc90*/  IMAD R15, R15, c[0x0][0x190], RZ ;  /* 0x000064000f0f7a24 */ /* 0x000fe400078e02ff */
[----:B------:R-:W-:Y:S02]  /*cca0*/  IMAD R17, R17, c[0x0][0x190], RZ ;  /* 0x0000640011117a24 */ /* 0x000fe400078e02ff */
[----:B------:R-:W-:Y:S01]  /*ccb0*/  IMAD R18, R18, c[0x0][0x190], RZ ;  /* 0x0000640012127a24 */ /* 0x000fe200078e02ff */
[----:B------:R-:W-:Y:S01]  /*ccc0*/  STL [R1+0x10b8], R14 ;  /* 0x0010b80e01007387 */ /* 0x000fe20000100800 */
[----:B------:R-:W-:Y:S02]  /*ccd0*/  IMAD R21, R21, c[0x0][0x190], RZ ;  /* 0x0000640015157a24 */ /* 0x000fe400078e02ff */
[----:B------:R-:W-:Y:S01]  /*cce0*/  IMAD R20, R20, c[0x0][0x190], RZ ;  /* 0x0000640014147a24 */ /* 0x000fe200078e02ff */
[----:B------:R-:W-:Y:S01]  /*ccf0*/  STL [R1+0x10bc], R15 ;  /* 0x0010bc0f01007387 */ /* 0x000fe20000100800 */
[----:B------:R-:W-:-:S03]  /*cd00*/  IMAD R8, R8, c[0x0][0x190], RZ ;  /* 0x0000640008087a24 */ /* 0x000fc600078e02ff */
[----:B------:R-:W-:Y:S01]  /*cd10*/  STL [R1+0x10c0], R17 ;  /* 0x0010c01101007387 */ /* 0x000fe20000100800 */
[----:B------:R-:W-:-:S03]  /*cd20*/  IMAD R6, R6, c[0x0][0x190], RZ ;  /* 0x0000640006067a24 */ /* 0x000fc600078e02ff */
[----:B------:R-:W-:Y:S01]  /*cd30*/  STL [R1+0x10c4], R18 ;  /* 0x0010c41201007387 */ /* 0x000fe20000100800 */
[----:B------:R-:W-:-:S03]  /*cd40*/  IMAD R7, R7, c[0x0][0x190], RZ ;  /* 0x0000640007077a24 */ /* 0x000fc600078e02ff */
[----:B------:R-:W-:Y:S01]  /*cd50*/  STL [R1+0x10c8], R21 ;  /* 0x0010c81501007387 */ /* 0x000fe20000100800 */
[----:B------:R-:W-:-:S03]  /*cd60*/  IMAD R10, R10, c[0x0][0x190], RZ ;  /* 0x000064000a0a7a24 */ /* 0x000fc600078e02ff */
[----:B------:R0:W-:Y:S04]  /*cd70*/  STL [R1+0x10cc], R20 ;  /* 0x0010cc1401007387 */ /* 0x0001e80000100800 */
[----:B0-----:R-:W4:Y:S04]  /*cd80*/  LDL.LU R20, [R1+0xf8] ;  /* 0x0000f80001147983 */ /* 0x001f280000300800 */
        /* <DEDUP_REMOVED lines=9> */
[----:B------:R-:W-:Y:S02]  /*ce20*/  IMAD R16, R16, c[0x0][0x190], RZ ;  /* 0x0000640010107a24 */ /* 0x000fe400078e02ff */
[----:B------:R-:W-:Y:S02]  /*ce30*/  IMAD R19, R19, c[0x0][0x190], RZ ;  /* 0x0000640013137a24 */ /* 0x000fe400078e02ff */
[----:B------:R-:W-:Y:S01]  /*ce40*/  IMAD R5, R5, c[0x0][0x190], RZ ;  /* 0x0000640005057a24 */ /* 0x000fe200078e02ff */
[----:B------:R0:W-:Y:S04]  /*ce50*/  STL [R1+0x10e0], R13 ;  /* 0x0010e00d01007387 */ /* 0x0001e80000100800 */
[----:B------:R-:W-:Y:S04]  /*ce60*/  STL [R1+0x10e4], R16 ;  /* 0x0010e41001007387 */ /* 0x000fe80000100800 */
[----:B------:R-:W-:Y:S01]  /*ce70*/  STL [R1+0x10e8], R19 ;  /* 0x0010e81301007387 */ /* 0x000fe20000100800 */
[----:B0-----:R-:W-:-:S03]  /*ce80*/  LEA R13, P3, R24, c[0x0][0x168], 0x1 ;  /* 0x00005a00180d7a11 */ /* 0x001fc600078608ff */
[----:B------:R-:W-:Y:S04]  /*ce90*/  STL [R1+0x10ec], R5 ;  /* 0x0010ec0501007387 */ /* 0x000fe80000100800 */
[----:B------:R-:W4:Y:S04]  /*cea0*/  LDL.LU R21, [R1+0x4d0] ;  /* 0x0004d00001157983 */ /* 0x000f280000300800 */
[----:B------:R2:W-:Y:S04]  /*ceb0*/  STL [R1+0xd04], R13 ;  /* 0x000d040d01007387 */ /* 0x0005e80000100800 */
[----:B------:R-:W4:Y:S01]  /*cec0*/  LDL.LU R18, [R1+0x4bc] ;  /* 0x0004bc0001127983 */ /* 0x000f220000300800 */
[----:B--2---:R-:W-:-:S02]  /*ced0*/  LEA R13, P5, R11, c[0x0][0x168], 0x1 ;  /* 0x00005a000b0d7a11 */ /* 0x004fc400078a08ff */
[----:B---3--:R-:W-:-:S05]  /*cee0*/  LEA R5, P4, R12, c[0x0][0x168], 0x1 ;  /* 0x00005a000c057a11 */ /* 0x008fca00078808ff */
[----:B------:R0:W-:Y:S04]  /*cef0*/  STL [R1+0xe5c], R5 ;  /* 0x000e5c0501007387 */ /* 0x0001e80000100800 */
[----:B------:R1:W-:Y:S04]  /*cf00*/  STL [R1+0xfb4], R13 ;  /* 0x000fb40d01007387 */ /* 0x0003e80000100800 */
[----:B------:R-:W2:Y:S01]  /*cf10*/  LDL.LU R17, [R1+0x4b8] ;  /* 0x0004b80001117983 */ /* 0x000ea20000300800 */
[----:B0-----:R-:W-:Y:S01]  /*cf20*/  LEA R5, P6, R9, c[0x0][0x168], 0x1 ;  /* 0x00005a0009057a11 */ /* 0x001fe200078c08ff */
[----:B------:R-:W-:Y:S01]  /*cf30*/  IMAD R4, R4, c[0x0][0x184], RZ ;  /* 0x0000610004047a24 */ /* 0x000fe200078e02ff */
[----:B-1----:R-:W-:-:S03]  /*cf40*/  LEA R13, P0, R0, c[0x0][0x168], 0x1 ;  /* 0x00005a00000d7a11 */ /* 0x002fc600078008ff */
[----:B------:R0:W-:Y:S01]  /*cf50*/  STL [R1+0xd0c], R5 ;  /* 0x000d0c0501007387 */ /* 0x0001e20000100800 */
[----:B------:R-:W-:-:S03]  /*cf60*/  LEA R29, P2, R4, c[0x0][0x160], 0x1 ;  /* 0x00005800041d7a11 */ /* 0x000fc600078408ff */
[----:B------:R-:W-:Y:S04]  /*cf70*/  STL [R1+0xe64], R13 ;  /* 0x000e640d01007387 */ /* 0x000fe80000100800 */
[----:B------:R-:W3:Y:S01]  /*cf80*/  LDL.LU R15, [R1+0x4b4] ;  /* 0x0004b400010f7983 */ /* 0x000ee20000300800 */
[----:B0-----:R-:W-:Y:S02]  /*cf90*/  LEA R5, P1, R3, c[0x0][0x168], 0x1 ;  /* 0x00005a0003057a11 */ /* 0x001fe400078208ff */
[----:B------:R-:W-:Y:S02]  /*cfa0*/  LEA.HI.X.SX32 R28, R4, c[0x0][0x164], 0x1, P2 ;  /* 0x00005900041c7a11 */ /* 0x000fe400010f0eff */
[----:B------:R-:W-:Y:S01]  /*cfb0*/  LEA R4, P2, R2, c[0x0][0x168], 0x1 ;  /* 0x00005a0002047a11 */ /* 0x000fe200078408ff */
[----:B------:R0:W-:Y:S04]  /*cfc0*/  STL [R1+0xfb8], R5 ;  /* 0x000fb80501007387 */ /* 0x0001e80000100800 */
[----:B------:R-:W3:Y:S01]  /*cfd0*/  LDL.LU R14, [R1+0x4b0] ;  /* 0x0004b000010e7983 */ /* 0x000ee20000300800 */
[----:B0-----:R-:W-:-:S03]  /*cfe0*/  LEA.HI.X.SX32 R5, R24, c[0x0][0x16c], 0x1, P3 ;  /* 0x00005b0018057a11 */ /* 0x001fc600018f0eff */
[----:B------:R-:W-:Y:S04]  /*cff0*/  STL [R1+0xd14], R4 ;  /* 0x000d140401007387 */ /* 0x000fe80000100800 */
[----:B------:R0:W-:Y:S02]  /*d000*/  STL [R1+0xc5c], R5 ;  /* 0x000c5c0501007387 */ /* 0x0001e40000100800 */
[----:B0-----:R-:W-:Y:S02]  /*d010*/  LEA.HI.X.SX32 R5, R12, c[0x0][0x16c], 0x1, P4 ;  /* 0x00005b000c057a11 */ /* 0x001fe400020f0eff */
[----:B------:R-:W3:Y:S01]  /*d020*/  LDL.LU R12, [R1+0x34c] ;  /* 0x00034c00010c7983 */ /* 0x000ee20000300800 */
[----:B----4-:R-:W-:-:S05]  /*d030*/  LEA R4, P3, R10, c[0x0][0x168], 0x1 ;  /* 0x00005a000a047a11 */ /* 0x010fca00078608ff */
[----:B------:R0:W-:Y:S04]  /*d040*/  STL [R1+0xe6c], R4 ;  /* 0x000e6c0401007387 */ /* 0x0001e80000100800 */
[----:B------:R1:W-:Y:S01]  /*d050*/  STL [R1+0xd08], R5 ;  /* 0x000d080501007387 */ /* 0x0003e20000100800 */
[----:B0-----:R-:W-:Y:S02]  /*d060*/  LEA R4, P4, R23, c[0x0][0x168], 0x1 ;  /* 0x00005a0017047a11 */ /* 0x001fe400078808ff */
[----:B-1----:R-:W-:Y:S02]  /*d070*/  LEA.HI.X.SX32 R5, R11, c[0x0][0x16c], 0x1, P5 ;  /* 0x00005b000b057a11 */ /* 0x002fe400028f0eff */
[----:B------:R-:W4:Y:S04]  /*d080*/  LDL.LU R11, [R1+0x348] ;  /* 0x00034800010b7983 */ /* 0x000f280000300800 */
[----:B------:R0:W-:Y:S04]  /*d090*/  STL [R1+0xfbc], R4 ;  /* 0x000fbc0401007387 */ /* 0x0001e80000100800 */
[----:B------:R1:W-:Y:S01]  /*d0a0*/  STL [R1+0xe60], R5 ;  /* 0x000e600501007387 */ /* 0x0003e20000100800 */
[----:B0-----:R-:W-:-:S02]  /*d0b0*/  LEA R4, P5, R7, c[0x0][0x168], 0x1 ;  /* 0x00005a0007047a11 */ /* 0x001fc400078a08ff */
[----:B-1----:R-:W-:Y:S02]  /*d0c0*/  LEA.HI.X.SX32 R5, R9, c[0x0][0x16c], 0x1, P6 ;  /* 0x00005b0009057a11 */ /* 0x002fe400030f0eff */
[----:B------:R-:W4:Y:S04]  /*d0d0*/  LDL.LU R9, [R1+0x344] ;  /* 0x0003440001097983 */ /* 0x000f280000300800 */
[----:B------:R-:W-:Y:S04]  /*d0e0*/  STL [R1+0xd1c], R4 ;  /* 0x000d1c0401007387 */ /* 0x000fe80000100800 */
[----:B------:R0:W-:Y:S02]  /*d0f0*/  STL [R1+0xc60], R5 ;  /* 0x000c600501007387 */ /* 0x0001e40000100800 */
[----:B0-----:R-:W-:-:S02]  /*d100*/  LEA.HI.X.SX32 R5, R0, c[0x0][0x16c], 0x1, P0 ;  /* 0x00005b0000057a11 */ /* 0x001fc400000f0eff */
[----:B------:R-:W4:Y:S01]  /*d110*/  LDL.LU R0, [R1+0x340] ;  /* 0x0003400001007983 */ /* 0x000f220000300800 */
[----:B------:R-:W-:-:S05]  /*d120*/  LEA R4, P6, R6, c[0x0][0x168], 0x1 ;  /* 0x00005a0006047a11 */ /* 0x000fca00078c08ff */
[----:B------:R-:W-:Y:S04]  /*d130*/  STL [R1+0xe74], R4 ;  /* 0x000e740401007387 */ /* 0x000fe80000100800 */
[----:B------:R0:W-:Y:S02]  /*d140*/  STL [R1+0xd10], R5 ;  /* 0x000d100501007387 */ /* 0x0001e40000100800 */
[----:B0-----:R-:W-:Y:S02]  /*d150*/  LEA.HI.X.SX32 R5, R3, c[0x0][0x16c], 0x1, P1 ;  /* 0x00005b0003057a11 */ /* 0x001fe400008f0eff */
        /* <DEDUP_REMOVED lines=12> */
[----:B------:R0:W-:Y:S04]  /*d220*/  STL [R1+0xe7c], R4 ;  /* 0x000e7c0401007387 */ /* 0x0001e80000100800 */
[----:B------:R1:W-:Y:S01]  /*d230*/  STL [R1+0xd18], R5 ;  /* 0x000d180501007387 */ /* 0x0003e20000100800 */
[----:B0-----:R-:W-:Y:S02]  /*d240*/  LEA R4, P3, R18, c[0x0][0x168], 0x1 ;  /* 0x00005a0012047a11 */ /* 0x001fe400078608ff */
[----:B-1----:R-:W-:Y:S02]  /*d250*/  LEA.HI.X.SX32 R5, R23, c[0x0][0x16c], 0x1, P4 ;  /* 0x00005b0017057a11 */ /* 0x002fe400020f0eff */
[----:B------:R-:W4:Y:S04]  /*d260*/  LDL.LU R23, [R1+0x300] ;  /* 0x0003000001177983 */ /* 0x000f280000300800 */
[----:B------:R-:W-:Y:S04]  /*d270*/  STL [R1+0xfc4], R4 ;  /* 0x000fc40401007387 */ /* 0x000fe80000100800 */
[----:B------:R0:W-:Y:S02]  /*d280*/  STL [R1+0xe70], R5 ;  /* 0x000e700501007387 */ /* 0x0001e40000100800 */
[----:B0-----:R-:W-:-:S02]  /*d290*/  LEA.HI.X.SX32 R5, R7, c[0x0][0x16c], 0x1, P5 ;  /* 0x00005b0007057a11 */ /* 0x001fc400028f0eff */
[----:B------:R-:W4:Y:S01]  /*d2a0*/  LDL.LU R7, [R1+0x22c] ;  /* 0x00022c0001077983 */ /* 0x000f220000300800 */
[----:B--2---:R-:W-:-:S05]  /*d2b0*/  LEA R4, P4, R17, c[0x0][0x168], 0x1 ;  /* 0x00005a0011047a11 */ /* 0x004fca00078808ff */
[----:B------:R-:W-:Y:S04]  /*d2c0*/  STL [R1+0xd2c], R4 ;  /* 0x000d2c0401007387 */ /* 0x000fe80000100800 */
[----:B------:R0:W-:Y:S02]  /*d2d0*/  STL [R1+0xc68], R5 ;  /* 0x000c680501007387 */ /* 0x0001e40000100800 */
[----:B0-----:R-:W-:Y:S02]  /*d2e0*/  LEA.HI.X.SX32 R5, R6, c[0x0][0x16c], 0x1, P6 ;  /* 0x00005b0006057a11 */ /* 0x001fe400030f0eff */
[----:B------:R-:W2:Y:S01]  /*d2f0*/  LDL.LU R6, [R1+0x228] ;  /* 0x0002280001067983 */ /* 0x000ea20000300800 */
[----:B---3--:R-:W-:-:S05]  /*d300*/  LEA R4, P5, R15, c[0x0][0x168], 0x1 ;  /* 0x00005a000f047a11 */ /* 0x008fca00078a08ff */
[----:B------:R0:W-:Y:S04]  /*d310*/  STL [R1+0xe84], R4 ;  /* 0x000e840401007387 */ /* 0x0001e80000100800 */
[----:B------:R1:W-:Y:S01]  /*d320*/  STL [R1+0xd20], R5 ;  /* 0x000d200501007387 */ /* 0x0003e20000100800 */
[----:B0-----:R-:W-:Y:S02]  /*d330*/  LEA R4, P6, R14, c[0x0][0x168], 0x1 ;  /* 0x00005a000e047a11 */ /* 0x001fe400078c08ff */
[----:B-1----:R-:W-:Y:S02]  /*d340*/  LEA.HI.X.SX32 R5, R8, c[0x0][0x16c], 0x1, P0 ;  /* 0x00005b0008057a11 */ /* 0x002fe400000f0eff */
[----:B------:R-:W3:Y:S04]  /*d350*/  LDL.LU R8, [R1+0x224] ;  /* 0x0002240001087983 */ /* 0x000ee80000300800 */
[----:B------:R0:W-:Y:S04]  /*d360*/  STL [R1+0xfc8], R4 ;  /* 0x000fc80401007387 */ /* 0x0001e80000100800 */
[----:B------:R1:W-:Y:S01]  /*d370*/  STL [R1+0xe78], R5 ;  /* 0x000e780501007387 */ /* 0x0003e20000100800 */
[----:B0-----:R-:W-:-:S02]  /*d380*/  LEA R4, P0, R12, c[0x0][0x168], 0x1 ;  /* 0x00005a000c047a11 */ /* 0x001fc400078008ff */
[----:B-1----:R-:W-:Y:S02]  /*d390*/  LEA.HI.X.SX32 R5, R20, c[0x0][0x16c], 0x1, P1 ;  /* 0x00005b0014057a11 */ /* 0x002fe400008f0eff */
[----:B------:R-:W3:Y:S04]  /*d3a0*/  LDL.LU R20, [R1+0x220] ;  /* 0x0002200001147983 */ /* 0x000ee80000300800 */
[----:B------:R-:W-:Y:S04]  /*d3b0*/  STL [R1+0xd34], R4 ;  /* 0x000d340401007387 */ /* 0x000fe80000100800 */
[----:B------:R0:W-:Y:S02]  /*d3c0*/  STL [R1+0xc6c], R5 ;  /* 0x000c6c0501007387 */ /* 0x0001e40000100800 */
[----:B0-----:R-:W-:-:S02]  /*d3d0*/  LEA.HI.X.SX32 R5, R21, c[0x0][0x16c], 0x1, P2 ;  /* 0x00005b0015057a11 */ /* 0x001fc400010f0eff */
[----:B------:R-:W3:Y:S01]  /*d3e0*/  LDL.LU R21, [R1+0x1dc] ;  /* 0x0001dc0001157983 */ /* 0x000ee20000300800 */
[----:B----4-:R-:W-:-:S05]  /*d3f0*/  LEA R4, P1, R11, c[0x0][0x168], 0x1 ;  /* 0x00005a000b047a11 */ /* 0x010fca00078208ff */
        /* <DEDUP_REMOVED lines=45> */
[----:B------:R-:W-:Y:S04]  /*d6d0*/  STL [R1+0xea4], R4 ;  /* 0x000ea40401007387 */ /* 0x000fe80000100800 */
[----:B------:R0:W-:Y:S02]  /*d6e0*/  STL [R1+0xd40], R5 ;  /* 0x000d400501007387 */ /* 0x0001e40000100800 */
[----:B0-----:R-:W-:Y:S02]  /*d6f0*/  LEA.HI.X.SX32 R5, R2, c[0x0][0x16c], 0x1, P5 ;  /* 0x00005b0002057a11 */ /* 0x001fe400028f0eff */
[----:B------:R-:W-:Y:S01]  /*d700*/  LEA R4, P4, R20, c[0x0][0x168], 0x1 ;  /* 0x00005a0014047a11 */ /* 0x000fe200078808ff */
[----:B------:R-:W3:Y:S04]  /*d710*/  LDL.LU R2, [R1+0x128] ;  /* 0x0001280001027983 */ /* 0x000ee80000300800 */
[----:B------:R0:W-:Y:S04]  /*d720*/  STL [R1+0xfd8], R4 ;  /* 0x000fd80401007387 */ /* 0x0001e80000100800 */
[----:B------:R1:W-:Y:S04]  /*d730*/  STL [R1+0xe98], R5 ;  /* 0x000e980501007387 */ /* 0x0003e80000100800 */
[----:B------:R-:W3:Y:S01]  /*d740*/  LDL.LU R13, [R1+0x124] ;  /* 0x00012400010d7983 */ /* 0x000ee20000300800 */
[----:B0-----:R-:W-:-:S02]  /*d750*/  LEA R4, P5, R21, c[0x0][0x168], 0x1 ;  /* 0x00005a0015047a11 */ /* 0x001fc400078a08ff */
[----:B-1----:R-:W-:-:S03]  /*d760*/  LEA.HI.X.SX32 R5, R10, c[0x0][0x16c], 0x1, P6 ;  /* 0x00005b000a057a11 */ /* 0x002fc600030f0eff */
[----:B------:R-:W-:Y:S04]  /*d770*/  STL [R1+0xd54], R4 ;  /* 0x000d540401007387 */ /* 0x000fe80000100800 */
[----:B------:R0:W-:Y:S02]  /*d780*/  STL [R1+0xc7c], R5 ;  /* 0x000c7c0501007387 */ /* 0x0001e40000100800 */
[----:B0-----:R-:W-:Y:S02]  /*d790*/  LEA.HI.X.SX32 R5, R23, c[0x0][0x16c], 0x1, P0 ;  /* 0x00005b0017057a11 */ /* 0x001fe400000f0eff */
[----:B------:R-:W3:Y:S01]  /*d7a0*/  LDL.LU R23, [R1+0x120] ;  /* 0x0001200001177983 */ /* 0x000ee20000300800 */
[----:B----4-:R-:W-:-:S05]  /*d7b0*/  LEA R4, P6, R18, c[0x0][0x168], 0x1 ;  /* 0x00005a0012047a11 */ /* 0x010fca00078c08ff */
[----:B------:R-:W-:Y:S04]  /*d7c0*/  STL [R1+0xeac], R4 ;  /* 0x000eac0401007387 */ /* 0x000fe80000100800 */
[----:B------:R0:W-:Y:S04]  /*d7d0*/  STL [R1+0xd48], R5 ;  /* 0x000d480501007387 */ /* 0x0001e80000100800 */
[----:B------:R-:W4:Y:S01]  /*d7e0*/  LDL.LU R10, [R1+0x11c] ;  /* 0x00011c00010a7983 */ /* 0x000f220000300800 */
[----:B0-----:R-:W-:Y:S02]  /*d7f0*/  LEA.HI.X.SX32 R5, R7, c[0x0][0x16c], 0x1, P1 ;  /* 0x00005b0007057a11 */ /* 0x001fe400008f0eff */
[----:B------:R-:W-:-:S05]  /*d800*/  LEA R4, P0, R17, c[0x0][0x168], 0x1 ;  /* 0x00005a0011047a11 */ /* 0x000fca00078008ff */
        /* <DEDUP_REMOVED lines=34> */
[----:B--2---:R-:W-:-:S05]  /*da30*/  LEA R4, P0, R3, c[0x0][0x168], 0x1 ;  /* 0x00005a0003047a11 */ /* 0x004fca00078008ff */
[----:B------:R-:W-:Y:S04]  /*da40*/  STL [R1+0xd6c], R4 ;  /* 0x000d6c0401007387 */ /* 0x000fe80000100800 */
[----:B------:R0:W-:Y:S04]  /*da50*/  STL [R1+0xc88], R5 ;  /* 0x000c880501007387 */ /* 0x0001e80000100800 */
[----:B------:R-:W2:Y:S01]  /*da60*/  LDL.LU R15, [R1+0xfc] ;  /* 0x0000fc00010f7983 */ /* 0x000ea20000300800 */
[----:B0-----:R-:W-:Y:S02]  /*da70*/  LEA.HI.X.SX32 R5, R14, c[0x0][0x16c], 0x1, P2 ;  /* 0x00005b000e057a11 */ /* 0x001fe400010f0eff */
[----:B---3--:R-:W-:-:S05]  /*da80*/  LEA R4, P1, R2, c[0x0][0x168], 0x1 ;  /* 0x00005a0002047a11 */ /* 0x008fca00078208ff */
[----:B------:R0:W-:Y:S04]  /*da90*/  STL [R1+0xec4], R4 ;  /* 0x000ec40401007387 */ /* 0x0001e80000100800 */
[----:B------:R1:W-:Y:S04]  /*daa0*/  STL [R1+0xd60], R5 ;  /* 0x000d600501007387 */ /* 0x0003e80000100800 */
[----:B------:R-:W3:Y:S01]  /*dab0*/  LDL.LU R14, [R1+0xf4] ;  /* 0x0000f400010e7983 */ /* 0x000ee20000300800 */
[----:B0-----:R-:W-:Y:S02]  /*dac0*/  LEA R4, P2, R13, c[0x0][0x168], 0x1 ;  /* 0x00005a000d047a11 */ /* 0x001fe400078408ff */
[----:B-1----:R-:W-:-:S03]  /*dad0*/  LEA.HI.X.SX32 R5, R12, c[0x0][0x16c], 0x1, P3 ;  /* 0x00005b000c057a11 */ /* 0x002fc600018f0eff */
[----:B------:R-:W-:Y:S04]  /*dae0*/  STL [R1+0xfe8], R4 ;  /* 0x000fe80401007387 */ /* 0x000fe80000100800 */
[----:B------:R0:W-:Y:S04]  /*daf0*/  STL [R1+0xeb8], R5 ;  /* 0x000eb80501007387 */ /* 0x0001e80000100800 */
[----:B------:R-:W3:Y:S01]  /*db00*/  LDL.LU R12, [R1+0xf0] ;  /* 0x0000f000010c7983 */ /* 0x000ee20000300800 */
[----:B0-----:R-:W-:Y:S02]  /*db10*/  LEA.HI.X.SX32 R5, R11, c[0x0][0x16c], 0x1, P4 ;  /* 0x00005b000b057a11 */ /* 0x001fe400020f0eff */
[----:B------:R-:W-:-:S05]  /*db20*/  LEA R4, P3, R23, c[0x0][0x168], 0x1 ;  /* 0x00005a0017047a11 */ /* 0x000fca00078608ff */
[----:B------:R-:W-:Y:S04]  /*db30*/  STL [R1+0xd74], R4 ;  /* 0x000d740401007387 */ /* 0x000fe80000100800 */
[----:B------:R0:W-:Y:S04]  /*db40*/  STL [R1+0xc8c], R5 ;  /* 0x000c8c0501007387 */ /* 0x0001e80000100800 */
[----:B------:R-:W3:Y:S01]  /*db50*/  LDL.LU R11, [R1+0xec] ;  /* 0x0000ec00010b7983 */ /* 0x000ee20000300800 */
[----:B0-----:R-:W-:Y:S02]  /*db60*/  LEA.HI.X.SX32 R5, R9, c[0x0][0x16c], 0x1, P5 ;  /* 0x00005b0009057a11 */ /* 0x001fe400028f0eff */
[----:B----4-:R-:W-:-:S05]  /*db70*/  LEA R4, P4, R10, c[0x0][0x168], 0x1 ;  /* 0x00005a000a047a11 */ /* 0x010fca00078808ff */
[----:B------:R0:W-:Y:S04]  /*db80*/  STL [R1+0xecc], R4 ;  /* 0x000ecc0401007387 */ /* 0x0001e80000100800 */
[----:B------:R-:W4:Y:S04]  /*db90*/  LDL.LU R9, [R1+0xe8] ;  /* 0x0000e80001097983 */ /* 0x000f280000300800 */
[----:B------:R1:W-:Y:S01]  /*dba0*/  STL [R1+0xd68], R5 ;  /* 0x000d680501007387 */ /* 0x0003e20000100800 */
[----:B0-----:R-:W-:Y:S02]  /*dbb0*/  LEA R4, P5, R7, c[0x0][0x168], 0x1 ;  /* 0x00005a0007047a11 */ /* 0x001fe400078a08ff */
[----:B-1----:R-:W-:-:S03]  /*dbc0*/  LEA.HI.X.SX32 R5, R0, c[0x0][0x16c], 0x1, P6 ;  /* 0x00005b0000057a11 */ /* 0x002fc600030f0eff */
        /* <DEDUP_REMOVED lines=11> */
[----:B------:R-:W4:Y:S01]  /*dc80*/  LDL.LU R2, [R1+0xdc] ;  /* 0x0000dc0001027983 */ /* 0x000f220000300800 */
[----:B------:R-:W-:-:S03]  /*dc90*/  LEA.HI.X.SX32 R13, R13, c[0x0][0x16c], 0x1, P2 ;  /* 0x00005b000d0d7a11 */ /* 0x000fc600010f0eff */
[----:B------:R-:W-:Y:S01]  /*dca0*/  STL [R1+0xd70], R5 ;  /* 0x000d700501007387 */ /* 0x000fe20000100800 */
[----:B0-----:R-:W-:-:S05]  /*dcb0*/  LEA R4, P1, R20, c[0x0][0x168], 0x1 ;  /* 0x00005a0014047a11 */ /* 0x001fca00078208ff */
[----:B------:R0:W-:Y:S04]  /*dcc0*/  STL [R1+0xff0], R4 ;  /* 0x000ff00401007387 */ /* 0x0001e80000100800 */
[----:B------:R-:W-:Y:S01]  /*dcd0*/  STL [R1+0xec8], R13 ;  /* 0x000ec80d01007387 */ /* 0x000fe20000100800 */
[----:B0-----:R-:W-:-:S03]  /*dce0*/  LEA.HI.X.SX32 R4, R23, c[0x0][0x16c], 0x1, P3 ;  /* 0x00005b0017047a11 */ /* 0x001fc600018f0eff */
[----:B------:R-:W4:Y:S01]  /*dcf0*/  LDL.LU R23, [R1+0xd8] ;  /* 0x0000d80001177983 */ /* 0x000f220000300800 */
        /* <DEDUP_REMOVED lines=22> */
[----:B------:R-:W-:Y:S01]  /*de60*/  STL [R1+0xd80], R4 ;  /* 0x000d800401007387 */ /* 0x000fe20000100800 */
[----:B------:R-:W-:Y:S02]  /*de70*/  LEA R6, P0, R12, c[0x0][0x168], 0x1 ;  /* 0x00005a000c067a11 */ /* 0x000fe400078008ff */
[----:B0-----:R-:W-:-:S03]  /*de80*/  LEA.HI.X.SX32 R5, R20, c[0x0][0x16c], 0x1, P1 ;  /* 0x00005b0014057a11 */ /* 0x001fc600008f0eff */
[----:B------:R0:W-:Y:S04]  /*de90*/  STL [R1+0xff8], R6 ;  /* 0x000ff80601007387 */ /* 0x0001e80000100800 */
[----:B0-----:R-:W3:Y:S04]  /*dea0*/  LDL.LU R6, [R1+0xc4] ;  /* 0x0000c40001067983 */ /* 0x001ee80000300800 */
[----:B------:R0:W-:Y:S01]  /*deb0*/  STL [R1+0xed8], R5 ;  /* 0x000ed80501007387 */ /* 0x0001e20000100800 */
[----:B------:R-:W-:-:S05]  /*dec0*/  LEA R4, P1, R11, c[0x0][0x168], 0x1 ;  /* 0x00005a000b047a11 */ /* 0x000fca00078208ff */
[----:B------:R4:W-:Y:S04]  /*ded0*/  STL [R1+0xd94], R4 ;  /* 0x000d940401007387 */ /* 0x0009e80000100800 */
[----:B------:R-:W3:Y:S01]  /*dee0*/  LDL.LU R8, [R1+0xc0] ;  /* 0x0000c00001087983 */ /* 0x000ee20000300800 */
[----:B0-----:R-:W-:-:S05]  /*def0*/  LEA.HI.X.SX32 R5, R21, c[0x0][0x16c], 0x1, P2 ;  /* 0x00005b0015057a11 */ /* 0x001fca00010f0eff */
[----:B------:R0:W-:Y:S01]  /*df00*/  STL [R1+0xc9c], R5 ;  /* 0x000c9c0501007387 */ /* 0x0001e20000100800 */
[----:B----4-:R-:W-:-:S05]  /*df10*/  LEA R4, P2, R9, c[0x0][0x168], 0x1 ;  /* 0x00005a0009047a11 */ /* 0x010fca00078408ff */
[----:B------:R1:W-:Y:S04]  /*df20*/  STL [R1+0xeec], R4 ;  /* 0x000eec0401007387 */ /* 0x0003e80000100800 */
[----:B------:R-:W4:Y:S01]  /*df30*/  LDL.LU R20, [R1+0xbc] ;  /* 0x0000bc0001147983 */ /* 0x000f220000300800 */
[----:B0-----:R-:W-:-:S05]  /*df40*/  LEA.HI.X.SX32 R5, R18, c[0x0][0x16c], 0x1, P3 ;  /* 0x00005b0012057a11 */ /* 0x001fca00018f0eff */
[----:B------:R0:W-:Y:S01]  /*df50*/  STL [R1+0xd88], R5 ;  /* 0x000d880501007387 */ /* 0x0001e20000100800 */
[----:B-1----:R-:W-:Y:S02]  /*df60*/  LEA R4, P3, R0, c[0x0][0x168], 0x1 ;  /* 0x00005a0000047a11 */ /* 0x002fe400078608ff */
[----:B0-----:R-:W-:-:S03]  /*df70*/  LEA.HI.X.SX32 R5, R17, c[0x0][0x16c], 0x1, P4 ;  /* 0x00005b0011057a11 */ /* 0x001fc600020f0eff */
[----:B------:R0:W-:Y:S04]  /*df80*/  STL [R1+0xffc], R4 ;  /* 0x000ffc0401007387 */ /* 0x0001e80000100800 */
[----:B------:R-:W4:Y:S04]  /*df90*/  LDL.LU R21, [R1+0xb8] ;  /* 0x0000b80001157983 */ /* 0x000f280000300800 */
[----:B------:R1:W-:Y:S01]  /*dfa0*/  STL [R1+0xee0], R5 ;  /* 0x000ee00501007387 */ /* 0x0003e20000100800 */
[----:B0-----:R-:W-:-:S05]  /*dfb0*/  LEA R4, P4, R3, c[0x0][0x168], 0x1 ;  /* 0x00005a0003047a11 */ /* 0x001fca00078808ff */
[----:B------:R0:W-:Y:S04]  /*dfc0*/  STL [R1+0xd9c], R4 ;  /* 0x000d9c0401007387 */ /* 0x0001e80000100800 */
[----:B------:R-:W4:Y:S01]  /*dfd0*/  LDL.LU R18, [R1+0xb4] ;  /* 0x0000b40001127983 */ /* 0x000f220000300800 */
[----:B-1----:R-:W-:-:S05]  /*dfe0*/  LEA.HI.X.SX32 R5, R15, c[0x0][0x16c], 0x1, P5 ;  /* 0x00005b000f057a11 */ /* 0x002fca00028f0eff */
[----:B------:R1:W-:Y:S01]  /*dff0*/  STL [R1+0xca0], R5 ;  /* 0x000ca00501007387 */ /* 0x0003e20000100800 */
[----:B0-----:R-:W-:-:S05]  /*e000*/  LEA R4, P5, R2, c[0x0][0x168], 0x1 ;  /* 0x00005a0002047a11 */ /* 0x001fca00078a08ff */
[----:B------:R-:W-:Y:S04]  /*e010*/  STL [R1+0xef4], R4 ;  /* 0x000ef40401007387 */ /* 0x000fe80000100800 */
[----:B------:R-:W4:Y:S01]  /*e020*/  LDL.LU R17, [R1+0xb0] ;  /* 0x0000b00001117983 */ /* 0x000f220000300800 */
[----:B-1----:R-:W-:-:S05]  /*e030*/  LEA.HI.X.SX32 R5, R14, c[0x0][0x16c], 0x1, P6 ;  /* 0x00005b000e057a11 */ /* 0x002fca00030f0eff */
[----:B------:R0:W-:Y:S04]  /*e040*/  STL [R1+0xd90], R5 ;  /* 0x000d900501007387 */ /* 0x0001e80000100800 */
[----:B------:R-:W4:Y:S01]  /*e050*/  LDL.LU R15, [R1+0xac] ;  /* 0x0000ac00010f7983 */ /* 0x000f220000300800 */
[----:B0-----:R-:W-:Y:S02]  /*e060*/  LEA.HI.X.SX32 R5, R12, c[0x0][0x16c], 0x1, P0 ;  /* 0x00005b000c057a11 */ /* 0x001fe400000f0eff */
[----:B------:R-:W-:-:S05]  /*e070*/  LEA R4, P6, R23, c[0x0][0x168], 0x1 ;  /* 0x00005a0017047a11 */ /* 0x000fca00078c08ff */
[----:B------:R0:W-:Y:S04]  /*e080*/  STL [R1+0x1000], R4 ;  /* 0x0010000401007387 */ /* 0x0001e80000100800 */
[----:B------:R1:W-:Y:S04]  /*e090*/  STL [R1+0xee8], R5 ;  /* 0x000ee80501007387 */ /* 0x0003e80000100800 */
[----:B------:R-:W4:Y:S01]  /*e0a0*/  LDL.LU R14, [R1+0xa4] ;  /* 0x0000a400010e7983 */ /* 0x000f220000300800 */
[----:B0-----:R-:W-:Y:S02]  /*e0b0*/  LEA R4, P0, R16, c[0x0][0x168], 0x1 ;  /* 0x00005a0010047a11 */ /* 0x001fe400078008ff */
[----:B-1----:R-:W-:-:S03]  /*e0c0*/  LEA.HI.X.SX32 R5, R11, c[0x0][0x16c], 0x1, P1 ;  /* 0x00005b000b057a11 */ /* 0x002fc600008f0eff */
[----:B------:R0:W-:Y:S04]  /*e0d0*/  STL [R1+0xda4], R4 ;  /* 0x000da40401007387 */ /* 0x0001e80000100800 */
[----:B------:R1:W-:Y:S04]  /*e0e0*/  STL [R1+0xca4], R5 ;  /* 0x000ca40501007387 */ /* 0x0003e80000100800 */
[----:B------:R-:W4:Y:S01]  /*e0f0*/  LDL.LU R12, [R1+0xa0] ;  /* 0x0000a000010c7983 */ /* 0x000f220000300800 */
[----:B0-----:R-:W-:Y:S02]  /*e100*/  LEA R4, P1, R13, c[0x0][0x168], 0x1 ;  /* 0x00005a000d047a11 */ /* 0x001fe400078208ff */
[----:B-1----:R-:W-:-:S03]  /*e110*/  LEA.HI.X.SX32 R5, R9, c[0x0][0x16c], 0x1, P2 ;  /* 0x00005b0009057a11 */ /* 0x002fc600010f0eff */
[----:B------:R0:W-:Y:S04]  /*e120*/  STL [R1+0xefc], R4 ;  /* 0x000efc0401007387 */ /* 0x0001e80000100800 */
[----:B------:R-:W4:Y:S04]  /*e130*/  LDL.LU R9, [R1+0x88] ;  /* 0x0000880001097983 */ /* 0x000f280000300800 */
[----:B------:R1:W-:Y:S01]  /*e140*/  STL [R1+0xd98], R5 ;  /* 0x000d980501007387 */ /* 0x0003e20000100800 */
[----:B0-----:R-:W-:Y:S02]  /*e150*/  LEA R4, P2, R10, c[0x0][0x168], 0x1 ;  /* 0x00005a000a047a11 */ /* 0x001fe400078408ff */
[----:B-1----:R-:W-:-:S03]  /*e160*/  LEA.HI.X.SX32 R5, R0, c[0x0][0x16c], 0x1, P3 ;  /* 0x00005b0000057a11 */ /* 0x002fc600018f0eff */
[----:B------:R-:W-:Y:S04]  /*e170*/  STL [R1+0x1004], R4 ;  /* 0x0010040401007387 */ /* 0x000fe80000100800 */
[----:B------:R-:W4:Y:S04]  /*e180*/  LDL.LU R0, [R1+0x84] ;  /* 0x0000840001007983 */ /* 0x000f280000300800 */
[----:B------:R0:W-:Y:S02]  /*e190*/  STL [R1+0xef0], R5 ;  /* 0x000ef00501007387 */ /* 0x0001e40000100800 */
[----:B0-----:R-:W-:-:S02]  /*e1a0*/  LEA.HI.X.SX32 R5, R3, c[0x0][0x16c], 0x1, P4 ;  /* 0x00005b0003057a11 */ /* 0x001fc400020f0eff */
[----:B--2---:R-:W-:-:S05]  /*e1b0*/  LEA R4, P3, R7, c[0x0][0x168], 0x1 ;  /* 0x00005a0007047a11 */ /* 0x004fca00078608ff */
[----:B------:R-:W-:Y:S04]  /*e1c0*/  STL [R1+0xdac], R4 ;  /* 0x000dac0401007387 */ /* 0x000fe80000100800 */
[----:B------:R-:W2:Y:S04]  /*e1d0*/  LDL.LU R3, [R1+0x80] ;  /* 0x0000800001037983 */ /* 0x000ea80000300800 */
[----:B------:R0:W-:Y:S02]  /*e1e0*/  STL [R1+0xca8], R5 ;  /* 0x000ca80501007387 */ /* 0x0001e40000100800 */
[----:B0-----:R-:W-:-:S02]  /*e1f0*/  LEA.HI.X.SX32 R5, R2, c[0x0][0x16c], 0x1, P5 ;  /* 0x00005b0002057a11 */ /* 0x001fc400028f0eff */
[----:B------:R-:W2:Y:S01]  /*e200*/  LDL.LU R2, [R1+0x7c] ;  /* 0x00007c0001027983 */ /* 0x000ea20000300800 */
[----:B---3--:R-:W-:-:S05]  /*e210*/  LEA R4, P4, R6, c[0x0][0x168], 0x1 ;  /* 0x00005a0006047a11 */ /* 0x008fca00078808ff */
[----:B------:R-:W-:Y:S04]  /*e220*/  STL [R1+0xf04], R4 ;  /* 0x000f040401007387 */ /* 0x000fe80000100800 */
[----:B------:R0:W-:Y:S02]  /*e230*/  STL [R1+0xda0], R5 ;  /* 0x000da00501007387 */ /* 0x0001e40000100800 */
[----:B0-----:R-:W-:Y:S02]  /*e240*/  LEA.HI.X.SX32 R5, R23, c[0x0][0x16c], 0x1, P6 ;  /* 0x00005b0017057a11 */ /* 0x001fe400030f0eff */
[----:B------:R-:W3:Y:S01]  /*e250*/  LDL.LU R23, [R1+0x74] ;  /* 0x0000740001177983 */ /* 0x000ee20000300800 */
[----:B------:R-:W-:-:S05]  /*e260*/  LEA R4, P5, R8, c[0x0][0x168], 0x1 ;  /* 0x00005a0008047a11 */ /* 0x000fca00078a08ff */
[----:B------:R-:W-:Y:S04]  /*e270*/  STL [R1+0x1008], R4 ;  /* 0x0010080401007387 */ /* 0x000fe80000100800 */
[----:B------:R0:W-:Y:S04]  /*e280*/  STL [R1+0xef8], R5 ;  /* 0x000ef80501007387 */ /* 0x0001e80000100800 */
[----:B------:R-:W3:Y:S01]  /*e290*/  LDL.LU R11, [R1+0x68] ;  /* 0x00006800010b7983 */ /* 0x000ee20000300800 */
[----:B0-----:R-:W-:Y:S02]  /*e2a0*/  LEA.HI.X.SX32 R5, R16, c[0x0][0x16c], 0x1, P0 ;  /* 0x00005b0010057a11 */ /* 0x001fe400000f0eff */
[----:B----4-:R-:W-:-:S05]  /*e2b0*/  LEA R4, P6, R20, c[0x0][0x168], 0x1 ;  /* 0x00005a0014047a11 */ /* 0x010fca00078c08ff */
[----:B------:R-:W-:Y:S04]  /*e2c0*/  STL [R1+0xdb4], R4 ;  /* 0x000db40401007387 */ /* 0x000fe80000100800 */
[----:B------:R0:W-:Y:S04]  /*e2d0*/  STL [R1+0xcac], R5 ;  /* 0x000cac0501007387 */ /* 0x0001e80000100800 */
[----:B0-----:R-:W4:Y:S01]  /*e2e0*/  LDL.LU R5, [R1+0x64] ;  /* 0x0000640001057983 */ /* 0x001f220000300800 */
[----:B------:R-:W-:Y:S02]  /*e2f0*/  LEA.HI.X.SX32 R4, R13, c[0x0][0x16c], 0x1, P1 ;  /* 0x00005b000d047a11 */ /* 0x000fe400008f0eff */
[----:B------:R-:W-:-:S05]  /*e300*/  LEA R16, P0, R21, c[0x0][0x168], 0x1 ;  /* 0x00005a0015107a11 */ /* 0x000fca00078008ff */
[----:B------:R-:W-:Y:S04]  /*e310*/  STL [R1+0xf0c], R16 ;  /* 0x000f0c1001007387 */ /* 0x000fe80000100800 */
[----:B------:R0:W-:Y:S01]  /*e320*/  STL [R1+0xda8], R4 ;  /* 0x000da80401007387 */ /* 0x0001e20000100800 */
[----:B------:R-:W-:Y:S02]  /*e330*/  LEA.HI.X.SX32 R10, R10, c[0x0][0x16c], 0x1, P2 ;  /* 0x00005b000a0a7a11 */ /* 0x000fe400010f0eff */
[----:B------:R-:W-:-:S05]  /*e340*/  LEA R13, P1, R18, c[0x0][0x168], 0x1 ;  /* 0x00005a00120d7a11 */ /* 0x000fca00078208ff */
[----:B------:R-:W-:Y:S04]  /*e350*/  STL [R1+0x100c], R13 ;  /* 0x00100c0d01007387 */ /* 0x000fe80000100800 */
[----:B------:R-:W4:Y:S04]  /*e360*/  LDL.LU R19, [R1+0x60] ;  /* 0x0000600001137983 */ /* 0x000f280000300800 */
[----:B------:R1:W-:Y:S01]  /*e370*/  STL [R1+0xf00], R10 ;  /* 0x000f000a01007387 */ /* 0x0003e20000100800 */
[----:B0-----:R-:W-:Y:S02]  /*e380*/  LEA R4, P2, R17, c[0x0][0x168], 0x1 ;  /* 0x00005a0011047a11 */ /* 0x001fe400078408ff */
[----:B-1----:R-:W-:-:S03]  /*e390*/  LEA.HI.X.SX32 R10, R7, c[0x0][0x16c], 0x1, P3 ;  /* 0x00005b00070a7a11 */ /* 0x002fc600018f0eff */
[----:B------:R0:W-:Y:S04]  /*e3a0*/  STL [R1+0xdbc], R4 ;  /* 0x000dbc0401007387 */ /* 0x0001e80000100800 */
[----:B------:R-:W-:Y:S04]  /*e3b0*/  STL [R1+0xcb0], R10 ;  /* 0x000cb00a01007387 */ /* 0x000fe80000100800 */
[----:B------:R-:W4:Y:S01]  /*e3c0*/  LDL.LU R16, [R1+0x5c] ;  /* 0x00005c0001107983 */ /* 0x000f220000300800 */
[----:B------:R-:W-:Y:S02]  /*e3d0*/  LEA R7, P3, R15, c[0x0][0x168], 0x1 ;  /* 0x00005a000f077a11 */ /* 0x000fe400078608ff */
[----:B0-----:R-:W-:-:S03]  /*e3e0*/  LEA.HI.X.SX32 R4, R6, c[0x0][0x16c], 0x1, P4 ;  /* 0x00005b0006047a11 */ /* 0x001fc600020f0eff */
[----:B------:R0:W-:Y:S04]  /*e3f0*/  STL [R1+0xf14], R7 ;  /* 0x000f140701007387 */ /* 0x0001e80000100800 */
[----:B------:R-:W-:Y:S01]  /*e400*/  STL [R1+0xdb0], R4 ;  /* 0x000db00401007387 */ /* 0x000fe20000100800 */
[----:B0-----:R-:W-:-:S05]  /*e410*/  LEA R7, P4, R14, c[0x0][0x168], 0x1 ;  /* 0x00005a000e077a11 */ /* 0x001fca00078808ff */
[----:B------:R0:W-:Y:S04]  /*e420*/  STL [R1+0x1010], R7 ;  /* 0x0010100701007387 */ /* 0x0001e80000100800 */
[----:B------:R-:W4:Y:S01]  /*e430*/  LDL.LU R13, [R1+0x58] ;  /* 0x00005800010d7983 */ /* 0x000f220000300800 */
[----:B------:R-:W-:Y:S02]  /*e440*/  LEA.HI.X.SX32 R6, R8, c[0x0][0x16c], 0x1, P5 ;  /* 0x00005b0008067a11 */ /* 0x000fe400028f0eff */
[----:B0-----:R-:W-:Y:S02]  /*e450*/  LEA.HI.X.SX32 R7, R20, c[0x0][0x16c], 0x1, P6 ;  /* 0x00005b0014077a11 */ /* 0x001fe400030f0eff */
[----:B------:R-:W-:Y:S01]  /*e460*/  LEA R4, P5, R12, c[0x0][0x168], 0x1 ;  /* 0x00005a000c047a11 */ /* 0x000fe200078a08ff */
[----:B------:R-:W-:Y:S04]  /*e470*/  STL [R1+0xf08], R6 ;  /* 0x000f080601007387 */ /* 0x000fe80000100800 */
[----:B------:R0:W-:Y:S04]  /*e480*/  STL [R1+0xdc4], R4 ;  /* 0x000dc40401007387 */ /* 0x0001e80000100800 */
[----:B------:R1:W-:Y:S04]  /*e490*/  STL [R1+0xcb4], R7 ;  /* 0x000cb40701007387 */ /* 0x0003e80000100800 */
[----:B------:R-:W4:Y:S01]  /*e4a0*/  LDL.LU R10, [R1+0x54] ;  /* 0x00005400010a7983 */ /* 0x000f220000300800 */
[----:B0-----:R-:W-:-:S02]  /*e4b0*/  LEA.HI.X.SX32 R4, R21, c[0x0][0x16c], 0x1, P0 ;  /* 0x00005b0015047a11 */ /* 0x001fc400000f0eff */
[----:B------:R-:W-:-:S05]  /*e4c0*/  LEA R6, P6, R9, c[0x0][0x168], 0x1 ;  /* 0x00005a0009067a11 */ /* 0x000fca00078c08ff */
[----:B------:R0:W-:Y:S04]  /*e4d0*/  STL [R1+0xf1c], R6 ;  /* 0x000f1c0601007387 */ /* 0x0001e80000100800 */
[----:B------:R-:W-:Y:S01]  /*e4e0*/  STL [R1+0xdb8], R4 ;  /* 0x000db80401007387 */ /* 0x000fe20000100800 */
[----:B-1----:R-:W-:-:S05]  /*e4f0*/  LEA R7, P0, R0, c[0x0][0x168], 0x1 ;  /* 0x00005a0000077a11 */ /* 0x002fca00078008ff */
[----:B------:R1:W-:Y:S01]  /*e500*/  STL [R1+0x1014], R7 ;  /* 0x0010140701007387 */ /* 0x0003e20000100800 */
[----:B0-----:R-:W-:-:S03]  /*e510*/  LEA.HI.X.SX32 R6, R18, c[0x0][0x16c], 0x1, P1 ;  /* 0x00005b0012067a11 */ /* 0x001fc600008f0eff */
[----:B-1----:R-:W4:Y:S04]  /*e520*/  LDL.LU R7, [R1+0x50] ;  /* 0x0000500001077983 */ /* 0x002f280000300800 */
[----:B------:R0:W-:Y:S02]  /*e530*/  STL [R1+0xf10], R6 ;  /* 0x000f100601007387 */ /* 0x0001e40000100800 */
[----:B0-----:R-:W-:Y:S02]  /*e540*/  LEA.HI.X.SX32 R6, R17, c[0x0][0x16c], 0x1, P2 ;  /* 0x00005b0011067a11 */ /* 0x001fe400010f0eff */
[----:B--2---:R-:W-:-:S05]  /*e550*/  LEA R4, P1, R3, c[0x0][0x168], 0x1 ;  /* 0x00005a0003047a11 */ /* 0x004fca00078208ff */
[----:B------:R-:W-:Y:S04]  /*e560*/  STL [R1+0xdcc], R4 ;  /* 0x000dcc0401007387 */ /* 0x000fe80000100800 */
[----:B------:R0:W-:Y:S04]  /*e570*/  STL [R1+0xcb8], R6 ;  /* 0x000cb80601007387 */ /* 0x0001e80000100800 */
[----:B0-----:R-:W2:Y:S01]  /*e580*/  LDL.LU R6, [R1+0x4c] ;  /* 0x00004c0001067983 */ /* 0x001ea20000300800 */
[----:B------:R-:W-:Y:S02]  /*e590*/  LEA R8, P2, R2, c[0x0][0x168], 0x1 ;  /* 0x00005a0002087a11 */ /* 0x000fe400078408ff */
[----:B------:R-:W-:-:S03]  /*e5a0*/  LEA.HI.X.SX32 R4, R15, c[0x0][0x16c], 0x1, P3 ;  /* 0x00005b000f047a11 */ /* 0x000fc600018f0eff */
[----:B------:R3:W-:Y:S01]  /*e5b0*/  STL [R1+0xf24], R8 ;  /* 0x000f240801007387 */ /* 0x0007e20000100800 */
[----:B------:R-:W-:-:S03]  /*e5c0*/  LEA.HI.X.SX32 R14, R14, c[0x0][0x16c], 0x1, P4 ;  /* 0x00005b000e0e7a11 */ /* 0x000fc600020f0eff */
[----:B------:R-:W-:Y:S01]  /*e5d0*/  STL [R1+0xdc0], R4 ;  /* 0x000dc00401007387 */ /* 0x000fe20000100800 */
[----:B------:R-:W-:Y:S02]  /*e5e0*/  LEA.HI.X.SX32 R12, R12, c[0x0][0x16c], 0x1, P5 ;  /* 0x00005b000c0c7a11 */ /* 0x000fe400028f0eff */
[----:B---3--:R-:W-:-:S05]  /*e5f0*/  LEA R8, P3, R23, c[0x0][0x168], 0x1 ;  /* 0x00005a0017087a11 */ /* 0x008fca00078608ff */
[----:B------:R0:W-:Y:S04]  /*e600*/  STL [R1+0x1018], R8 ;  /* 0x0010180801007387 */ /* 0x0001e80000100800 */
[----:B0-----:R-:W3:Y:S01]  /*e610*/  LDL.LU R8, [R1+0x48] ;  /* 0x0000480001087983 */ /* 0x001ee20000300800 */
[----:B------:R-:W-:-:S03]  /*e620*/  LEA R4, P4, R11, c[0x0][0x168], 0x1 ;  /* 0x00005a000b047a11 */ /* 0x000fc600078808ff */
[----:B------:R-:W-:Y:S04]  /*e630*/  STL [R1+0xf18], R14 ;  /* 0x000f180e01007387 */ /* 0x000fe80000100800 */
[----:B------:R4:W-:Y:S04]  /*e640*/  STL [R1+0xdd4], R4 ;  /* 0x000dd40401007387 */ /* 0x0009e80000100800 */
[----:B------:R-:W3:Y:S04]  /*e650*/  LDL.LU R20, [R1+0x44] ;  /* 0x0000440001147983 */ /* 0x000ee80000300800 */
[----:B------:R-:W-:Y:S04]  /*e660*/  STL [R1+0xcbc], R12 ;  /* 0x000cbc0c01007387 */ /* 0x000fe80000100800 */
[----:B------:R-:W3:Y:S01]  /*e670*/  LDL.LU R21, [R1+0x40] ;  /* 0x0000400001157983 */ /* 0x000ee20000300800 */
[----:B------:R-:W-:-:S02]  /*e680*/  LEA.HI.X.SX32 R9, R9, c[0x0][0x16c], 0x1, P6 ;  /* 0x00005b0009097a11 */ /* 0x000fc400030f0eff */
[----:B----4-:R-:W-:-:S05]  /*e690*/  LEA R4, P5, R5, c[0x0][0x168], 0x1 ;  /* 0x00005a0005047a11 */ /* 0x010fca00078a08ff */
[----:B------:R0:W-:Y:S04]  /*e6a0*/  STL [R1+0xf2c], R4 ;  /* 0x000f2c0401007387 */ /* 0x0001e80000100800 */
[----:B------:R-:W4:Y:S04]  /*e6b0*/  LDL.LU R18, [R1+0x3c] ;  /* 0x00003c0001127983 */ /* 0x000f280000300800 */
[----:B------:R-:W-:Y:S04]  /*e6c0*/  STL [R1+0xdc8], R9 ;  /* 0x000dc80901007387 */ /* 0x000fe80000100800 */
[----:B------:R-:W4:Y:S01]  /*e6d0*/  LDL.LU R17, [R1+0x38] ;  /* 0x0000380001117983 */ /* 0x000f220000300800 */
[----:B------:R-:W-:-:S02]  /*e6e0*/  LEA.HI.X.SX32 R0, R0, c[0x0][0x16c], 0x1, P0 ;  /* 0x00005b0000007a11 */ /* 0x000fc400000f0eff */
[----:B0-----:R-:W-:-:S05]  /*e6f0*/  LEA R4, P6, R19, c[0x0][0x168], 0x1 ;  /* 0x00005a0013047a11 */ /* 0x001fca00078c08ff */
[----:B------:R0:W-:Y:S04]  /*e700*/  STL [R1+0x101c], R4 ;  /* 0x00101c0401007387 */ /* 0x0001e80000100800 */
[----:B------:R-:W4:Y:S04]  /*e710*/  LDL.LU R15, [R1+0x34] ;  /* 0x00003400010f7983 */ /* 0x000f280000300800 */
[----:B------:R1:W-:Y:S04]  /*e720*/  STL [R1+0xf20], R0 ;  /* 0x000f200001007387 */ /* 0x0003e80000100800 */
[----:B------:R-:W4:Y:S01]  /*e730*/  LDL.LU R14, [R1+0x2c] ;  /* 0x00002c00010e7983 */ /* 0x000f220000300800 */
[----:B0-----:R-:W-:-:S02]  /*e740*/  LEA R4, P0, R16, c[0x0][0x168], 0x1 ;  /* 0x00005a0010047a11 */ /* 0x001fc400078008ff */
[----:B-1----:R-:W-:-:S03]  /*e750*/  LEA.HI.X.SX32 R0, R3, c[0x0][0x16c], 0x1, P1 ;  /* 0x00005b0003007a11 */ /* 0x002fc600008f0eff */
[----:B------:R-:W-:Y:S04]  /*e760*/  STL [R1+0xddc], R4 ;  /* 0x000ddc0401007387 */ /* 0x000fe80000100800 */
[----:B------:R-:W4:Y:S04]  /*e770*/  LDL.LU R12, [R1+0x28] ;  /* 0x00002800010c7983 */ /* 0x000f280000300800 */
[----:B------:R0:W-:Y:S04]  /*e780*/  STL [R1+0xcc0], R0 ;  /* 0x000cc00001007387 */ /* 0x0001e80000100800 */
[----:B------:R-:W4:Y:S01]  /*e790*/  LDL.LU R3, [R1+0x24] ;  /* 0x0000240001037983 */ /* 0x000f220000300800 */
[----:B0-----:R-:W-:-:S02]  /*e7a0*/  LEA.HI.X.SX32 R0, R2, c[0x0][0x16c], 0x1, P2 ;  /* 0x00005b0002007a11 */ /* 0x001fc400010f0eff */
[----:B------:R-:W-:-:S05]  /*e7b0*/  LEA R4, P1, R13, c[0x0][0x168], 0x1 ;  /* 0x00005a000d047a11 */ /* 0x000fca00078208ff */
[----:B------:R-:W-:Y:S04]  /*e7c0*/  STL [R1+0xf34], R4 ;  /* 0x000f340401007387 */ /* 0x000fe80000100800 */
[----:B------:R-:W4:Y:S04]  /*e7d0*/  LDL.LU R2, [R1+0x20] ;  /* 0x0000200001027983 */ /* 0x000f280000300800 */
[----:B------:R0:W-:Y:S01]  /*e7e0*/  STL [R1+0xdd0], R0 ;  /* 0x000dd00001007387 */ /* 0x0001e20000100800 */
[----:B------:R-:W-:-:S03]  /*e7f0*/  LEA.HI.X.SX32 R9, R23, c[0x0][0x16c], 0x1, P3 ;  /* 0x00005b0017097a11 */ /* 0x000fc600018f0eff */
[----:B0-----:R-:W4:Y:S01]  /*e800*/  LDL.LU R0, [R1+0x18] ;  /* 0x0000180001007983 */ /* 0x001f220000300800 */
        /* <DEDUP_REMOVED lines=9> */
[----:B------:R0:W-:Y:S04]  /*e8a0*/  STL [R1+0xcc4], R24 ;  /* 0x000cc41801007387 */ /* 0x0001e80000100800 */
[----:B0-----:R-:W4:Y:S01]  /*e8b0*/  LDL.LU R24, [R1+0x8] ;  /* 0x0000080001187983 */ /* 0x001f220000300800 */
[----:B--2---:R-:W-:-:S05]  /*e8c0*/  LEA R4, P4, R6, c[0x0][0x168], 0x1 ;  /* 0x00005a0006047a11 */ /* 0x004fca00078808ff */
[----:B------:R0:W-:Y:S04]  /*e8d0*/  STL [R1+0xf3c], R4 ;  /* 0x000f3c0401007387 */ /* 0x0001e80000100800 */
[----:B0-----:R-:W2:Y:S01]  /*e8e0*/  LDL.LU R4, [R1+0x4] ;  /* 0x0000040001047983 */ /* 0x001ea20000300800 */
[----:B------:R-:W-:Y:S02]  /*e8f0*/  LEA.HI.X.SX32 R5, R5, c[0x0][0x16c], 0x1, P5 ;  /* 0x00005b0005057a11 */ /* 0x000fe400028f0eff */
[----:B------:R-:W-:-:S03]  /*e900*/  LEA.HI.X.SX32 R19, R19, c[0x0][0x16c], 0x1, P6 ;  /* 0x00005b0013137a11 */ /* 0x000fc600030f0eff */
[----:B------:R3:W-:Y:S01]  /*e910*/  STL [R1+0xdd8], R5 ;  /* 0x000dd80501007387 */ /* 0x0007e20000100800 */
[----:B------:R-:W-:Y:S02]  /*e920*/  LEA.HI.X.SX32 R16, R16, c[0x0][0x16c], 0x1, P0 ;  /* 0x00005b0010107a11 */ /* 0x000fe400000f0eff */
[----:B------:R-:W-:Y:S02]  /*e930*/  LEA.HI.X.SX32 R13, R13, c[0x0][0x16c], 0x1, P1 ;  /* 0x00005b000d0d7a11 */ /* 0x000fe400008f0eff */
[----:B---3--:R-:W-:-:S05]  /*e940*/  LEA R5, P5, R8, c[0x0][0x168], 0x1 ;  /* 0x00005a0008057a11 */ /* 0x008fca00078a08ff */
[----:B------:R0:W-:Y:S04]  /*e950*/  STL [R1+0x1024], R5 ;  /* 0x0010240501007387 */ /* 0x0001e80000100800 */
[----:B0-----:R-:W3:Y:S04]  /*e960*/  LDL.LU R5, [R1+0x10ec] ;  /* 0x0010ec0001057983 */ /* 0x001ee80000300800 */
[----:B------:R0:W-:Y:S02]  /*e970*/  STL [R1+0xf30], R19 ;  /* 0x000f301301007387 */ /* 0x0001e40000100800 */
[----:B0-----:R-:W-:-:S05]  /*e980*/  LEA R19, P6, R20, c[0x0][0x168], 0x1 ;  /* 0x00005a0014137a11 */ /* 0x001fca00078c08ff */
[----:B------:R0:W-:Y:S04]  /*e990*/  STL [R1+0xdec], R19 ;  /* 0x000dec1301007387 */ /* 0x0001e80000100800 */
[----:B0-----:R-:W2:Y:S04]  /*e9a0*/  LDL.LU R19, [R1+0x10e8] ;  /* 0x0010e80001137983 */ /* 0x001ea80000300800 */
[----:B------:R0:W-:Y:S02]  /*e9b0*/  STL [R1+0xcc8], R16 ;  /* 0x000cc81001007387 */ /* 0x0001e40000100800 */
[----:B0-----:R-:W-:-:S05]  /*e9c0*/  LEA R16, P0, R21, c[0x0][0x168], 0x1 ;  /* 0x00005a0015107a11 */ /* 0x001fca00078008ff */
[----:B------:R0:W-:Y:S01]  /*e9d0*/  STL [R1+0xf44], R16 ;  /* 0x000f441001007387 */ /* 0x0001e20000100800 */
[----:B------:R-:W-:-:S03]  /*e9e0*/  LEA.HI.X.SX32 R10, R10, c[0x0][0x16c], 0x1, P2 ;  /* 0x00005b000a0a7a11 */ /* 0x000fc600010f0eff */
[----:B0-----:R-:W2:Y:S04]  /*e9f0*/  LDL.LU R16, [R1+0x10e4] ;  /* 0x0010e40001107983 */ /* 0x001ea80000300800 */
[----:B------:R4:W-:Y:S02]  /*ea00*/  STL [R1+0xde0], R13 ;  /* 0x000de00d01007387 */ /* 0x0009e40000100800 */
[----:B----4-:R-:W-:-:S05]  /*ea10*/  LEA R13, P1, R18, c[0x0][0x168], 0x1 ;  /* 0x00005a00120d7a11 */ /* 0x010fca00078208ff */
[----:B------:R0:W-:Y:S01]  /*ea20*/  STL [R1+0x1028], R13 ;  /* 0x0010280d01007387 */ /* 0x0001e20000100800 */
[----:B------:R-:W-:-:S03]  /*ea30*/  LEA.HI.X.SX32 R7, R7, c[0x0][0x16c], 0x1, P3 ;  /* 0x00005b0007077a11 */ /* 0x000fc600018f0eff */
[----:B0-----:R-:W4:Y:S04]  /*ea40*/  LDL.LU R13, [R1+0x10e0] ;  /* 0x0010e000010d7983 */ /* 0x001f280000300800 */
[----:B------:R0:W-:Y:S02]  /*ea50*/  STL [R1+0xf38], R10 ;  /* 0x000f380a01007387 */ /* 0x0001e40000100800 */
[----:B0-----:R-:W-:-:S05]  /*ea60*/  LEA R10, P2, R17, c[0x0][0x168], 0x1 ;  /* 0x00005a00110a7a11 */ /* 0x001fca00078408ff */
[----:B------:R0:W-:Y:S01]  /*ea70*/  STL [R1+0xdf4], R10 ;  /* 0x000df40a01007387 */ /* 0x0001e20000100800 */
[----:B------:R-:W-:-:S03]  /*ea80*/  LEA.HI.X.SX32 R6, R6, c[0x0][0x16c], 0x1, P4 ;  /* 0x00005b0006067a11 */ /* 0x000fc600020f0eff */
[----:B0-----:R-:W2:Y:S04]  /*ea90*/  LDL.LU R10, [R1+0x10dc] ;  /* 0x0010dc00010a7983 */ /* 0x001ea80000300800 */
[----:B------:R0:W-:Y:S02]  /*eaa0*/  STL [R1+0xccc], R7 ;  /* 0x000ccc0701007387 */ /* 0x0001e40000100800 */
[----:B0-----:R-:W-:-:S05]  /*eab0*/  LEA R7, P3, R15, c[0x0][0x168], 0x1 ;  /* 0x00005a000f077a11 */ /* 0x001fca00078608ff */
[----:B------:R0:W-:Y:S01]  /*eac0*/  STL [R1+0xf4c], R7 ;  /* 0x000f4c0701007387 */ /* 0x0001e20000100800 */
[----:B------:R-:W-:-:S03]  /*ead0*/  LEA.HI.X.SX32 R8, R8, c[0x0][0x16c], 0x1, P5 ;  /* 0x00005b0008087a11 */ /* 0x000fc600028f0eff */
[----:B0-----:R-:W3:Y:S04]  /*eae0*/  LDL.LU R7, [R1+0x10d8] ;  /* 0x0010d80001077983 */ /* 0x001ee80000300800 */
        /* <DEDUP_REMOVED lines=42> */
[----:B------:R0:W-:Y:S04]  /*ed90*/  STL [R1+0xf64], R12 ;  /* 0x000f640c01007387 */ /* 0x0001e80000100800 */
[----:B0-----:R-:W3:Y:S04]  /*eda0*/  LDL.LU R12, [R1+0x10b4] ;  /* 0x0010b400010c7983 */ /* 0x001ee80000300800 */
[----:B------:R2:W-:Y:S02]  /*edb0*/  STL [R1+0xe00], R3 ;  /* 0x000e000301007387 */ /* 0x0005e40000100800 */
[----:B--2---:R-:W-:-:S05]  /*edc0*/  LEA R3, P6, R4, c[0x0][0x168], 0x1 ;  /* 0x00005a0004037a11 */ /* 0x004fca00078c08ff */
[----:B------:R0:W-:Y:S04]  /*edd0*/  STL [R1+0x1038], R3 ;  /* 0x0010380301007387 */ /* 0x0001e80000100800 */
[----:B0-----:R-:W2:Y:S01]  /*ede0*/  LDL.LU R3, [R1+0x10b0] ;  /* 0x0010b00001037983 */ /* 0x001ea20000300800 */
[----:B------:R-:W-:-:S05]  /*edf0*/  LEA.HI.X.SX32 R2, R2, c[0x0][0x16c], 0x1, P0 ;  /* 0x00005b0002027a11 */ /* 0x000fca00000f0eff */
        /* <DEDUP_REMOVED lines=25> */
[----:B------:R2:W-:Y:S01]  /*ef90*/  STL [R1+0xe10], R24 ;  /* 0x000e101801007387 */ /* 0x0005e20000100800 */
[----:B------:R-:W-:Y:S01]  /*efa0*/  IMAD R27, R27, c[0x0][0x190], RZ ;  /* 0x000064001b1b7a24 */ /* 0x000fe200078e02ff */
[----:B--2---:R-:W-:-:S05]  /*efb0*/  LEA R24, P5, R11, c[0x0][0x168], 0x1 ;  /* 0x00005a000b187a11 */ /* 0x004fca00078a08ff */
[----:B------:R0:W-:Y:S02]  /*efc0*/  STL [R1+0x1040], R24 ;  /* 0x0010401801007387 */ /* 0x0001e40000100800 */
[----:B0-----:R-:W-:-:S05]  /*efd0*/  LEA.HI.X.SX32 R24, R4, c[0x0][0x16c], 0x1, P6 ;  /* 0x00005b0004187a11 */ /* 0x001fca00030f0eff */
        /* <DEDUP_REMOVED lines=8> */
[----:B------:R0:W5:Y:S04]  /*f060*/  LDL.LU R2, [R1+0x1094] ;  /* 0x0010940001027983 */ /* 0x0001680000300800 */
[----:B------:R1:W-:Y:S04]  /*f070*/  STL [R1+0xf7c], R4 ;  /* 0x000f7c0401007387 */ /* 0x0003e80000100800 */
[----:B------:R3:W-:Y:S01]  /*f080*/  STL [R1+0xe18], R24 ;  /* 0x000e181801007387 */ /* 0x0007e20000100800 */
[----:B-1----:R-:W-:-:S02]  /*f090*/  LEA R4, P1, R15, c[0x0][0x168], 0x1 ;  /* 0x00005a000f047a11 */ /* 0x002fc400078208ff */
[----:B---3--:R-:W-:Y:S02]  /*f0a0*/  LEA.HI.X.SX32 R24, R0, c[0x0][0x16c], 0x1, P2 ;  /* 0x00005b0000187a11 */ /* 0x008fe400010f0eff */
[----:B------:R0:W5:Y:S04]  /*f0b0*/  LDL.LU R0, [R1+0x1090] ;  /* 0x0010900001007983 */ /* 0x0001680000300800 */
[----:B------:R1:W-:Y:S04]  /*f0c0*/  STL [R1+0x1044], R4 ;  /* 0x0010440401007387 */ /* 0x0003e80000100800 */
[----:B------:R3:W-:Y:S01]  /*f0d0*/  STL [R1+0xf70], R24 ;  /* 0x000f701801007387 */ /* 0x0007e20000100800 */
[----:B-1----:R-:W-:-:S02]  /*f0e0*/  LEA R4, P2, R17, c[0x0][0x168], 0x1 ;  /* 0x00005a0011047a11 */ /* 0x002fc400078408ff */
[----:B---3--:R-:W-:-:S03]  /*f0f0*/  LEA.HI.X.SX32 R24, R23, c[0x0][0x16c], 0x1, P3 ;  /* 0x00005b0017187a11 */ /* 0x008fc600018f0eff */
[----:B------:R1:W-:Y:S01]  /*f100*/  STL [R1+0xe2c], R4 ;  /* 0x000e2c0401007387 */ /* 0x0003e20000100800 */
[----:B------:R-:W-:-:S03]  /*f110*/  LEA R23, P3, R18, c[0x0][0x168], 0x1 ;  /* 0x00005a0012177a11 */ /* 0x000fc600078608ff */
[----:B------:R-:W-:Y:S01]  /*f120*/  STL [R1+0xce8], R24 ;  /* 0x000ce81801007387 */ /* 0x000fe20000100800 */
[----:B------:R-:W-:Y:S02]  /*f130*/  LEA.HI.X.SX32 R11, R11, c[0x0][0x16c], 0x1, P5 ;  /* 0x00005b000b0b7a11 */ /* 0x000fe400028f0eff */
[----:B-1----:R-:W-:Y:S01]  /*f140*/  LEA.HI.X.SX32 R4, R9, c[0x0][0x16c], 0x1, P4 ;  /* 0x00005b0009047a11 */ /* 0x002fe200020f0eff */
[----:B------:R-:W-:Y:S01]  /*f150*/  STL [R1+0xf84], R23 ;  /* 0x000f841701007387 */ /* 0x000fe20000100800 */
[----:B------:R-:W-:-:S03]  /*f160*/  LEA R9, P4, R21, c[0x0][0x168], 0x1 ;  /* 0x00005a0015097a11 */ /* 0x000fc600078808ff */
[----:B------:R1:W-:Y:S04]  /*f170*/  STL [R1+0xe20], R4 ;  /* 0x000e200401007387 */ /* 0x0003e80000100800 */
[----:B------:R3:W-:Y:S01]  /*f180*/  STL [R1+0x1048], R9 ;  /* 0x0010480901007387 */ /* 0x0007e20000100800 */
[----:B-1----:R-:W-:-:S03]  /*f190*/  LEA R4, P5, R20, c[0x0][0x168], 0x1 ;  /* 0x00005a0014047a11 */ /* 0x002fc600078a08ff */
[----:B------:R1:W-:Y:S01]  /*f1a0*/  STL [R1+0xf78], R11 ;  /* 0x000f780b01007387 */ /* 0x0003e20000100800 */
[----:B---3--:R-:W-:-:S03]  /*f1b0*/  LEA.HI.X.SX32 R9, R12, c[0x0][0x16c], 0x1, P6 ;  /* 0x00005b000c097a11 */ /* 0x008fc600030f0eff */
[----:B------:R3:W-:Y:S01]  /*f1c0*/  STL [R1+0xe34], R4 ;  /* 0x000e340401007387 */ /* 0x0007e20000100800 */
[----:B-1----:R-:W-:-:S03]  /*f1d0*/  LEA R11, P6, R8, c[0x0][0x168], 0x1 ;  /* 0x00005a00080b7a11 */ /* 0x002fc600078c08ff */
[----:B------:R1:W-:Y:S01]  /*f1e0*/  STL [R1+0xcec], R9 ;  /* 0x000cec0901007387 */ /* 0x0003e20000100800 */
[----:B---3--:R-:W-:-:S03]  /*f1f0*/  LEA.HI.X.SX32 R4, R14, c[0x0][0x16c], 0x1, P0 ;  /* 0x00005b000e047a11 */ /* 0x008fc600000f0eff */
[----:B------:R3:W-:Y:S04]  /*f200*/  STL [R1+0xf8c], R11 ;  /* 0x000f8c0b01007387 */ /* 0x0007e80000100800 */
[----:B------:R0:W-:Y:S01]  /*f210*/  STL [R1+0xe28], R4 ;  /* 0x000e280401007387 */ /* 0x0001e20000100800 */
[----:B-1----:R-:W-:Y:S02]  /*f220*/  LEA R9, P0, R6, c[0x0][0x168], 0x1 ;  /* 0x00005a0006097a11 */ /* 0x002fe400078008ff */
[----:B---3--:R-:W-:-:S03]  /*f230*/  LEA.HI.X.SX32 R11, R15, c[0x0][0x16c], 0x1, P1 ;  /* 0x00005b000f0b7a11 */ /* 0x008fc600008f0eff */
[----:B------:R1:W-:Y:S01]  /*f240*/  STL [R1+0x104c], R9 ;  /* 0x00104c0901007387 */ /* 0x0003e20000100800 */
[----:B0-----:R-:W-:-:S03]  /*f250*/  LEA R4, P1, R7, c[0x0][0x168], 0x1 ;  /* 0x00005a0007047a11 */ /* 0x001fc600078208ff */
[----:B------:R0:W-:Y:S04]  /*f260*/  STL [R1+0xf80], R11 ;  /* 0x000f800b01007387 */ /* 0x0001e80000100800 */
[----:B------:R3:W-:Y:S01]  /*f270*/  STL [R1+0xe3c], R4 ;  /* 0x000e3c0401007387 */ /* 0x0007e20000100800 */
[----:B-1----:R-:W-:Y:S02]  /*f280*/  LEA.HI.X.SX32 R9, R17, c[0x0][0x16c], 0x1, P2 ;  /* 0x00005b0011097a11 */ /* 0x002fe400010f0eff */
[----:B0-----:R-:W-:-:S03]  /*f290*/  LEA R11, P2, R10, c[0x0][0x168], 0x1 ;  /* 0x00005a000a0b7a11 */ /* 0x001fc600078408ff */
[----:B------:R4:W-:Y:S01]  /*f2a0*/  STL [R1+0xcf0], R9 ;  /* 0x000cf00901007387 */ /* 0x0009e20000100800 */
[----:B---3--:R-:W-:-:S03]  /*f2b0*/  LEA.HI.X.SX32 R4, R18, c[0x0][0x16c], 0x1, P3 ;  /* 0x00005b0012047a11 */ /* 0x008fc600018f0eff */
[----:B------:R0:W-:Y:S04]  /*f2c0*/  STL [R1+0xf94], R11 ;  /* 0x000f940b01007387 */ /* 0x0001e80000100800 */
[----:B------:R1:W-:Y:S01]  /*f2d0*/  STL [R1+0xe30], R4 ;  /* 0x000e300401007387 */ /* 0x0003e20000100800 */
[----:B----4-:R-:W-:Y:S02]  /*f2e0*/  LEA R9, P3, R13, c[0x0][0x168], 0x1 ;  /* 0x00005a000d097a11 */ /* 0x010fe400078608ff */
[----:B0-----:R-:W-:-:S03]  /*f2f0*/  LEA.HI.X.SX32 R11, R21, c[0x0][0x16c], 0x1, P4 ;  /* 0x00005b00150b7a11 */ /* 0x001fc600020f0eff */
[----:B------:R0:W-:Y:S01]  /*f300*/  STL [R1+0x1050], R9 ;  /* 0x0010500901007387 */ /* 0x0001e20000100800 */
[----:B-1----:R-:W-:-:S03]  /*f310*/  LEA R4, P4, R16, c[0x0][0x168], 0x1 ;  /* 0x00005a0010047a11 */ /* 0x002fc600078808ff */
[----:B------:R1:W-:Y:S04]  /*f320*/  STL [R1+0xf88], R11 ;  /* 0x000f880b01007387 */ /* 0x0003e80000100800 */
[----:B------:R3:W-:Y:S01]  /*f330*/  STL [R1+0xe44], R4 ;  /* 0x000e440401007387 */ /* 0x0007e20000100800 */
[----:B0-----:R-:W-:Y:S02]  /*f340*/  LEA.HI.X.SX32 R9, R20, c[0x0][0x16c], 0x1, P5 ;  /* 0x00005b0014097a11 */ /* 0x001fe400028f0eff */
[----:B-1----:R-:W-:-:S03]  /*f350*/  LEA R11, P5, R19, c[0x0][0x168], 0x1 ;  /* 0x00005a00130b7a11 */ /* 0x002fc600078a08ff */
[----:B------:R0:W-:Y:S01]  /*f360*/  STL [R1+0xcf4], R9 ;  /* 0x000cf40901007387 */ /* 0x0001e20000100800 */
[----:B---3--:R-:W-:-:S03]  /*f370*/  LEA.HI.X.SX32 R4, R8, c[0x0][0x16c], 0x1, P6 ;  /* 0x00005b0008047a11 */ /* 0x008fc600030f0eff */
[----:B------:R-:W-:Y:S01]  /*f380*/  STL [R1+0xf9c], R11 ;  /* 0x000f9c0b01007387 */ /* 0x000fe20000100800 */
[----:B------:R-:W-:Y:S01]  /*f390*/  LEA.HI.X.SX32 R8, R6, c[0x0][0x16c], 0x1, P0 ;  /* 0x00005b0006087a11 */ /* 0x000fe200000f0eff */
[----:B------:R-:W-:Y:S02]  /*f3a0*/  IMAD R26, R26, c[0x0][0x190], RZ ;  /* 0x000064001a1a7a24 */ /* 0x000fe400078e02ff */
[----:B------:R1:W-:Y:S01]  /*f3b0*/  STL [R1+0xe38], R4 ;  /* 0x000e380401007387 */ /* 0x0003e20000100800 */
[----:B0-----:R-:W-:Y:S01]  /*f3c0*/  LEA R9, P6, R5, c[0x0][0x168], 0x1 ;  /* 0x00005a0005097a11 */ /* 0x001fe200078c08ff */
[----:B------:R-:W-:Y:S01]  /*f3d0*/  IMAD R25, R25, c[0x0][0x190], RZ ;  /* 0x0000640019197a24 */ /* 0x000fe200078e02ff */
[----:B------:R-:W-:-:S03]  /*f3e0*/  LEA.HI.X.SX32 R6, R7, c[0x0][0x16c], 0x1, P1 ;  /* 0x00005b0007067a11 */ /* 0x000fc600008f0eff */
[----:B------:R-:W-:Y:S01]  /*f3f0*/  STL [R1+0x1054], R9 ;  /* 0x0010540901007387 */ /* 0x000fe20000100800 */
[----:B-1----:R-:W-:-:S03]  /*f400*/  LEA R4, P0, R27, c[0x0][0x168], 0x1 ;  /* 0x00005a001b047a11 */ /* 0x002fc600078008ff */
[----:B------:R-:W-:Y:S01]  /*f410*/  STL [R1+0xf90], R8 ;  /* 0x000f900801007387 */ /* 0x000fe20000100800 */
[----:B------:R-:W-:Y:S01]  /*f420*/  LEA R7, P1, R26, c[0x0][0x168], 0x1 ;  /* 0x00005a001a077a11 */ /* 0x000fe200078208ff */
[----:B------:R-:W-:Y:S02]  /*f430*/  IMAD R22, R22, c[0x0][0x190], RZ ;  /* 0x0000640016167a24 */ /* 0x000fe400078e02ff */
[----:B------:R0:W-:Y:S04]  /*f440*/  STL [R1+0xe4c], R4 ;  /* 0x000e4c0401007387 */ /* 0x0001e80000100800 */
[----:B------:R1:W-:Y:S01]  /*f450*/  STL [R1+0xcf8], R6 ;  /* 0x000cf80601007387 */ /* 0x0003e20000100800 */
[----:B0-----:R-:W-:-:S03]  /*f460*/  LEA.HI.X.SX32 R4, R10, c[0x0][0x16c], 0x1, P2 ;  /* 0x00005b000a047a11 */ /* 0x001fc600010f0eff */
[----:B------:R0:W-:Y:S01]  /*f470*/  STL [R1+0xfa4], R7 ;  /* 0x000fa40701007387 */ /* 0x0001e20000100800 */
[----:B-1----:R-:W-:-:S03]  /*f480*/  LEA R6, P2, R25, c[0x0][0x168], 0x1 ;  /* 0x00005a0019067a11 */ /* 0x002fc600078408ff */
[----:B------:R1:W-:Y:S04]  /*f490*/  STL [R1+0xe40], R4 ;  /* 0x000e400401007387 */ /* 0x0003e80000100800 */
[----:B------:R3:W-:Y:S01]  /*f4a0*/  STL [R1+0xfa8], R6 ;  /* 0x000fa80601007387 */ /* 0x0007e20000100800 */
[----:B0-----:R-:W-:Y:S02]  /*f4b0*/  LEA.HI.X.SX32 R7, R13, c[0x0][0x16c], 0x1, P3 ;  /* 0x00005b000d077a11 */ /* 0x001fe400018f0eff */
[----:B-1----:R-:W-:-:S03]  /*f4c0*/  LEA R4, P3, R22, c[0x0][0x168], 0x1 ;  /* 0x00005a0016047a11 */ /* 0x002fc600078608ff */
[----:B------:R-:W-:Y:S01]  /*f4d0*/  STL [R1+0xf98], R7 ;  /* 0x000f980701007387 */ /* 0x000fe20000100800 */
[----:B---3--:R-:W-:-:S03]  /*f4e0*/  LEA.HI.X.SX32 R6, R16, c[0x0][0x16c], 0x1, P4 ;  /* 0x00005b0010067a11 */ /* 0x008fc600020f0eff */
[----:B------:R0:W-:Y:S04]  /*f4f0*/  STL [R1+0xfac], R4 ;  /* 0x000fac0401007387 */ /* 0x0001e80000100800 */
[----:B------:R1:W-:Y:S01]  /*f500*/  STL [R1+0xcfc], R6 ;  /* 0x000cfc0601007387 */ /* 0x0003e20000100800 */
[----:B0-----:R-:W-:Y:S02]  /*f510*/  LEA.HI.X.SX32 R4, R19, c[0x0][0x16c], 0x1, P5 ;  /* 0x00005b0013047a11 */ /* 0x001fe400028f0eff */
[----:B-1----:R-:W-:Y:S02]  /*f520*/  LEA.HI.X.SX32 R6, R5, c[0x0][0x16c], 0x1, P6 ;  /* 0x00005b0005067a11 */ /* 0x002fe400030f0eff */
[----:B------:R-:W-:Y:S02]  /*f530*/  LEA.HI.X.SX32 R5, R27, c[0x0][0x16c], 0x1, P0 ;  /* 0x00005b001b057a11 */ /* 0x000fe400000f0eff */
[----:B--2---:R-:W-:-:S05]  /*f540*/  LEA R7, P4, R3, c[0x0][0x168], 0x1 ;  /* 0x00005a0003077a11 */ /* 0x004fca00078808ff */
[----:B------:R-:W-:Y:S04]  /*f550*/  STL [R1+0x1058], R7 ;  /* 0x0010580701007387 */ /* 0x000fe80000100800 */
[----:B------:R0:W-:Y:S04]  /*f560*/  STL [R1+0xe48], R4 ;  /* 0x000e480401007387 */ /* 0x0001e80000100800 */
[----:B------:R1:W-:Y:S01]  /*f570*/  STL [R1+0xfa0], R6 ;  /* 0x000fa00601007387 */ /* 0x0003e20000100800 */
[----:B0-----:R-:W-:-:S03]  /*f580*/  LEA.HI.X.SX32 R4, R26, c[0x0][0x16c], 0x1, P1 ;  /* 0x00005b001a047a11 */ /* 0x001fc600008f0eff */
[----:B------:R-:W-:Y:S01]  /*f590*/  STL [R1+0xd00], R5 ;  /* 0x000d000501007387 */ /* 0x000fe20000100800 */
[----:B-1----:R-:W-:-:S03]  /*f5a0*/  LEA.HI.X.SX32 R6, R25, c[0x0][0x16c], 0x1, P2 ;  /* 0x00005b0019067a11 */ /* 0x002fc600010f0eff */
[----:B------:R0:W-:Y:S04]  /*f5b0*/  STL [R1+0xe50], R4 ;  /* 0x000e500401007387 */ /* 0x0001e80000100800 */
[----:B------:R-:W-:Y:S01]  /*f5c0*/  STL [R1+0xe54], R6 ;  /* 0x000e540601007387 */ /* 0x000fe20000100800 */
[----:B0-----:R-:W-:-:S03]  /*f5d0*/  LEA.HI.X.SX32 R4, R3, c[0x0][0x16c], 0x1, P4 ;  /* 0x00005b0003047a11 */ /* 0x001fc600020f0eff */
[----:B------:R-:W2:Y:S01]  /*f5e0*/  LDL.LU R3, [R1+0x108c] ;  /* 0x00108c0001037983 */ /* 0x000ea20000300800 */
[----:B------:R-:W-:-:S05]  /*f5f0*/  LEA.HI.X.SX32 R5, R22, c[0x0][0x16c], 0x1, P3 ;  /* 0x00005b0016057a11 */ /* 0x000fca00018f0eff */
[----:B------:R-:W-:Y:S04]  /*f600*/  STL [R1+0xe58], R5 ;  /* 0x000e580501007387 */ /* 0x000fe80000100800 */
[----:B------:R-:W-:Y:S04]  /*f610*/  STL [R1+0x1dc], RZ ;  /* 0x0001dcff01007387 */ /* 0x000fe80000100800 */
[----:B------:R0:W-:Y:S04]  /*f620*/  STL [R1+0xfb0], R4 ;  /* 0x000fb00401007387 */ /* 0x0001e80000100800 */
[----:B------:R1:W-:Y:S04]  /*f630*/  STL [R1+0x220], RZ ;  /* 0x000220ff01007387 */ /* 0x0003e80000100800 */
[----:B------:R1:W-:Y:S04]  /*f640*/  STL [R1+0x224], RZ ;  /* 0x000224ff01007387 */ /* 0x0003e80000100800 */
[----:B0-----:R-:W0:Y:S04]  /*f650*/  S2R R4, SR_TID.X ;  /* 0x0000000000047919 */ /* 0x001e280000002100 */
        /* <DEDUP_REMOVED lines=11> */
[----:B------:R-:W3:Y:S04]  /*f710*/  S2R R23, SR_TID.X ;  /* 0x0000000000177919 */ /* 0x000ee80000002100 */
        /* <DEDUP_REMOVED lines=9> */
[----:B0-----:R-:W-:-:S03]  /*f7b0*/  LOP3.LUT R4, R4, 0x7f, RZ, 0xc0, !PT ;  /* 0x0000007f04047812 */ /* 0x001fc600078ec0ff */
[----:B------:R1:W-:Y:S04]  /*f7c0*/  STL [R1+0x8b8], RZ ;  /* 0x0008b8ff01007387 */ /* 0x0003e80000100800 */
[----:B------:R1:W-:Y:S04]  /*f7d0*/  STL [R1+0x8bc], RZ ;  /* 0x0008bcff01007387 */ /* 0x0003e80000100800 */
[----:B------:R1:W-:Y:S04]  /*f7e0*/  STL [R1+0x8a0], RZ ;  /* 0x0008a0ff01007387 */ /* 0x0003e80000100800 */
[----:B------:R1:W-:Y:S04]  /*f7f0*/  STL [R1+0x8a4], RZ ;  /* 0x0008a4ff01007387 */ /* 0x0003e80000100800 */
[----:B------:R1:W-:Y:S01]  /*f800*/  STL [R1+0x8a8], RZ ;  /* 0x0008a8ff01007387 */ /* 0x0003e20000100800 */
[----:B------:R-:W-:-:S03]  /*f810*/  IMAD.SHL.U32 R24, R4, 0x2, RZ ;  /* 0x0000000204187824 */ /* 0x000fc600078e00ff */
[----:B------:R1:W-:Y:S04]  /*f820*/  STL [R1+0x8ac], RZ ;  /* 0x0008acff01007387 */ /* 0x0003e80000100800 */
[----:B------:R1:W-:Y:S04]  /*f830*/  STL [R1+0x890], RZ ;  /* 0x000890ff01007387 */ /* 0x0003e80000100800 */
[----:B------:R1:W-:Y:S04]  /*f840*/  STL [R1+0x894], RZ ;  /* 0x000894ff01007387 */ /* 0x0003e80000100800 */
[----:B------:R1:W-:Y:S04]  /*f850*/  STL [R1+0x898], RZ ;  /* 0x000898ff01007387 */ /* 0x0003e80000100800 */
[----:B------:R1:W-:Y:S01]  /*f860*/  STL [R1+0x89c], RZ ;  /* 0x00089cff01007387 */ /* 0x0003e20000100800 */
[----:B------:R-:W-:-:S03]  /*f870*/  LOP3.LUT R4, R24, 0x10, RZ, 0x3c, !PT ;  /* 0x0000001018047812 */ /* 0x000fc600078e3cff */
[----:B------:R1:W-:Y:S01]  /*f880*/  STL [R1+0x130], RZ ;  /* 0x000130ff01007387 */ /* 0x0003e20000100800 */
[----:B---3--:R-:W-:-:S03]  /*f890*/  LOP3.LUT R4, R23, 0x7, RZ, 0xc0, !PT ;  /* 0x0000000717047812 */ /* 0x008fc600078ec0ff */
[----:B------:R1:W-:Y:S04]  /*f8a0*/  STL [R1+0x134], RZ ;  /* 0x000134ff01007387 */ /* 0x0003e80000100800 */
[----:B------:R1:W-:Y:S04]  /*f8b0*/  STL [R1+0x138], RZ ;  /* 0x000138ff01007387 */ /* 0x0003e80000100800 */
[----:B------:R1:W-:Y:S01]  /*f8c0*/  STL [R1+0x13c], RZ ;  /* 0x00013cff01007387 */ /* 0x0003e20000100800 */
[----:B------:R-:W-:Y:S02]  /*f8d0*/  IMAD R4, R4, 0x110, RZ ;  /* 0x0000011004047824 */ /* 0x000fe400078e02ff */
[----:B------:R-:W-:-:S02]  /*f8e0*/  IMAD.SHL.U32 R9, R23, 0x2, RZ ;  /* 0x0000000217097824 */ /* 0x000fc400078e00ff */
[----:B------:R-:W-:-:S03]  /*f8f0*/  IMAD.SHL.U32 R23, R23, 0x80, RZ ;  /* 0x0000008017177824 */ /* 0x000fc600078e00ff */
[----:B------:R-:W-:Y:S02]  /*f900*/  LOP3.LUT R4, R4, 0x10, R9, 0x78, !PT ;  /* 0x0000001004047812 */ /* 0x000fe400078e7809 */
[----:B------:R-:W-:Y:S02]  /*f910*/  LOP3.LUT R6, R24, 0x20, RZ, 0x3c, !PT ;  /* 0x0000002018067812 */ /* 0x000fe400078e3cff */
[----:B------:R-:W-:Y:S02]  /*f920*/  LOP3.LUT R4, R4, 0x800, R23, 0xf8, !PT ;  /* 0x0000080004047812 */ /* 0x000fe400078ef817 */
[C---:B------:R-:W-:Y:S02]  /*f930*/  LOP3.LUT R5, R24.reuse, 0x30, RZ, 0x3c, !PT ;  /* 0x0000003018057812 */ /* 0x040fe400078e3cff */
[C---:B------:R-:W-:Y:S02]  /*f940*/  LOP3.LUT R6, R24.reuse, 0x40, RZ, 0x3c, !PT ;  /* 0x0000004018067812 */ /* 0x040fe400078e3cff */
[----:B------:R-:W-:-:S02]  /*f950*/  LOP3.LUT R5, R24, 0x50, RZ, 0x3c, !PT ;  /* 0x0000005018057812 */ /* 0x000fc400078e3cff */
[C---:B------:R-:W-:Y:S02]  /*f960*/  LOP3.LUT R6, R24.reuse, 0x60, RZ, 0x3c, !PT ;  /* 0x0000006018067812 */ /* 0x040fe400078e3cff */
[----:B------:R-:W-:Y:S02]  /*f970*/  LOP3.LUT R5, R24, 0x70, RZ, 0x3c, !PT ;  /* 0x0000007018057812 */ /* 0x000fe400078e3cff */
[C---:B------:R-:W-:Y:S02]  /*f980*/  LOP3.LUT R6, R4.reuse, 0x20, RZ, 0x3c, !PT ;  /* 0x0000002004067812 */ /* 0x040fe400078e3cff */
[C---:B------:R-:W-:Y:S02]  /*f990*/  LOP3.LUT R5, R4.reuse, 0x40, RZ, 0x3c, !PT ;  /* 0x0000004004057812 */ /* 0x040fe400078e3cff */
[----:B------:R-:W-:Y:S02]  /*f9a0*/  LOP3.LUT R4, R4, 0x60, RZ, 0x3c, !PT ;  /* 0x0000006004047812 */ /* 0x000fe400078e3cff */
[----:B-12---:R-:W-:-:S02]  /*f9b0*/  LOP3.LUT R7, R3, 0x20, RZ, 0x3c, !PT ;  /* 0x0000002003077812 */ /* 0x006fc400078e3cff */
.L_x_2:
[----:B------:R-:W-:Y:S04]  /*f9c0*/  STL [R1+0x22fc], R17 ;  /* 0x0022fc1101007387 */ /* 0x000fe80000100800 */
[----:B------:R-:W-:Y:S04]  /*f9d0*/  STL [R1+0x22f8], R20 ;  /* 0x0022f81401007387 */ /* 0x000fe80000100800 */
[----:B------:R-:W-:Y:S04]  /*f9e0*/  STL [R1+0x22f4], R13 ;  /* 0x0022f40d01007387 */ /* 0x000fe80000100800 */
[----:B------:R-:W-:Y:S04]  /*f9f0*/  STL [R1+0x22f0], R16 ;  /* 0x0022f01001007387 */ /* 0x000fe80000100800 */
[----:B------:R-:W-:Y:S04]  /*fa00*/  STL [R1+0x22ec], R18 ;  /* 0x0022ec1201007387 */ /* 0x000fe80000100800 */
[----:B------:R-:W-:Y:S04]  /*fa10*/  STL [R1+0x22e8], R27 ;  /* 0x0022e81b01007387 */ /* 0x000fe80000100800 */
[----:B-----5:R-:W-:Y:S04]  /*fa20*/  STL [R1+0x22e4], R2 ;  /* 0x0022e40201007387 */ /* 0x020fe80000100800 */
[----:B------:R-:W-:Y:S04]  /*fa30*/  STL [R1+0x22e0], R0 ;  /* 0x0022e00001007387 */ /* 0x000fe80000100800 */
[----:B------:R-:W-:Y:S04]  /*fa40*/  STL [R1+0x22dc], R25 ;  /* 0x0022dc1901007387 */ /* 0x000fe80000100800 */
[----:B------:R-:W-:Y:S04]  /*fa50*/  STL [R1+0x22d8], R24 ;  /* 0x0022d81801007387 */ /* 0x000fe80000100800 */
[----:B------:R-:W-:Y:S04]  /*fa60*/  STL [R1+0x22d4], R23 ;  /* 0x0022d41701007387 */ /* 0x000fe80000100800 */
[----:B------:R-:W-:Y:S04]  /*fa70*/  STL [R1+0x22d0], R22 ;  /* 0x0022d01601007387 */ /* 0x000fe80000100800 */
[----:B0-----:R0:W-:Y:S04]  /*fa80*/  STL [R1+0x22cc], R21 ;  /* 0x0022cc1501007387 */ /* 0x0011e80000100800 */
[----:B0-----:R-:W2:Y:S01]  /*fa90*/  LDL R21, [R1+0x450] ;  /* 0x0004500001157983 */ /* 0x001ea20000100800 */
[-C--:B------:R-:W-:Y:S01]  /*faa0*/  LOP3.LUT R29, R29, R28.reuse, RZ, 0x3c, !PT ;  /* 0x0000001c1d1d7212 */ /* 0x080fe200078e3cff */
[----:B------:R-:W-:Y:S01]  /*fab0*/  IMAD.MOV.U32 R4, RZ, RZ, c[0x0][0x188] ;  /* 0x00006200ff047624 */ /* 0x000fe200078e00ff */
[----:B------:R-:W-:Y:S01]  /*fac0*/  PRMT R8, RZ, 0x7610, R8 ;  /* 0x00007610ff087816 */ /* 0x000fe20000000008 */
[----:B------:R-:W-:Y:S01]  /*fad0*/  IMAD.MOV.U32 R6, RZ, RZ, c[0x0][0x188] ;  /* 0x00006200ff067624 */ /* 0x000fe200078e00ff */
[C---:B------:R-:W-:Y:S01]  /*fae0*/  LOP3.LUT R28, R29.reuse, R28, RZ, 0x3c, !PT ;  /* 0x0000001c1d1c7212 */ /* 0x040fe200078e3cff */
[----:B------:R-:W-:Y:S01]  /*faf0*/  IMAD.SHL.U32 R4, R4, 0x2, RZ ;  /* 0x0000000204047824 */ /* 0x000fe200078e00ff */
[----:B------:R-:W-:Y:S01]  /*fb00*/  PRMT R9, RZ, 0x7610, R9 ;  /* 0x00007610ff097816 */ /* 0x000fe20000000009 */
[----:B------:R-:W-:Y:S01]  /*fb10*/  STL [R1+0x22c8], R26 ;  /* 0x0022c81a01007387 */ /* 0x000fe20000100800 */
[----:B------:R-:W-:-:S03]  /*fb20*/  LOP3.LUT R29, R29, R28, RZ, 0x3c, !PT ;  /* 0x0000001c1d1d7212 */ /* 0x000fc600078e3cff */
[----:B------:R-:W-:Y:S02]  /*fb30*/  STL [R1+0x21ec], R3 ;  /* 0x0021ec0301007387 */ /* 0x000fe40000100800 */
[--C-:B------:R-:W-:Y:S02]  /*fb40*/  IMAD.WIDE R4, R4, 0x2, R28.reuse ;  /* 0x0000000204047825 */ /* 0x100fe400078e021c */
[----:B------:R-:W-:Y:S02]  /*fb50*/  STL [R1+0x21f0], R3 ;  /* 0x0021f00301007387 */ /* 0x000fe40000100800 */
[----:B------:R-:W-:Y:S02]  /*fb60*/  IMAD.WIDE R6, R6, 0x2, R28 ;  /* 0x0000000206067825 */ /* 0x000fe400078e021c */
[----:B------:R-:W-:Y:S04]  /*fb70*/  STL [R1+0x21f4], R3 ;  /* 0x0021f40301007387 */ /* 0x000fe80000100800 */
        /* <DEDUP_REMOVED lines=25> */
[----:B------:R-:W-:Y:S01]  /*fd10*/  STL [R1+0x22c4], R3 ;  /* 0x0022c40301007387 */ /* 0x000fe20000100800 */
[----:B--2---:R-:W-:-:S02]  /*fd20*/  ISETP.GT.AND P1, PT, R21, 0x2, PT ;  /* 0x000000021500780c */ /* 0x004fc40003f24270 */
[C---:B------:R-:W-:Y:S02]  /*fd30*/  ISETP.GT.AND P0, PT, R21.reuse, 0x1, PT ;  /* 0x000000011500780c */ /* 0x040fe40003f04270 */
[----:B------:R-:W-:-:S09]  /*fd40*/  ISETP.GT.AND P2, PT, R21, 0x3, PT ;  /* 0x000000031500780c */ /* 0x000fd20003f44270 */
[----:B------:R-:W2:Y:S04]  /*fd50*/  @P1 LDG.E.U16 R8, [R4.64] ;  /* 0x0000000404081981 */ /* 0x000ea8000c1e1500 */
[----:B------:R-:W3:Y:S01]  /*fd60*/  @P0 LDG.E.U16 R9, [R6.64] ;  /* 0x0000000406090981 */ /* 0x000ee2000c1e1500 */
[C---:B------:R-:W-:Y:S02]  /*fd70*/  ISETP.GT.AND P3, PT, R21.reuse, 0x5, PT ;  /* 0x000000051500780c */ /* 0x040fe40003f64270 */
[----:B------:R-:W-:Y:S02]  /*fd80*/  ISETP.GT.AND P1, PT, R21, 0x4, PT ;  /* 0x000000041500780c */ /* 0x000fe40003f24270 */
[----:B------:R-:W-:Y:S02]  /*fd90*/  PRMT R17, RZ, 0x7610, R17 ;  /* 0x00007610ff117816 */ /* 0x000fe40000000011 */
[----:B------:R-:W-:-:S02]  /*fda0*/  PRMT R11, RZ, 0x7610, R11 ;  /* 0x00007610ff0b7816 */ /* 0x000fc4000000000b */
[----:B------:R-:W-:Y:S01]  /*fdb0*/  PRMT R20, RZ, 0x7610, R20 ;  /* 0x00007610ff147816 */ /* 0x000fe20000000014 */
[----:B--2---:R0:W-:Y:S02]  /*fdc0*/  STL [R1+0x40], R8 ;  /* 0x0000400801007387 */ /* 0x0041e40000100800 */
[----:B0-----:R-:W-:Y:S02]  /*fdd0*/  IMAD.MOV.U32 R8, RZ, RZ, c[0x0][0x188] ;  /* 0x00006200ff087624 */ /* 0x001fe400078e00ff */
[----:B---3--:R0:W-:Y:S02]  /*fde0*/  STL [R1+0x1c], R9 ;  /* 0x00001c0901007387 */ /* 0x0081e40000100800 */
[----:B------:R-:W-:-:S04]  /*fdf0*/  IMAD R8, R8, 0x3, RZ ;  /* 0x0000000308087824 */ /* 0x000fc800078e02ff */
[----:B------:R-:W-:-:S04]  /*fe00*/  IMAD.WIDE R4, R8, 0x2, R28 ;  /* 0x0000000208047825 */ /* 0x000fc800078e021c */
[----:B0-----:R-:W-:Y:S01]  /*fe10*/  IMAD.MOV.U32 R9, RZ, RZ, c[0x0][0x188] ;  /* 0x00006200ff097624 */ /* 0x001fe200078e00ff */
[----:B------:R0:W2:Y:S01]  /*fe20*/  @P2 LDG.E.U16 R17, [R4.64] ;  /* 0x0000000404112981 */ /* 0x0000a2000c1e1500 */
[----:B------:R-:W-:Y:S02]  /*fe30*/  IMAD.MOV.U32 R8, RZ, RZ, c[0x0][0x188] ;  /* 0x00006200ff087624 */ /* 0x000fe400078e00ff */
[----:B------:R-:W-:Y:S02]  /*fe40*/  IMAD.SHL.U32 R9, R9, 0x4, RZ ;  /* 0x0000000409097824 */ /* 0x000fe400078e00ff */
[----:B------:R-:W-:Y:S02]  /*fe50*/  IMAD R8, R8, 0x5, RZ ;  /* 0x0000000508087824 */ /* 0x000fe400078e02ff */
[----:B------:R-:W-:-:S04]  /*fe60*/  IMAD.WIDE R6, R9, 0x2, R28 ;  /* 0x0000000209067825 */ /* 0x000fc800078e021c */
[----:B------:R-:W-:-:S04]  /*fe70*/  IMAD.WIDE R8, R8, 0x2, R28 ;  /* 0x0000000208087825 */ /* 0x000fc800078e021c */
[----:B0-----:R-:W-:Y:S01]  /*fe80*/  IMAD.MOV.U32 R4, RZ, RZ, R11 ;  /* 0x000000ffff047224 */ /* 0x001fe200078e000b */
[----:B------:R-:W3:Y:S05]  /*fe90*/  @P3 LDG.E.U16 R20, [R8.64] ;  /* 0x0000000408143981 */ /* 0x000eea000c1e1500 */
[----:B------:R0:W4:Y:S01]  /*fea0*/  @P1 LDG.E.U16 R4, [R6.64] ;  /* 0x0000000406041981 */ /* 0x000122000c1e1500 */
[C---:B------:R-:W-:Y:S01]  /*feb0*/  ISETP.GT.AND P4, PT, R21.reuse, 0x6, PT ;  /* 0x000000061500780c */ /* 0x040fe20003f84270 */
[----:B------:R-:W-:Y:S01]  /*fec0*/  IMAD.MOV.U32 R10, RZ, RZ, c[0x0][0x188] ;  /* 0x00006200ff0a7624 */ /* 0x000fe200078e00ff */
[----:B------:R-:W-:Y:S01]  /*fed0*/  ISETP.GT.AND P0, PT, R21, 0x7, PT ;  /* 0x000000071500780c */ /* 0x000fe20003f04270 */
[----:B------:R-:W-:Y:S01]  /*fee0*/  IMAD.MOV.U32 R5, RZ, RZ, c[0x0][0x188] ;  /* 0x00006200ff057624 */ /* 0x000fe200078e00ff */
[----:B------:R1:W-:Y:S01]  /*fef0*/  STL.S16 [R1+0x54], R11 ;  /* 0x0000540b01007387 */ /* 0x0003e20000100600 */
[----:B------:R-:W-:Y:S01]  /*ff00*/  IMAD R10, R10, 0x6, RZ ;  /* 0x000000060a0a7824 */ /* 0x000fe200078e02ff */
[----:B------:R-:W-:Y:S01]  /*ff10*/  PRMT R13, RZ, 0x7610, R13 ;  /* 0x00007610ff0d7816 */ /* 0x000fe2000000000d */
[----:B------:R-:W-:Y:S01]  /*ff20*/  IMAD R5, R5, 0x7, RZ ;  /* 0x0000000705057824 */ /* 0x000fe200078e02ff */
[----:B0-----:R-:W-:Y:S01]  /*ff30*/  PRMT R6, RZ, 0x7610, R6 ;  /* 0x00007610ff067816 */ /* 0x001fe20000000006 */
[----:B-1----:R-:W-:-:S05]  /*ff40*/  IMAD.WIDE R10, R10, 0x2, R28 ;  /* 0x000000020a0a7825 */ /* 0x002fca00078e021c */
[----:B------:R-:W4:Y:S04]  /*ff50*/  @P4 LDG.E.U16 R13, [R10.64] ;  /* 0x000000040a0d4981 */ /* 0x000f28000c1e1500 */
[----:B--2---:R0:W-:Y:S04]  /*ff60*/  STL [R1+0x4c], R17 ;  /* 0x00004c1101007387 */ /* 0x0041e80000100800 */
[----:B0-----:R-:W2:Y:S04]  /*ff70*/  LDL.LU R17, [R1+0x22fc] ;  /* 0x0022fc0001117983 */ /* 0x001ea80000300800 */
[----:B---3--:R0:W-:Y:S04]  /*ff80*/  STL [R1+0x5c], R20 ;  /* 0x00005c1401007387 */ /* 0x0081e80000100800 */
[----:B0-----:R-:W3:Y:S04]  /*ff90*/  LDL.LU R20, [R1+0x22f8] ;  /* 0x0022f80001147983 */ /* 0x001ee80000300800 */
[----:B----4-:R0:W-:Y:S02]  /*ffa0*/  @P1 STL [R1+0x54], R4 ;  /* 0x0000540401001387 */ /* 0x0101e40000100800 */
[----:B0-----:R-:W-:-:S05]  /*ffb0*/  IMAD.WIDE R4, R5, 0x2, R28 ;  /* 0x0000000205047825 */ /* 0x001fca00078e021c */
[----:B------:R-:W4:Y:S01]  /*ffc0*/  @P0 LDG.E.U16 R6, [R4.64] ;  /* 0x0000000404060981 */ /* 0x000f22000c1e1500 */
[----:B------:R-:W-:-:S03]  /*ffd0*/  ISETP.GT.AND P1, PT, R21, 0x8, PT ;  /* 0x000000081500780c */ /* 0x000fc60003f24270 */
[----:B------:R0:W-:Y:S01]  /*ffe0*/  STL [R1+0x60], R13 ;  /* 0x0000600d01007387 */ /* 0x0001e20000100800 */
[C---:B------:R-:W-:Y:S01]  /*fff0*/  ISETP.GT.AND P2, PT, R21.reuse, 0x9, PT ;  /* 0x000000091500780c */ /* 0x040fe20003f44270 */
[----:B------:R-:W-:Y:S02]  /*10000*/  IMAD.MOV.U32 R7, RZ, RZ, c[0x0][0x188] ;  /* 0x00006200ff077624 */ /* 0x000fe400078e00ff */
[----:B0-----:R-:W2:Y:S01]  /*10010*/  LDL.LU R13, [R1+0x22f4] ;  /* 0x0022f400010d7983 */ /* 0x001ea20000300800 */
[----:B------:R-:W-:Y:S01]  /*10020*/  PRMT R15, RZ, 0x7610, R15 ;  /* 0x00007610ff0f7816 */ /* 0x000fe2000000000f */
[----:B------:R-:W-:Y:S01]  /*10030*/  IMAD.MOV.U32 R9, RZ, RZ, c[0x0][0x188] ;  /* 0x00006200ff097624 */ /* 0x000fe200078e00ff */
[----:B------:R-:W-:Y:S01]  /*10040*/  ISETP.GT.AND P3, PT, R21, 0xa, PT ;  /* 0x0000000a1500780c */ /* 0x000fe20003f64270 */
[----:B------:R-:W-:Y:S01]  /*10050*/  IMAD R7, R7, 0x9, RZ ;  /* 0x0000000907077824 */ /* 0x000fe200078e02ff */
[----:B------:R-:W-:Y:S01]  /*10060*/  PRMT R19, RZ, 0x7610, R19 ;  /* 0x00007610ff137816 */ /* 0x000fe20000000013 */
[----:B------:R-:W-:Y:S01]  /*10070*/  IMAD R9, R9, 0xa, RZ ;  /* 0x0000000a09097824 */ /* 0x000fe200078e02ff */
[----:B------:R-:W-:-:S02]  /*10080*/  ISETP.GT.AND P0, PT, R21, 0xb, PT ;  /* 0x0000000b1500780c */ /* 0x000fc40003f04270 */
[----:B------:R-:W-:Y:S01]  /*10090*/  PRMT R16, RZ, 0x7610, R16 ;  /* 0x00007610ff107816 */ /* 0x000fe20000000010 */
[----:B------:R-:W-:Y:S01]  /*100a0*/  IMAD.WIDE R8, R9, 0x2, R28 ;  /* 0x0000000209087825 */ /* 0x000fe200078e021c */
[----:B------:R-:W-:-:S05]  /*100b0*/  PRMT R18, RZ, 0x7610, R18 ;  /* 0x00007610ff127816 */ /* 0x000fca0000000012 */
[----:B------:R-:W2:Y:S01]  /*100c0*/  @P3 LDG.E.U16 R16, [R8.64] ;  /* 0x0000000408103981 */ /* 0x000ea2000c1e1500 */
[----:B------:R-:W-:Y:S02]  /*100d0*/  PRMT R2, RZ, 0x7610, R2 ;  /* 0x00007610ff027816 */ /* 0x000fe40000000002 */
[----:B------:R-:W-:Y:S02]  /*100e0*/  PRMT R25, RZ, 0x7610, R25 ;  /* 0x00007610ff197816 */ /* 0x000fe40000000019 */
[----:B------:R-:W-:Y:S02]  /*100f0*/  PRMT R10, RZ, 0x7610, R10 ;  /* 0x00007610ff0a7816 */ /* 0x000fe4000000000a */
[----:B------:R-:W-:Y:S02]  /*10100*/  PRMT R12, RZ, 0x7610, R12 ;  /* 0x00007610ff0c7816 */ /* 0x000fe4000000000c */
[----:B------:R-:W-:Y:S02]  /*10110*/  ISETP.GT.AND P4, PT, R21, 0xc, PT ;  /* 0x0000000c1500780c */ /* 0x000fe40003f84270 */
[----:B------:R-:W-:-:S02]  /*10120*/  PRMT R14, RZ, 0x7610, R14 ;  /* 0x00007610ff0e7816 */ /* 0x000fc4000000000e */
[----:B------:R-:W-:Y:S02]  /*10130*/  PRMT R27, RZ, 0x7610, R27 ;  /* 0x00007610ff1b7816 */ /* 0x000fe4000000001b */
[----:B------:R-:W-:Y:S01]  /*10140*/  PRMT R0, RZ, 0x7610, R0 ;  /* 0x00007610ff007816 */ /* 0x000fe20000000000 */
[----:B----4-:R0:W-:Y:S02]  /*10150*/  STL [R1+0x64], R6 ;  /* 0x0000640601007387 */ /* 0x0101e40000100800 */
[----:B0-----:R-:W-:-:S04]  /*10160*/  IMAD.MOV.U32 R6, RZ, RZ, c[0x0][0x188] ;  /* 0x00006200ff067624 */ /* 0x001fc800078e00ff */
[----:B------:R-:W-:-:S04]  /*10170*/  IMAD.SHL.U32 R6, R6, 0x8, RZ ;  /* 0x0000000806067824 */ /* 0x000fc800078e00ff */
[----:B------:R-:W-:-:S04]  /*10180*/  IMAD.WIDE R4, R6, 0x2, R28 ;  /* 0x0000000206047825 */ /* 0x000fc800078e021c */
[----:B------:R-:W-:Y:S01]  /*10190*/  IMAD.WIDE R6, R7, 0x2, R28 ;  /* 0x0000000207067825 */ /* 0x000fe200078e021c */
[----:B------:R0:W4:Y:S04]  /*101a0*/  @P1 LDG.E.U16 R15, [R4.64] ;  /* 0x00000004040f1981 */ /* 0x000128000c1e1500 */
[----:B------:R1:W4:Y:S01]  /*101b0*/  @P2 LDG.E.U16 R19, [R6.64] ;  /* 0x0000000406132981 */ /* 0x000322000c1e1500 */
[----:B0-----:R-:W-:-:S04]  /*101c0*/  IMAD.MOV.U32 R5, RZ, RZ, c[0x0][0x188] ;  /* 0x00006200ff057624 */ /* 0x001fc800078e00ff */
[----:B------:R-:W-:-:S04]  /*101d0*/  IMAD R5, R5, 0xb, RZ ;  /* 0x0000000b05057824 */ /* 0x000fc800078e02ff */
[----:B------:R-:W-:-:S05]  /*101e0*/  IMAD.WIDE R4, R5, 0x2, R28 ;  /* 0x0000000205047825 */ /* 0x000fca00078e021c */
[----:B------:R0:W4:Y:S01]  /*101f0*/  @P0 LDG.E.U16 R18, [R4.64] ;  /* 0x0000000404120981 */ /* 0x000122000c1e1500 */
[----:B------:R-:W-:Y:S01]  /*10200*/  ISETP.GT.AND P1, PT, R21, 0xd, PT ;  /* 0x0000000d1500780c */ /* 0x000fe20003f24270 */
[----:B0-----:R-:W-:-:S04]  /*10210*/  IMAD.MOV.U32 R5, RZ, RZ, c[0x0][0x188] ;  /* 0x00006200ff057624 */ /* 0x001fc800078e00ff */
[----:B------:R-:W-:-:S04]  /*10220*/  IMAD R5, R5, 0xd, RZ ;  /* 0x0000000d05057824 */ /* 0x000fc800078e02ff */
[----:B------:R-:W-:Y:S01]  /*10230*/  IMAD.WIDE R4, R5, 0x2, R28 ;  /* 0x0000000205047825 */ /* 0x000fe200078e021c */
[----:B------:R-:W-:-:S04]  /*10240*/  ISETP.GT.AND P0, PT, R21, 0xf, PT ;  /* 0x0000000f1500780c */ /* 0x000fc80003f04270 */
[----:B------:R0:W4:Y:S02]  /*10250*/  @P1 LDG.E.U16 R2, [R4.64] ;  /* 0x0000000404021981 */ /* 0x000124000c1e1500 */
[----:B0-----:R-:W-:-:S04]  /*10260*/  IMAD.MOV.U32 R5, RZ, RZ, c[0x0][0x188] ;  /* 0x00006200ff057624 */ /* 0x001fc800078e00ff */
[----:B------:R-:W-:-:S04]  /*10270*/  IMAD R5, R5, 0xf, RZ ;  /* 0x0000000f05057824 */ /* 0x000fc800078e02ff */
[----:B------:R-:W-:Y:S01]  /*10280*/  IMAD.WIDE R4, R5, 0x2, R28 ;  /* 0x0000000205047825 */ /* 0x000fe200078e021c */
[----:B------:R-:W-:-:S04]  /*10290*/  ISETP.GT.AND P1, PT, R21, 0x10, PT ;  /* 0x000000101500780c */ /* 0x000fc80003f24270 */
[----:B------:R0:W4:Y:S02]  /*102a0*/  @P0 LDG.E.U16 R25, [R4.64] ;  /* 0x0000000404190981 */ /* 0x000124000c1e1500 */
[----:B0-----:R-:W-:-:S04]  /*102b0*/  IMAD.MOV.U32 R5, RZ, RZ, c[0x0][0x188] ;  /* 0x00006200ff057624 */ /* 0x001fc800078e00ff */
[----:B------:R-:W-:-:S04]  /*102c0*/  IMAD.SHL.U32 R5, R5, 0x10, RZ ;  /* 0x0000001005057824 */ /* 0x000fc800078e00ff */
[----:B------:R-:W-:Y:S01]  /*102d0*/  IMAD.WIDE R4, R5, 0x2, R28 ;  /* 0x0000000205047825 */ /* 0x000fe200078e021c */
[----:B------:R-:W-:-:S04]  /*102e0*/  ISETP.GT.AND P0, PT, R21, 0x11, PT ;  /* 0x000000111500780c */ /* 0x000fc80003f04270 */
[----:B------:R0:W4:Y:S02]  /*102f0*/  @P1 LDG.E.U16 R10, [R4.64] ;  /* 0x00000004040a1981 */ /* 0x000124000c1e1500 */
[----:B0-----:R-:W-:-:S04]  /*10300*/  IMAD.MOV.U32 R5, RZ, RZ, c[0x0][0x188] ;  /* 0x00006200ff057624 */ /* 0x001fc800078e00ff */
[----:B------:R-:W-:-:S04]  /*10310*/  IMAD R5, R5, 0x11, RZ ;  /* 0x0000001105057824 */ /* 0x000fc800078e02ff */
[----:B------:R-:W-:Y:S01]  /*10320*/  IMAD.WIDE R4, R5, 0x2, R28 ;  /* 0x0000000205047825 */ /* 0x000fe200078e021c */
[----:B------:R-:W-:-:S04]  /*10330*/  ISETP.GT.AND P1, PT, R21, 0x12, PT ;  /* 0x000000121500780c */ /* 0x000fc80003f24270 */
[----:B------:R0:W4:Y:S01]  /*10340*/  @P0 LDG.E.U16 R12, [R4.64] ;  /* 0x00000004040c0981 */ /* 0x000122000c1e1500 */
[----:B-1----:R-:W-:Y:S02]  /*10350*/  IMAD.MOV.U32 R7, RZ, RZ, c[0x0][0x188] ;  /* 0x00006200ff077624 */ /* 0x002fe400078e00ff */
[----:B0-----:R-:W-:-:S04]  /*10360*/  IMAD.MOV.U32 R5, RZ, RZ, c[0x0][0x188] ;  /* 0x00006200ff057624 */ /* 0x001fc800078e00ff */
[----:B------:R-:W-:Y:S02]  /*10370*/  IMAD R5, R5, 0x12, RZ ;  /* 0x0000001205057824 */ /* 0x000fe400078e02ff */
[----:B------:R-:W-:Y:S02]  /*10380*/  IMAD R7, R7, 0xc, RZ ;  /* 0x0000000c07077824 */ /* 0x000fe400078e02ff */
[----:B------:R-:W-:Y:S01]  /*10390*/  IMAD.WIDE R4, R5, 0x2, R28 ;  /* 0x0000000205047825 */ /* 0x000fe200078e021c */
[----:B------:R-:W-:-:S03]  /*103a0*/  ISETP.GT.AND P0, PT, R21, 0x13, PT ;  /* 0x000000131500780c */ /* 0x000fc60003f04270 */
[----:B------:R-:W-:Y:S01]  /*103b0*/  IMAD.WIDE R6, R7, 0x2, R28 ;  /* 0x0000000207067825 */ /* 0x000fe200078e021c */
[----:B------:R0:W4:Y:S01]  /*103c0*/  @P1 LDG.E.U16 R14, [R4.64] ;  /* 0x00000004040e1981 */ /* 0x000122000c1e1500 */
[----:B------:R-:W-:-:S03]  /*103d0*/  ISETP.GT.AND P2, PT, R21, 0xe, PT ;  /* 0x0000000e1500780c */ /* 0x000fc60003f44270 */
[----:B------:R1:W4:Y:S01]  /*103e0*/  @P4 LDG.E.U16 R27, [R6.64] ;  /* 0x00000004061b4981 */ /* 0x000322000c1e1500 */
[----:B0-----:R-:W-:Y:S02]  /*103f0*/  IMAD.MOV.U32 R5, RZ, RZ, c[0x0][0x188] ;  /* 0x00006200ff057624 */ /* 0x001fe400078e00ff */
[----:B-1----:R-:W-:Y:S02]  /*10400*/  IMAD.MOV.U32 R7, RZ, RZ, c[0x0][0x188] ;  /* 0x00006200ff077624 */ /* 0x002fe400078e00ff */
[----:B------:R-:W-:Y:S01]  /*10410*/  IMAD R5, R5, 0x13, RZ ;  /* 0x0000001305057824 */ /* 0x000fe200078e02ff */
[----:B--2---:R-:W-:Y:S01]  /*10420*/  PRMT R17, RZ, 0x7610, R17 ;  /* 0x00007610ff117816 */ /* 0x004fe20000000011 */
[----:B------:R-:W-:Y:S02]  /*10430*/  IMAD R7, R7, 0xe, RZ ;  /* 0x0000000e07077824 */ /* 0x000fe400078e02ff */
[----:B------:R-:W-:Y:S01]  /*10440*/  IMAD.WIDE R4, R5, 0x2, R28 ;  /* 0x0000000205047825 */ /* 0x000fe200078e021c */
[----:B------:R-:W-:-:S03]  /*10450*/  ISETP.GT.AND P1, PT, R21, 0x14, PT ;  /* 0x000000141500780c */ /* 0x000fc60003f24270 */
[----:B------:R-:W-:Y:S01]  /*10460*/  IMAD.WIDE R6, R7, 0x2, R28 ;  /* 0x0000000207067825 */ /* 0x000fe200078e021c */
[----:B------:R0:W2:Y:S04]  /*10470*/  @P0 LDG.E.U16 R17, [R4.64] ;  /* 0x0000000404110981 */ /* 0x0000a8000c1e1500 */
[----:B------:R1:W2:Y:S01]  /*10480*/  @P2 LDG.E.U16 R0, [R6.64] ;  /* 0x0000000406002981 */ /* 0x0002a2000c1e1500 */
[----:B0-----:R-:W-:Y:S01]  /*10490*/  IMAD.MOV.U32 R5, RZ, RZ, c[0x0][0x188] ;  /* 0x00006200ff057624 */ /* 0x001fe200078e00ff */
[----:B---3--:R-:W-:-:S03]  /*104a0*/  PRMT R20, RZ, 0x7610, R20 ;  /* 0x00007610ff147816 */ /* 0x008fc60000000014 */
[----:B------:R-:W-:-:S04]  /*104b0*/  IMAD R5, R5, 0x14, RZ ;  /* 0x0000001405057824 */ /* 0x000fc800078e02ff */
[----:B------:R-:W-:-:S05]  /*104c0*/  IMAD.WIDE R4, R5, 0x2, R28 ;  /* 0x0000000205047825 */ /* 0x000fca00078e021c */
[----:B------:R0:W3:Y:S04]  /*104d0*/  @P1 LDG.E.U16 R20, [R4.64] ;  /* 0x0000000404141981 */ /* 0x0000e8000c1e1500 */
[----:B----4-:R-:W-:Y:S04]  /*104e0*/  STL [R1+0x2250], R15 ;  /* 0x0022500f01007387 */ /* 0x010fe80000100800 */
[----:B------:R-:W-:Y:S04]  /*104f0*/  STL [R1+0x2254], R15 ;  /* 0x0022540f01007387 */ /* 0x000fe80000100800 */
[----:B------:R-:W-:Y:S04]  /*10500*/  STL [R1+0x2258], R15 ;  /* 0x0022580f01007387 */ /* 0x000fe80000100800 */
[----:B------:R-:W-:Y:S04]  /*10510*/  STL [R1+0x225c], R15 ;  /* 0x00225c0f01007387 */ /* 0x000fe80000100800 */
[----:B------:R-:W-:Y:S04]  /*10520*/  STL [R1+0x2240], R19 ;  /* 0x0022401301007387 */ /* 0x000fe80000100800 */
[----:B------:R-:W-:Y:S04]  /*10530*/  STL [R1+0x2244], R19 ;  /* 0x0022441301007387 */ /* 0x000fe80000100800 */
[----:B------:R4:W-:Y:S04]  /*10540*/  STL [R1+0x8], R16 ;  /* 0x0000081001007387 */ /* 0x0009e80000100800 */
[----:B----4-:R-:W4:Y:S04]  /*10550*/  LDL.LU R16, [R1+0x22f0] ;  /* 0x0022f00001107983 */ /* 0x010f280000300800 */
[----:B------:R0:W-:Y:S04]  /*10560*/  STL [R1+0x14], R18 ;  /* 0x0000141201007387 */ /* 0x0001e80000100800 */
[----:B0-----:R-:W4:Y:S01]  /*10570*/  LDL.LU R18, [R1+0x22ec] ;  /* 0x0022ec0001127983 */ /* 0x001f220000300800 */
[----:B------:R-:W-:Y:S01]  /*10580*/  ISETP.GT.AND P0, PT, R21, 0x15, PT ;  /* 0x000000151500780c */ /* 0x000fe20003f04270 */
[----:B------:R-:W-:Y:S01]  /*10590*/  IMAD.MOV.U32 R5, RZ, RZ, c[0x0][0x188] ;  /* 0x00006200ff057624 */ /* 0x000fe200078e00ff */
[----:B------:R-:W-:-:S03]  /*105a0*/  PRMT R24, RZ, 0x7610, R24 ;  /* 0x00007610ff187816 */ /* 0x000fc60000000018 */
[----:B------:R-:W-:Y:S01]  /*105b0*/  IMAD R5, R5, 0x15, RZ ;  /* 0x0000001505057824 */ /* 0x000fe200078e02ff */
[----:B------:R-:W-:-:S03]  /*105c0*/  ISETP.GT.AND P1, PT, R21, 0x16, PT ;  /* 0x000000161500780c */ /* 0x000fc60003f24270 */
[----:B------:R-:W-:Y:S01]  /*105d0*/  IMAD.WIDE R4, R5, 0x2, R28 ;  /* 0x0000000205047825 */ /* 0x000fe200078e021c */
[----:B------:R-:W-:-:S04]  /*105e0*/  PRMT R23, RZ, 0x7610, R23 ;  /* 0x00007610ff177816 */ /* 0x000fc80000000017 */
[----:B------:R0:W4:Y:S01]  /*105f0*/  @P0 LDG.E.U16 R24, [R4.64] ;  /* 0x0000000404180981 */ /* 0x000122000c1e1500 */
[----:B------:R-:W-:Y:S02]  /*10600*/  ISETP.GT.AND P0, PT, R21, 0x17, PT ;  /* 0x000000171500780c */ /* 0x000fe40003f04270 */
[----:B------:R-:W-:Y:S02]  /*10610*/  PRMT R22, RZ, 0x7610, R22 ;  /* 0x00007610ff167816 */ /* 0x000fe40000000016 */
[----:B-1----:R-:W-:Y:S02]  /*10620*/  PRMT R7, RZ, 0x7610, R7 ;  /* 0x00007610ff077816 */ /* 0x002fe40000000007 */
[----:B------:R-:W-:Y:S02]  /*10630*/  PRMT R8, RZ, 0x7610, R8 ;  /* 0x00007610ff087816 */ /* 0x000fe40000000008 */
[----:B------:R-:W-:Y:S01]  /*10640*/  PRMT R9, RZ, 0x7610, R9 ;  /* 0x00007610ff097816 */ /* 0x000fe20000000009 */
[----:B------:R1:W-:Y:S04]  /*10650*/  STL [R1+0x34], R27 ;  /* 0x0000341b01007387 */ /* 0x0003e80000100800 */
[----:B-1----:R-:W4:Y:S04]  /*10660*/  LDL.LU R27, [R1+0x22e8] ;  /* 0x0022e800011b7983 */ /* 0x002f280000300800 */
[----:B------:R1:W-:Y:S04]  /*10670*/  STL [R1+0x48], R2 ;  /* 0x0000480201007387 */ /* 0x0003e80000100800 */
[----:B-1----:R-:W4:Y:S04]  /*10680*/  LDL.LU R2, [R1+0x22e4] ;  /* 0x0022e40001027983 */ /* 0x002f280000300800 */
[----:B--2---:R1:W-:Y:S04]  /*10690*/  STL [R1+0x50], R0 ;  /* 0x0000500001007387 */ /* 0x0043e80000100800 */
[----:B-1----:R-:W2:Y:S04]  /*106a0*/  LDL.LU R0, [R1+0x22e0] ;  /* 0x0022e00001007983 */ /* 0x002ea80000300800 */
[----:B------:R1:W-:Y:S04]  /*106b0*/  STL [R1+0x58], R25 ;  /* 0x0000581901007387 */ /* 0x0003e80000100800 */
[----:B-1----:R-:W2:Y:S04]  /*106c0*/  LDL.LU R25, [R1+0x22dc] ;  /* 0x0022dc0001197983 */ /* 0x002ea80000300800 */
[----:B------:R-:W-:Y:S04]  /*106d0*/  STL [R1+0x2248], R12 ;  /* 0x0022480c01007387 */ /* 0x000fe80000100800 */
[----:B------:R-:W-:Y:S04]  /*106e0*/  STL [R1+0x224c], R12 ;  /* 0x00224c0c01007387 */ /* 0x000fe80000100800 */
[----:B------:R-:W-:Y:S04]  /*106f0*/  STL [R1+0x2234], R14 ;  /* 0x0022340e01007387 */ /* 0x000fe80000100800 */
[----:B------:R-:W-:Y:S04]  /*10700*/  STL [R1+0x2238], R14 ;  /* 0x0022380e01007387 */ /* 0x000fe80000100800 */
[----:B------:R-:W-:Y:S04]  /*10710*/  STL [R1+0x223c], R14 ;  /* 0x00223c0e01007387 */ /* 0x000fe80000100800 */
[----:B------:R-:W-:Y:S04]  /*10720*/  STL [R1+0x222c], R17 ;  /* 0x00222c1101007387 */ /* 0x000fe80000100800 */
[----:B------:R-:W-:Y:S04]  /*10730*/  STL [R1+0x2230], R17 ;  /* 0x0022301101007387 */ /* 0x000fe80000100800 */
[----:B---3--:R1:W-:Y:S02]  /*10740*/  STL [R1+0x2228], R20 ;  /* 0x0022281401007387 */ /* 0x0083e40000100800 */
[----:B-1----:R-:W-:-:S04]  /*10750*/  IMAD.MOV.U32 R20, RZ, RZ, c[0x0][0x188] ;  /* 0x00006200ff147624 */ /* 0x002fc800078e00ff */
[----:B------:R-:W-:-:S04]  /*10760*/  IMAD R20, R20, 0x16, RZ ;  /* 0x0000001614147824 */ /* 0x000fc800078e02ff */
[----:B0-----:R-:W-:-:S04]  /*10770*/  IMAD.WIDE R4, R20, 0x2, R28 ;  /* 0x0000000214047825 */ /* 0x001fc800078e021c */
[----:B------:R-:W-:Y:S01]  /*10780*/  IMAD.MOV.U32 R20, RZ, RZ, c[0x0][0x188] ;  /* 0x00006200ff147624 */ /* 0x000fe200078e00ff */
[----:B------:R0:W3:Y:S03]  /*10790*/  @P1 LDG.E.U16 R23, [R4.64] ;  /* 0x0000000404171981 */ /* 0x0000e6000c1e1500 */
[----:B------:R-:W-:Y:S01]  /*107a0*/  IMAD R20, R20, 0x17, RZ ;  /* 0x0000001714147824 */ /* 0x000fe200078e02ff */
[----:B------:R-:W-:-:S03]  /*107b0*/  ISETP.GT.AND P1, PT, R21, 0x18, PT ;  /* 0x000000181500780c */ /* 0x000fc60003f24270 */
[----:B0-----:R-:W-:-:S04]  /*107c0*/  IMAD.WIDE R4, R20, 0x2, R28 ;  /* 0x0000000214047825 */ /* 0x001fc800078e021c */
[----:B------:R-:W-:Y:S01]  /*107d0*/  IMAD.MOV.U32 R20, RZ, RZ, c[0x0][0x188] ;  /* 0x00006200ff147624 */ /* 0x000fe200078e00ff */
[----:B------:R0:W2:Y:S03]  /*107e0*/  @P0 LDG.E.U16 R22, [R4.64] ;  /* 0x0000000404160981 */ /* 0x0000a6000c1e1500 */
        /* <DEDUP_REMOVED lines=16> */
[----:B------:R-:W-:Y:S02]  /*108f0*/  PRMT R11, RZ, 0x7610, R11 ;  /* 0x00007610ff0b7816 */ /* 0x000fe4000000000b */
[----:B------:R-:W-:Y:S01]  /*10900*/  ISETP.GT.AND P1, PT, R21, 0x1c, PT ;  /* 0x0000001c1500780c */ /* 0x000fe20003f24270 */
        /* <DEDUP_REMOVED lines=10> */
[----:B------:R-:W-:Y:S02]  /*109b0*/  ISETP.GT.AND P1, PT, R21, 0x1e, PT ;  /* 0x0000001e1500780c */ /* 0x000fe40003f24270 */
[----:B----4-:R-:W-:Y:S01]  /*109c0*/  PRMT R16, RZ, 0x7610, R16 ;  /* 0x00007610ff107816 */ /* 0x010fe20000000010 */
[----:B0-----:R-:W-:-:S04]  /*109d0*/  IMAD.WIDE R4, R20, 0x2, R28 ;  /* 0x0000000214047825 */ /* 0x001fc800078e021c */
[----:B------:R-:W-:Y:S01]  /*109e0*/  IMAD.MOV.U32 R20, RZ, RZ, c[0x0][0x188] ;  /* 0x00006200ff147624 */ /* 0x000fe200078e00ff */
[----:B------:R0:W4:Y:S03]  /*109f0*/  @P0 LDG.E.U16 R16, [R4.64] ;  /* 0x0000000404100981 */ /* 0x000126000c1e1500 */
[----:B------:R-:W-:Y:S01]  /*10a00*/  IMAD R20, R20, 0x1e, RZ ;  /* 0x0000001e14147824 */ /* 0x000fe200078e02ff */
[----:B------:R-:W-:-:S03]  /*10a10*/  PRMT R18, RZ, 0x7610, R18 ;  /* 0x00007610ff127816 */ /* 0x000fc60000000012 */
[----:B0-----:R-:W-:-:S05]  /*10a20*/  IMAD.WIDE R4, R20, 0x2, R28 ;  /* 0x0000000214047825 */ /* 0x001fca00078e021c */
[----:B------:R0:W4:Y:S01]  /*10a30*/  @P1 LDG.E.U16 R18, [R4.64] ;  /* 0x0000000404121981 */ /* 0x000122000c1e1500 */
[----:B------:R-:W-:Y:S01]  /*10a40*/  ISETP.GT.AND P0, PT, R21, 0x1f, PT ;  /* 0x0000001f1500780c */ /* 0x000fe20003f04270 */
[----:B------:R-:W-:-:S04]  /*10a50*/  IMAD.MOV.U32 R20, RZ, RZ, c[0x0][0x188] ;  /* 0x00006200ff147624 */ /* 0x000fc800078e00ff */
[----:B------:R-:W-:Y:S01]  /*10a60*/  IMAD R20, R20, 0x1f, RZ ;  /* 0x0000001f14147824 */ /* 0x000fe200078e02ff */
[----:B------:R1:W-:Y:S03]  /*10a70*/  STL [R1+0x4], R24 ;  /* 0x0000041801007387 */ /* 0x0003e60000100800 */
[----:B0-----:R-:W-:Y:S01]  /*10a80*/  IMAD.WIDE R4, R20, 0x2, R28 ;  /* 0x0000000214047825 */ /* 0x001fe200078e021c */
[----:B-1----:R-:W4:Y:S01]  /*10a90*/  LDL.LU R24, [R1+0x22d8] ;  /* 0x0022d80001187983 */ /* 0x002f220000300800 */
[----:B------:R-:W-:-:S06]  /*10aa0*/  PRMT R27, RZ, 0x7610, R27 ;  /* 0x00007610ff1b7816 */ /* 0x000fcc000000001b */
[----:B------:R0:W4:Y:S04]  /*10ab0*/  @P0 LDG.E.U16 R27, [R4.64] ;  /* 0x00000004041b0981 */ /* 0x000128000c1e1500 */
[----:B---3--:R1:W-:Y:S04]  /*10ac0*/  STL [R1+0x24], R23 ;  /* 0x0000241701007387 */ /* 0x0083e80000100800 */
[----:B-1----:R-:W3:Y:S04]  /*10ad0*/  LDL.LU R23, [R1+0x22d4] ;  /* 0x0022d40001177983 */ /* 0x002ee80000300800 */
[----:B--2---:R1:W-:Y:S04]  /*10ae0*/  STL [R1+0x3c], R22 ;  /* 0x00003c1601007387 */ /* 0x0043e80000100800 */
[----:B-1----:R-:W2:Y:S04]  /*10af0*/  LDL.LU R22, [R1+0x22d0] ;  /* 0x0022d00001167983 */ /* 0x002ea80000300800 */
[----:B----4-:R-:W-:Y:S04]  /*10b00*/  STL [R1+0x2214], R16 ;  /* 0x0022141001007387 */ /* 0x010fe80000100800 */
[----:B------:R-:W-:Y:S04]  /*10b10*/  STL [R1+0x2218], R16 ;  /* 0x0022181001007387 */ /* 0x000fe80000100800 */
[----:B------:R-:W-:Y:S04]  /*10b20*/  STL [R1+0x2204], R18 ;  /* 0x0022041201007387 */ /* 0x000fe80000100800 */
[----:B------:R1:W-:Y:S04]  /*10b30*/  STL [R1+0x2208], R18 ;  /* 0x0022081201007387 */ /* 0x0003e80000100800 */
[----:B0-----:R-:W4:Y:S04]  /*10b40*/  LDL R5, [R1+0xd04] ;  /* 0x000d040001057983 */ /* 0x001f280000100800 */
[----:B------:R-:W0:Y:S04]  /*10b50*/  S2R R4, SR_TID.X ;  /* 0x0000000000047919 */ /* 0x000e280000002100 */
[----:B------:R-:W2:Y:S04]  /*10b60*/  LDL R20, [R1+0x1058] ;  /* 0x0010580001147983 */ /* 0x000ea80000100800 */
[----:B-1----:R-:W2:Y:S01]  /*10b70*/  LDL R18, [R1+0xfb0] ;  /* 0x000fb00001127983 */ /* 0x002ea20000100800 */
[----:B------:R-:W-:-:S02]  /*10b80*/  ISETP.GT.AND P1, PT, R21, RZ, PT ;  /* 0x000000ff1500720c */ /* 0x000fc40003f24270 */
[----:B0-----:R-:W-:-:S04]  /*10b90*/  LOP3.LUT R4, R4, 0x1f, RZ, 0xc0, !PT ;  /* 0x0000001f04047812 */ /* 0x001fc800078ec0ff */
[----:B------:R-:W-:Y:S01]  /*10ba0*/  ISETP.GE.AND P0, PT, R4, R21, PT ;  /* 0x000000150400720c */ /* 0x000fe20003f06270 */
        /* <DEDUP_REMOVED lines=8> */
[----:B------:R-:W2:Y:S01]  /*10c30*/  LDL.LU R21, [R1+0x22cc] ;  /* 0x0022cc0001157983 */ /* 0x000ea20000300800 */
[----:B----4-:R-:W-:-:S03]  /*10c40*/  IADD3 R4, P2, R5, R2, RZ ;  /* 0x0000000205047210 */ /* 0x010fc60007f5e0ff */
[----:B------:R-:W4:Y:S01]  /*10c50*/  LDL R5, [R1+0xc5c] ;  /* 0x000c5c0001057983 */ /* 0x000f220000100800 */
[----:B------:R-:W-:-:S06]  /*10c60*/  PRMT R6, RZ, 0x7610, R6 ;  /* 0x00007610ff067816 */ /* 0x000fcc0000000006 */
[----:B------:R0:W2:Y:S01]  /*10c70*/  @P1 LDG.E.U16 R6, [R28.64] ;  /* 0x000000041c061981 */ /* 0x0000a2000c1e1500 */
[----:B------:R-:W-:-:S03]  /*10c80*/  PRMT R26, RZ, 0x7610, R26 ;  /* 0x00007610ff1a7816 */ /* 0x000fc6000000001a */
[----:B------:R0:W-:Y:S04]  /*10c90*/  STL [R1+0x109c], R28 ;  /* 0x00109c1c01007387 */ /* 0x0001e80000100800 */
[----:B0-----:R-:W3:Y:S04]  /*10ca0*/  LDL.LU R28, [R1+0xe54] ;  /* 0x000e5400011c7983 */ /* 0x001ee80000300800 */
[----:B------:R0:W-:Y:S04]  /*10cb0*/  STL [R1+0x1098], R29 ;  /* 0x0010981d01007387 */ /* 0x0001e80000100800 */
[----:B0-----:R-:W3:Y:S04]  /*10cc0*/  LDL.LU R29, [R1+0xfa8] ;  /* 0x000fa800011d7983 */ /* 0x001ee80000300800 */
[----:B------:R-:W-:Y:S01]  /*10cd0*/  BAR.SYNC.DEFER_BLOCKING 0x0 ;  /* 0x0000000000007b1d */ /* 0x000fe20000010000 */
[----:B----4-:R-:W-:-:S05]  /*10ce0*/  IMAD.X R5, R5, 0x1, R0, P2 ;  /* 0x0000000105057824 */ /* 0x010fca00010e0600 */
[----:B------:R2:W4:Y:S01]  /*10cf0*/  @!P0 LDG.E.U16 R26, [R4.64] ;  /* 0x00000004041a8981 */ /* 0x000522000c1e1500 */
[----:B------:R-:W-:Y:S02]  /*10d00*/  PRMT R25, RZ, 0x7610, R25 ;  /* 0x00007610ff197816 */ /* 0x000fe40000000019 */
[----:B--2---:R-:W-:-:S05]  /*10d10*/  IADD3 R4, P1, R20, R2, RZ ;  /* 0x0000000214047210 */ /* 0x004fca0007f3e0ff */
[----:B------:R-:W-:-:S05]  /*10d20*/  IMAD.X R5, R18, 0x1, R0, P1 ;  /* 0x0000000112057824 */ /* 0x000fca00008e0600 */
[----:B------:R3:W2:Y:S01]  /*10d30*/  @!P0 LDG.E.U16 R25, [R4.64] ;  /* 0x0000000404198981 */ /* 0x0006a2000c1e1500 */
[----:B------:R-:W-:Y:S02]  /*10d40*/  PRMT R24, RZ, 0x7610, R24 ;  /* 0x00007610ff187816 */ /* 0x000fe40000000018 */
[----:B---3--:R-:W-:-:S05]  /*10d50*/  IADD3 R4, P1, R29, R2, RZ ;  /* 0x000000021d047210 */ /* 0x008fca0007f3e0ff */
[----:B------:R-:W-:-:S05]  /*10d60*/  IMAD.X R5, R28, 0x1, R0, P1 ;  /* 0x000000011c057824 */ /* 0x000fca00008e0600 */
[----:B------:R0:W3:Y:S04]  /*10d70*/  @!P0 LDG.E.U16 R24, [R4.64] ;  /* 0x0000000404188981 */ /* 0x0000e8000c1e1500 */
[----:B----4-:R1:W-:Y:S04]  /*10d80*/  STL [R1+0x4e0], R26 ;  /* 0x0004e01a01007387 */ /* 0x0103e80000100800 */
[----:B-1----:R-:W4:Y:S04]  /*10d90*/  LDL.LU R26, [R1+0x22c8] ;  /* 0x0022c800011a7983 */ /* 0x002f280000300800 */
[----:B------:R-:W2:Y:S04]  /*10da0*/  LDL R20, [R1+0xf98] ;  /* 0x000f980001147983 */ /* 0x000ea80000100800 */
[----:B------:R-:W2:Y:S04]  /*10db0*/  LDL R18, [R1+0xcf8] ;  /* 0x000cf80001127983 */ /* 0x000ea80000100800 */
[----:B------:R-:W-:Y:S04]  /*10dc0*/  STL [R1+0x10c0], R29 ;  /* 0x0010c01d01007387 */ /* 0x000fe80000100800 */
[----:B------:R-:W-:Y:S04]  /*10dd0*/  STL [R1+0x10c4], R28 ;  /* 0x0010c41c01007387 */ /* 0x000fe80000100800 */
[----:B0-----:R-:W2:Y:S04]  /*10de0*/  LDL R5, [R1+0xe4c] ;  /* 0x000e4c0001057983 */ /* 0x001ea80000100800 */
[----:B---3--:R-:W-:Y:S01]  /*10df0*/  STL [R1+0x21e8], R24 ;  /* 0x0021e81801007387 */ /* 0x008fe20000100800 */
[----:B--2---:R-:W-:-:S03]  /*10e00*/  IADD3 R4, P1, R5, R2, RZ ;  /* 0x0000000205047210 */ /* 0x004fc60007f3e0ff */
[----:B------:R-:W2:Y:S01]  /*10e10*/  LDL R5, [R1+0xd00] ;  /* 0x000d000001057983 */ /* 0x000ea20000100800 */
[----:B------:R-:W-:Y:S01]  /*10e20*/  PRMT R23, RZ, 0x7610, R23 ;  /* 0x00007610ff177816 */ /* 0x000fe20000000017 */
[----:B--2---:R-:W-:-:S05]  /*10e30*/  IMAD.X R5, R5, 0x1, R0, P1 ;  /* 0x0000000105057824 */ /* 0x004fca00008e0600 */
[----:B------:R0:W2:Y:S04]  /*10e40*/  @!P0 LDG.E.U16 R23, [R4.64] ;  /* 0x0000000404178981 */ /* 0x0000a8000c1e1500 */
[----:B0-----:R-:W3:Y:S02]  /*10e50*/  LDL R5, [R1+0xf9c] ;  /* 0x000f9c0001057983 */ /* 0x001ee40000100800 */
[----:B---3--:R-:W-:Y:S02]  /*10e60*/  IADD3 R4, P1, R5, R2, RZ ;  /* 0x0000000205047210 */ /* 0x008fe40007f3e0ff */
[----:B------:R-:W3:Y:S01]  /*10e70*/  LDL R5, [R1+0xe48] ;  /* 0x000e480001057983 */ /* 0x000ee20000100800 */
[----:B------:R-:W-:Y:S02]  /*10e80*/  PRMT R22, RZ, 0x7610, R22 ;  /* 0x00007610ff167816 */ /* 0x000fe40000000016 */
[----:B---3--:R-:W-:-:S05]  /*10e90*/  IMAD.X R5, R5, 0x1, R0, P1 ;  /* 0x0000000105057824 */ /* 0x008fca00008e0600 */
[----:B------:R0:W3:Y:S04]  /*10ea0*/  @!P0 LDG.E.U16 R22, [R4.64] ;  /* 0x0000000404168981 */ /* 0x0000e8000c1e1500 */
[----:B0-----:R-:W2:Y:S01]  /*10eb0*/  LDL R5, [R1+0x1050] ;  /* 0x0010500001057983 */ /* 0x001ea20000100800 */
[----:B------:R-:W-:-:S03]  /*10ec0*/  PRMT R21, RZ, 0x7610, R21 ;  /* 0x00007610ff157816 */ /* 0x000fc60000000015 */
[----:B---3--:R-:W-:Y:S01]  /*10ed0*/  STL [R1+0x21e4], R22 ;  /* 0x0021e41601007387 */ /* 0x008fe20000100800 */
[----:B--2---:R-:W-:-:S05]  /*10ee0*/  IADD3 R4, P1, R5, R2, RZ ;  /* 0x0000000205047210 */ /* 0x004fca0007f3e0ff */
[----:B------:R-:W-:Y:S01]  /*10ef0*/  IMAD.X R5, R20, 0x1, R0, P1 ;  /* 0x0000000114057824 */ /* 0x000fe200008e0600 */
[----:B----4-:R-:W-:Y:S01]  /*10f00*/  PRMT R26, RZ, 0x7610, R26 ;  /* 0x00007610ff1a7816 */ /* 0x010fe2000000001a */
[----:B------:R-:W2:Y:S04]  /*10f10*/  LDL R20, [R1+0xcf0] ;  /* 0x000cf00001147983 */ /* 0x000ea80000100800 */
[----:B------:R0:W3:Y:S04]  /*10f20*/  @!P0 LDG.E.U16 R21, [R4.64] ;  /* 0x0000000404158981 */ /* 0x0000e8000c1e1500 */
[----:B0-----:R-:W4:Y:S04]  /*10f30*/  LDL R5, [R1+0xe3c] ;  /* 0x000e3c0001057983 */ /* 0x001f280000100800 */
[----:B---3--:R-:W-:Y:S01]  /*10f40*/  STL [R1+0x21e0], R21 ;  /* 0x0021e01501007387 */ /* 0x008fe20000100800 */
[----:B----4-:R-:W-:-:S05]  /*10f50*/  IADD3 R4, P1, R5, R2, RZ ;  /* 0x0000000205047210 */ /* 0x010fca0007f3e0ff */
[----:B------:R-:W-:Y:S02]  /*10f60*/  IMAD.X R5, R18, 0x1, R0, P1 ;  /* 0x0000000112057824 */ /* 0x000fe400008e0600 */
[----:B------:R-:W3:Y:S04]  /*10f70*/  LDL R18, [R1+0xe28] ;  /* 0x000e280001127983 */ /* 0x000ee80000100800 */
[----:B------:R0:W4:Y:S04]  /*10f80*/  @!P0 LDG.E.U16 R26, [R4.64] ;  /* 0x00000004041a8981 */ /* 0x000128000c1e1500 */
[----:B0-----:R-:W2:Y:S04]  /*10f90*/  LDL R5, [R1+0xf8c] ;  /* 0x000f8c0001057983 */ /* 0x001ea80000100800 */
[----:B----4-:R-:W-:Y:S01]  /*10fa0*/  STL [R1+0x21dc], R26 ;  /* 0x0021dc1a01007387 */ /* 0x010fe20000100800 */
[----:B--2---:R-:W-:-:S03]  /*10fb0*/  IADD3 R4, P1, R5, R2, RZ ;  /* 0x0000000205047210 */ /* 0x004fc60007f3e0ff */
[----:B------:R-:W2:Y:S01]  /*10fc0*/  LDL R5, [R1+0xe38] ;  /* 0x000e380001057983 */ /* 0x000ea20000100800 */
[----:B------:R-:W-:Y:S01]  /*10fd0*/  PRMT R3, RZ, 0x7610, R3 ;  /* 0x00007610ff037816 */ /* 0x000fe20000000003 */
[----:B--2---:R-:W-:-:S05]  /*10fe0*/  IMAD.X R5, R5, 0x1, R0, P1 ;  /* 0x0000000105057824 */ /* 0x004fca00008e0600 */
[----:B------:R-:W2:Y:S04]  /*10ff0*/  @!P0 LDG.E.U16 R3, [R4.64] ;  /* 0x0000000404038981 */ /* 0x000ea8000c1e1500 */
[----:B--2---:R0:W-:Y:S04]  /*11000*/  STL [R1], R3 ;  /* 0x0000000301007387 */ /* 0x0041e80000100800 */
[----:B0-----:R-:W2:Y:S04]  /*11010*/  LDL.LU R3, [R1+0x22c4] ;  /* 0x0022c40001037983 */ /* 0x001ea80000300800 */
[----:B------:R-:W4:Y:S02]  /*11020*/  LDL R5, [R1+0x1048] ;  /* 0x0010480001057983 */ /* 0x000f240000100800 */
[----:B----4-:R-:W-:-:S02]  /*11030*/  IADD3 R4, P1, R5, R2, RZ ;  /* 0x0000000205047210 */ /* 0x010fc40007f3e0ff */
[----:B------:R-:W4:Y:S01]  /*11040*/  LDL R5, [R1+0xf88] ;  /* 0x000f880001057983 */ /* 0x000f220000100800 */
[----:B--2---:R-:W-:Y:S02]  /*11050*/  PRMT R3, RZ, 0x7610, R3 ;  /* 0x00007610ff037816 */ /* 0x004fe40000000003 */
[----:B----4-:R-:W-:-:S05]  /*11060*/  IMAD.X R5, R5, 0x1, R0, P1 ;  /* 0x0000000105057824 */ /* 0x010fca00008e0600 */
[----:B------:R-:W2:Y:S04]  /*11070*/  @!P0 LDG.E.U16 R3, [R4.64] ;  /* 0x0000000404038981 */ /* 0x000ea8000c1e1500 */
[----:B--2---:R0:W-:Y:S04]  /*11080*/  STL [R1+0xc], R3 ;  /* 0x00000c0301007387 */ /* 0x0041e80000100800 */
[----:B0-----:R-:W2:Y:S04]  /*11090*/  LDL.LU R3, [R1+0x22c0] ;  /* 0x0022c00001037983 */ /* 0x001ea80000300800 */
[----:B------:R-:W4:Y:S01]  /*110a0*/  LDL R5, [R1+0xe2c] ;  /* 0x000e2c0001057983 */ /* 0x000f220000100800 */
[----:B--2---:R-:W-:-:S02]  /*110b0*/  PRMT R3, RZ, 0x7610, R3 ;  /* 0x00007610ff037816 */ /* 0x004fc40000000003 */
[----:B----4-:R-:W-:-:S05]  /*110c0*/  IADD3 R4, P1, R5, R2, RZ ;  /* 0x0000000205047210 */ /* 0x010fca0007f3e0ff */
[----:B------:R-:W-:Y:S02]  /*110d0*/  IMAD.X R5, R20, 0x1, R0, P1 ;  /* 0x0000000114057824 */ /* 0x000fe400008e0600 */
[----:B------:R-:W2:Y:S04]  /*110e0*/  LDL R20, [R1+0xe18] ;  /* 0x000e180001147983 */ /* 0x000ea80000100800 */
[----:B------:R-:W4:Y:S04]  /*110f0*/  @!P0 LDG.E.U16 R3, [R4.64] ;  /* 0x0000000404038981 */ /* 0x000f28000c1e1500 */
[----:B----4-:R0:W-:Y:S04]  /*11100*/  STL [R1+0x10], R3 ;  /* 0x0000100301007387 */ /* 0x0101e80000100800 */
[----:B0-----:R-:W4:Y:S04]  /*11110*/  LDL.LU R3, [R1+0x22bc] ;  /* 0x0022bc0001037983 */ /* 0x001f280000300800 */
[----:B------:R-:W2:Y:S01]  /*11120*/  LDL R5, [R1+0xf7c] ;  /* 0x000f7c0001057983 */ /* 0x000ea20000100800 */
[----:B----4-:R-:W-:-:S02]  /*11130*/  PRMT R3, RZ, 0x7610, R3 ;  /* 0x00007610ff037816 */ /* 0x010fc40000000003 */
[----:B--2---:R-:W-:-:S05]  /*11140*/  IADD3 R4, P1, R5, R2, RZ ;  /* 0x0000000205047210 */ /* 0x004fca0007f3e0ff */
[----:B---3--:R-:W-:Y:S02]  /*11150*/  IMAD.X R5, R18, 0x1, R0, P1 ;  /* 0x0000000112057824 */ /* 0x008fe400008e0600 */
[----:B------:R-:W2:Y:S04]  /*11160*/  LDL R18, [R1+0xf68] ;  /* 0x000f680001127983 */ /* 0x000ea80000100800 */
[----:B------:R-:W3:Y:S04]  /*11170*/  @!P0 LDG.E.U16 R3, [R4.64] ;  /* 0x0000000404038981 */ /* 0x000ee8000c1e1500 */
[----:B---3--:R0:W-:Y:S04]  /*11180*/  STL [R1+0x18], R3 ;  /* 0x0000180301007387 */ /* 0x0081e80000100800 */
[----:B0-----:R-:W3:Y:S04]  /*11190*/  LDL.LU R3, [R1+0x22b8] ;  /* 0x0022b80001037983 */ /* 0x001ee80000300800 */
[----:B------:R-:W4:Y:S02]  /*111a0*/  LDL R5, [R1+0x1040] ;  /* 0x0010400001057983 */ /* 0x000f240000100800 */
[----:B----4-:R-:W-:-:S02]  /*111b0*/  IADD3 R4, P1, R5, R2, RZ ;  /* 0x0000000205047210 */ /* 0x010fc40007f3e0ff */
[----:B------:R-:W4:Y:S01]  /*111c0*/  LDL R5, [R1+0xf78] ;  /* 0x000f780001057983 */ /* 0x000f220000100800 */
[----:B---3--:R-:W-:Y:S02]  /*111d0*/  PRMT R3, RZ, 0x7610, R3 ;  /* 0x00007610ff037816 */ /* 0x008fe40000000003 */
[----:B----4-:R-:W-:-:S05]  /*111e0*/  IMAD.X R5, R5, 0x1, R0, P1 ;  /* 0x0000000105057824 */ /* 0x010fca00008e0600 */
        /* <DEDUP_REMOVED lines=11> */
[----:B------:R-:W4:Y:S01]  /*112a0*/  LDL R5, [R1+0xf6c] ;  /* 0x000f6c0001057983 */ /* 0x000f220000100800 */
[----:B---3--:R-:W-:-:S02]  /*112b0*/  PRMT R3, RZ, 0x7610, R3 ;  /* 0x00007610ff037816 */ /* 0x008fc40000000003 */
[----:B----4-:R-:W-:-:S05]  /*112c0*/  IADD3 R4, P1, R5, R2, RZ ;  /* 0x0000000205047210 */ /* 0x010fca0007f3e0ff */
[----:B------:R-:W-:Y:S02]  /*112d0*/  IMAD.X R5, R20, 0x1, R0, P1 ;  /* 0x0000000114057824 */ /* 0x000fe400008e0600 */
[----:B------:R-:W3:Y:S04]  /*112e0*/  LDL R20, [R1+0xf58] ;  /* 0x000f580001147983 */ /* 0x000ee80000100800 */
[----:B------:R-:W4:Y:S04]  /*112f0*/  @!P0 LDG.E.U16 R3, [R4.64] ;  /* 0x0000000404038981 */ /* 0x000f28000c1e1500 */
[----:B----4-:R0:W-:Y:S04]  /*11300*/  STL [R1+0x2c], R3 ;  /* 0x00002c0301007387 */ /* 0x0101e80000100800 */
[----:B0-----:R-:W4:Y:S04]  /*11310*/  LDL.LU R3, [R1+0x22ac] ;  /* 0x0022ac0001037983 */ /* 0x001f280000300800 */
[----:B------:R-:W2:Y:S01]  /*11320*/  LDL R5, [R1+0x1038] ;  /* 0x0010380001057983 */ /* 0x000ea20000100800 */
[----:B----4-:R-:W-:-:S02]  /*11330*/  PRMT R3, RZ, 0x7610, R3 ;  /* 0x00007610ff037816 */ /* 0x010fc40000000003 */
[----:B--2---:R-:W-:-:S05]  /*11340*/  IADD3 R4, P1, R5, R2, RZ ;  /* 0x0000000205047210 */ /* 0x004fca0007f3e0ff */
[----:B------:R-:W-:Y:S02]  /*11350*/  IMAD.X R5, R18, 0x1, R0, P1 ;  /* 0x0000000112057824 */ /* 0x000fe400008e0600 */
[----:B------:R-:W2:Y:S04]  /*11360*/  LDL R18, [R1+0xcd8] ;  /* 0x000cd80001127983 */ /* 0x000ea80000100800 */
[----:B------:R-:W4:Y:S04]  /*11370*/  @!P0 LDG.E.U16 R3, [R4.64] ;  /* 0x0000000404038981 */ /* 0x000f28000c1e1500 */
[----:B----4-:R0:W-:Y:S04]  /*11380*/  STL [R1+0x30], R3 ;  /* 0x0000300301007387 */ /* 0x0101e80000100800 */
[----:B0-----:R-:W4:Y:S04]  /*11390*/  LDL.LU R3, [R1+0x22a8] ;  /* 0x0022a80001037983 */ /* 0x001f280000300800 */
[----:B------:R-:W2:Y:S02]  /*113a0*/  LDL R5, [R1+0xe0c] ;  /* 0x000e0c0001057983 */ /* 0x000ea40000100800 */
[----:B--2---:R-:W-:-:S02]  /*113b0*/  IADD3 R4, P1, R5, R2, RZ ;  /* 0x0000000205047210 */ /* 0x004fc40007f3e0ff */
[----:B------:R-:W2:Y:S01]  /*113c0*/  LDL R5, [R1+0xce0] ;  /* 0x000ce00001057983 */ /* 0x000ea20000100800 */
[----:B----4-:R-:W-:Y:S02]  /*113d0*/  PRMT R3, RZ, 0x7610, R3 ;  /* 0x00007610ff037816 */ /* 0x010fe40000000003 */
[----:B--2---:R-:W-:-:S05]  /*113e0*/  IMAD.X R5, R5, 0x1, R0, P1 ;  /* 0x0000000105057824 */ /* 0x004fca00008e0600 */
[----:B------:R-:W2:Y:S04]  /*113f0*/  @!P0 LDG.E.U16 R3, [R4.64] ;  /* 0x0000000404038981 */ /* 0x000ea8000c1e1500 */
[----:B--2---:R0:W-:Y:S04]  /*11400*/  STL [R1+0x38], R3 ;  /* 0x0000380301007387 */ /* 0x0041e80000100800 */
        /* <DEDUP_REMOVED lines=12> */
[----:B---3--:R-:W-:Y:S02]  /*114d0*/  IMAD.X R5, R20, 0x1, R0, P1 ;  /* 0x0000000114057824 */ /* 0x008fe400008e0600 */
[----:B------:R-:W2:Y:S04]  /*114e0*/  LDL R20, [R1+0xcd0] ;  /* 0x000cd00001147983 */ /* 0x000ea80000100800 */
        /* <DEDUP_REMOVED lines=118> */
[----:B------:R-:W-:Y:S02]  /*11c50*/  PRMT R16, RZ, 0x7610, R16 ;  /* 0x00007610ff107816 */ /* 0x000fe40000000010 */
[----:B----4-:R-:W-:-:S05]  /*11c60*/  IMAD.X R5, R5, 0x1, R0, P1 ;  /* 0x0000000105057824 */ /* 0x010fca00008e0600 */
[----:B------:R0:W4:Y:S04]  /*11c70*/  @!P0 LDG.E.U16 R16, [R4.64] ;  /* 0x0000000404108981 */ /* 0x000128000c1e1500 */
[----:B0-----:R-:W3:Y:S01]  /*11c80*/  LDL R5, [R1+0xdac] ;  /* 0x000dac0001057983 */ /* 0x001ee20000100800 */
[----:B--2---:R-:W-:Y:S02]  /*11c90*/  PRMT R3, RZ, 0x7610, R3 ;  /* 0x00007610ff037816 */ /* 0x004fe40000000003 */
[----:B---3--:R-:W-:-:S05]  /*11ca0*/  IADD3 R4, P1, R5, R2, RZ ;  /* 0x0000000205047210 */ /* 0x008fca0007f3e0ff */
[----:B------:R-:W-:-:S05]  /*11cb0*/  IMAD.X R5, R20, 0x1, R0, P1 ;  /* 0x0000000114057824 */ /* 0x000fca00008e0600 */
[----:B------:R-:W2:Y:S04]  /*11cc0*/  @!P0 LDG.E.U16 R3, [R4.64] ;  /* 0x0000000404038981 */ /* 0x000ea8000c1e1500 */
[----:B----4-:R0:W-:Y:S04]  /*11cd0*/  STL [R1+0xf4], R16 ;  /* 0x0000f41001007387 */ /* 0x0101e80000100800 */
[----:B------:R-:W3:Y:S04]  /*11ce0*/  LDL R20, [R1+0xeec] ;  /* 0x000eec0001147983 */ /* 0x000ee80000100800 */
[----:B0-----:R-:W4:Y:S04]  /*11cf0*/  LDL R16, [R1+0xca8] ;  /* 0x000ca80001107983 */ /* 0x001f280000100800 */
[----:B--2---:R0:W-:Y:S04]  /*11d00*/  STL [R1+0xf8], R3 ;  /* 0x0000f80301007387 */ /* 0x0041e80000100800 */
[----:B0-----:R-:W2:Y:S04]  /*11d10*/  LDL.LU R3, [R1+0x2260] ;  /* 0x0022600001037983 */ /* 0x001ea80000300800 */
[----:B------:R-:W3:Y:S01]  /*11d20*/  LDL R5, [R1+0xda8] ;  /* 0x000da80001057983 */ /* 0x000ee20000100800 */
[----:B------:R-:W-:-:S03]  /*11d30*/  IADD3 R4, P1, R18, R2, RZ ;  /* 0x0000000212047210 */ /* 0x000fc60007f3e0ff */
[----:B------:R-:W4:Y:S01]  /*11d40*/  LDL R18, [R1+0xd98] ;  /* 0x000d980001127983 */ /* 0x000f220000100800 */
[----:B--2---:R-:W-:Y:S01]  /*11d50*/  PRMT R3, RZ, 0x7610, R3 ;  /* 0x00007610ff037816 */ /* 0x004fe20000000003 */
[----:B---3--:R-:W-:-:S05]  /*11d60*/  IMAD.X R5, R5, 0x1, R0, P1 ;  /* 0x0000000105057824 */ /* 0x008fca00008e0600 */
[----:B------:R0:W2:Y:S04]  /*11d70*/  @!P0 LDG.E.U16 R3, [R4.64] ;  /* 0x0000000404038981 */ /* 0x0000a8000c1e1500 */
[----:B0-----:R-:W3:Y:S04]  /*11d80*/  LDL R5, [R1+0x1000] ;  /* 0x0010000001057983 */ /* 0x001ee80000100800 */
[----:B--2---:R0:W-:Y:S01]  /*11d90*/  STL [R1+0xfc], R3 ;  /* 0x0000fc0301007387 */ /* 0x0041e20000100800 */
[----:B---3--:R-:W-:-:S03]  /*11da0*/  IADD3 R4, P1, R5, R2, RZ ;  /* 0x0000000205047210 */ /* 0x008fc60007f3e0ff */
[----:B0-----:R-:W2:Y:S04]  /*11db0*/  LDL R3, [R1+0xff8] ;  /* 0x000ff80001037983 */ /* 0x001ea80000100800 */
[----:B------:R-:W3:Y:S01]  /*11dc0*/  LDL R5, [R1+0xef8] ;  /* 0x000ef80001057983 */ /* 0x000ee20000100800 */
[----:B------:R-:W-:Y:S01]  /*11dd0*/  PRMT R15, RZ, 0x7610, R15 ;  /* 0x00007610ff0f7816 */ /* 0x000fe2000000000f */
[----:B---3--:R-:W-:-:S05]  /*11de0*/  IMAD.X R5, R5, 0x1, R0, P1 ;  /* 0x0000000105057824 */ /* 0x008fca00008e0600 */
[----:B------:R-:W3:Y:S04]  /*11df0*/  @!P0 LDG.E.U16 R15, [R4.64] ;  /* 0x00000004040f8981 */ /* 0x000ee8000c1e1500 */
[----:B---3--:R0:W-:Y:S04]  /*11e00*/  STL [R1+0x104], R15 ;  /* 0x0001040f01007387 */ /* 0x0081e80000100800 */
[----:B0-----:R-:W3:Y:S04]  /*11e10*/  LDL.LU R15, [R1+0x225c] ;  /* 0x00225c00010f7983 */ /* 0x001ee80000300800 */
[----:B------:R-:W2:Y:S01]  /*11e20*/  LDL R5, [R1+0xd9c] ;  /* 0x000d9c0001057983 */ /* 0x000ea20000100800 */
[----:B------:R-:W-:-:S02]  /*11e30*/  PRMT R29, RZ, 0x7610, R29 ;  /* 0x00007610ff1d7816 */ /* 0x000fc4000000001d */
[----:B--2---:R-:W-:-:S05]  /*11e40*/  IADD3 R4, P1, R5, R2, RZ ;  /* 0x0000000205047210 */ /* 0x004fca0007f3e0ff */
[----:B----4-:R-:W-:-:S05]  /*11e50*/  IMAD.X R5, R16, 0x1, R0, P1 ;  /* 0x0000000110057824 */ /* 0x010fca00008e0600 */
[----:B------:R0:W2:Y:S01]  /*11e60*/  @!P0 LDG.E.U16 R29, [R4.64] ;  /* 0x00000004041d8981 */ /* 0x0000a2000c1e1500 */
[----:B---3--:R-:W-:Y:S02]  /*11e70*/  PRMT R15, RZ, 0x7610, R15 ;  /* 0x00007610ff0f7816 */ /* 0x008fe4000000000f */
[----:B0-----:R-:W-:-:S05]  /*11e80*/  IADD3 R4, P1, R20, R2, RZ ;  /* 0x0000000214047210 */ /* 0x001fca0007f3e0ff */
[----:B------:R-:W-:-:S05]  /*11e90*/  IMAD.X R5, R18, 0x1, R0, P1 ;  /* 0x0000000112057824 */ /* 0x000fca00008e0600 */
[----:B------:R-:W3:Y:S04]  /*11ea0*/  @!P0 LDG.E.U16 R15, [R4.64] ;  /* 0x00000004040f8981 */ /* 0x000ee8000c1e1500 */
[----:B--2---:R0:W-:Y:S04]  /*11eb0*/  STL [R1+0x108], R29 ;  /* 0x0001081d01007387 */ /* 0x0041e80000100800 */
[----:B------:R-:W2:Y:S04]  /*11ec0*/  LDL R20, [R1+0xd88] ;  /* 0x000d880001147983 */ /* 0x000ea80000100800 */
[----:B0-----:R-:W4:Y:S04]  /*11ed0*/  LDL R29, [R1+0xedc] ;  /* 0x000edc00011d7983 */ /* 0x001f280000100800 */
[----:B---3--:R0:W-:Y:S04]  /*11ee0*/  STL [R1+0x10c], R15 ;  /* 0x00010c0f01007387 */ /* 0x0081e80000100800 */
[----:B0-----:R-:W3:Y:S04]  /*11ef0*/  LDL.LU R15, [R1+0x2258] ;  /* 0x00225800010f7983 */ /* 0x001ee80000300800 */
[----:B------:R-:W2:Y:S01]  /*11f00*/  LDL R5, [R1+0xee8] ;  /* 0x000ee80001057983 */ /* 0x000ea20000100800 */
[----:B------:R-:W-:-:S02]  /*11f10*/  IADD3 R4, P1, R3, R2, RZ ;  /* 0x0000000203047210 */ /* 0x000fc40007f3e0ff */
[----:B---3--:R-:W-:-:S03]  /*11f20*/  PRMT R15, RZ, 0x7610, R15 ;  /* 0x00007610ff0f7816 */ /* 0x008fc6000000000f */
[----:B--2---:R-:W-:-:S05]  /*11f30*/  IMAD.X R5, R5, 0x1, R0, P1 ;  /* 0x0000000105057824 */ /* 0x004fca00008e0600 */
[----:B------:R-:W2:Y:S04]  /*11f40*/  @!P0 LDG.E.U16 R15, [R4.64] ;  /* 0x00000004040f8981 */ /* 0x000ea8000c1e1500 */
[----:B--2---:R0:W-:Y:S04]  /*11f50*/  STL [R1+0x4dc], R15 ;  /* 0x0004dc0f01007387 */ /* 0x0041e80000100800 */
[----:B0-----:R-:W2:Y:S04]  /*11f60*/  LDL.LU R15, [R1+0x2254] ;  /* 0x00225400010f7983 */ /* 0x001ea80000300800 */
[----:B------:R-:W3:Y:S02]  /*11f70*/  LDL R5, [R1+0xd8c] ;  /* 0x000d8c0001057983 */ /* 0x000ee40000100800 */
[----:B---3--:R-:W-:-:S02]  /*11f80*/  IADD3 R4, P1, R5, R2, RZ ;  /* 0x0000000205047210 */ /* 0x008fc40007f3e0ff */
[----:B------:R-:W3:Y:S01]  /*11f90*/  LDL R5, [R1+0xca0] ;  /* 0x000ca00001057983 */ /* 0x000ee20000100800 */
[----:B--2---:R-:W-:Y:S02]  /*11fa0*/  PRMT R15, RZ, 0x7610, R15 ;  /* 0x00007610ff0f7816 */ /* 0x004fe4000000000f */
[----:B---3--:R-:W-:-:S05]  /*11fb0*/  IMAD.X R5, R5, 0x1, R0, P1 ;  /* 0x0000000105057824 */ /* 0x008fca00008e0600 */
[----:B------:R4:W2:Y:S01]  /*11fc0*/  @!P0 LDG.E.U16 R15, [R4.64] ;  /* 0x00000004040f8981 */ /* 0x0008a2000c1e1500 */
[----:B------:R-:W-:Y:S02]  /*11fd0*/  PRMT R19, RZ, 0x7610, R19 ;  /* 0x00007610ff137816 */ /* 0x000fe40000000013 */
[----:B----4-:R-:W-:-:S05]  /*11fe0*/  IADD3 R4, P1, R29, R2, RZ ;  /* 0x000000021d047210 */ /* 0x010fca0007f3e0ff */
[----:B------:R-:W-:-:S05]  /*11ff0*/  IMAD.X R5, R20, 0x1, R0, P1 ;  /* 0x0000000114057824 */ /* 0x000fca00008e0600 */
[----:B------:R0:W3:Y:S04]  /*12000*/  @!P0 LDG.E.U16 R19, [R4.64] ;  /* 0x0000000404138981 */ /* 0x0000e8000c1e1500 */
[----:B--2---:R1:W-:Y:S04]  /*12010*/  STL [R1+0x4d8], R15 ;  /* 0x0004d80f01007387 */ /* 0x0043e80000100800 */
[----:B-1----:R-:W2:Y:S04]  /*12020*/  LDL.LU R15, [R1+0x2250] ;  /* 0x00225000010f7983 */ /* 0x002ea80000300800 */
[----:B0-----:R-:W4:Y:S04]  /*12030*/  LDL R5, [R1+0xff0] ;  /* 0x000ff00001057983 */ /* 0x001f280000100800 */
[----:B------:R-:W2:Y:S04]  /*12040*/  LDL R29, [R1+0xfe8] ;  /* 0x000fe800011d7983 */ /* 0x000ea80000100800 */
[----:B------:R-:W2:Y:S04]  /*12050*/  LDL R20, [R1+0xec8] ;  /* 0x000ec80001147983 */ /* 0x000ea80000100800 */
[----:B---3--:R-:W-:Y:S01]  /*12060*/  STL [R1+0x4d4], R19 ;  /* 0x0004d41301007387 */ /* 0x008fe20000100800 */
[----:B----4-:R-:W-:-:S03]  /*12070*/  IADD3 R4, P1, R5, R2, RZ ;  /* 0x0000000205047210 */ /* 0x010fc60007f3e0ff */
[----:B------:R-:W3:Y:S01]  /*12080*/  LDL R5, [R1+0xed8] ;  /* 0x000ed80001057983 */ /* 0x000ee20000100800 */
[----:B------:R-:W-:Y:S01]  /*12090*/  PRMT R12, RZ, 0x7610, R12 ;  /* 0x00007610ff0c7816 */ /* 0x000fe2000000000c */
[----:B---3--:R-:W-:-:S05]  /*120a0*/  IMAD.X R5, R5, 0x1, R0, P1 ;  /* 0x0000000105057824 */ /* 0x008fca00008e0600 */
        /* <DEDUP_REMOVED lines=9> */
[----:B------:R-:W0:Y:S04]  /*12140*/  S2R R19, SR_TID.X ;  /* 0x0000000000137919 */ /* 0x000e280000002100 */
[----:B------:R-:W1:Y:S04]  /*12150*/  S2R R16, SR_TID.X ;  /* 0x0000000000107919 */ /* 0x000e680000002100 */
[----:B---3--:R3:W-:Y:S04]  /*12160*/  STL [R1+0x4bc], R12 ;  /* 0x0004bc0c01007387 */ /* 0x0087e80000100800 */
[----:B---3--:R-:W3:Y:S04]  /*12170*/  LDL.LU R12, [R1+0x2248] ;  /* 0x00224800010c7983 */ /* 0x008ee80000300800 */
[----:B------:R-:W4:Y:S04]  /*12180*/  LDL.LU R4, [R1+0x1c] ;  /* 0x00001c0001047983 */ /* 0x000f280000300800 */
[----:B------:R-:W3:Y:S01]  /*12190*/  LDL R5, [R1+0xecc] ;  /* 0x000ecc0001057983 */ /* 0x000ee20000100800 */
[----:B0-----:R-:W-:-:S02]  /*121a0*/  LOP3.LUT R19, R19, 0x7f, RZ, 0xc0, !PT ;  /* 0x0000007f13137812 */ /* 0x001fc400078ec0ff */
[----:B-1----:R-:W-:-:S03]  /*121b0*/  LOP3.LUT R18, R16, 0x7f, RZ, 0xc0, !PT ;  /* 0x0000007f10127812 */ /* 0x002fc600078ec0ff */
[----:B------:R-:W-:Y:S02]  /*121c0*/  IMAD.SHL.U32 R19, R19, 0x2, RZ ;  /* 0x0000000213137824 */ /* 0x000fe400078e00ff */
[----:B------:R-:W-:-:S03]  /*121d0*/  IMAD.SHL.U32 R3, R18, 0x2, RZ ;  /* 0x0000000212037824 */ /* 0x000fc600078e00ff */
[----:B------:R-:W-:Y:S02]  /*121e0*/  LOP3.LUT R19, R19, 0x10, RZ, 0x3c, !PT ;  /* 0x0000001013137812 */ /* 0x000fe400078e3cff */
[----:B------:R-:W-:Y:S04]  /*121f0*/  STS.U16 [R3+0x8000], R6 ;  /* 0x0080000603007388 */ /* 0x000fe80000000400 */
[----:B--2---:R-:W-:Y:S04]  /*12200*/  STS.U16 [R3+0x8800], R15 ;  /* 0x0088000f03007388 */ /* 0x004fe80000000400 */
[----:B------:R-:W-:Y:S04]  /*12210*/  STS.U16 [R3+0x9000], R10 ;  /* 0x0090000a03007388 */ /* 0x000fe80000000400 */
[----:B------:R-:W-:Y:S04]  /*12220*/  STS.U16 [R3+0x9800], R7 ;  /* 0x0098000703007388 */ /* 0x000fe80000000400 */
[----:B----4-:R0:W-:Y:S04]  /*12230*/  STS.U16 [R19+0x8100], R4 ;  /* 0x0081000413007388 */ /* 0x0101e80000000400 */
[----:B0-----:R-:W2:Y:S01]  /*12240*/  LDL.LU R19, [R1+0x2244] ;  /* 0x0022440001137983 */ /* 0x001ea20000300800 */
[----:B---3--:R-:W-:-:S03]  /*12250*/  IADD3 R4, P1, R5, R2, RZ ;  /* 0x0000000205047210 */ /* 0x008fc60007f3e0ff */
[----:B------:R-:W3:Y:S01]  /*12260*/  LDL R5, [R1+0xd78] ;  /* 0x000d780001057983 */ /* 0x000ee20000100800 */
[----:B--2---:R-:W-:Y:S01]  /*12270*/  PRMT R19, RZ, 0x7610, R19 ;  /* 0x00007610ff137816 */ /* 0x004fe20000000013 */
[----:B---3--:R-:W-:-:S05]  /*12280*/  IMAD.X R5, R5, 0x1, R0, P1 ;  /* 0x0000000105057824 */ /* 0x008fca00008e0600 */
[----:B------:R0:W2:Y:S04]  /*12290*/  @!P0 LDG.E.U16 R19, [R4.64] ;  /* 0x0000000404138981 */ /* 0x0000a8000c1e1500 */
[----:B0-----:R-:W0:Y:S04]  /*122a0*/  S2R R5, SR_TID.X ;  /* 0x0000000000057919 */ /* 0x001e280000002100 */
[----:B--2---:R1:W-:Y:S04]  /*122b0*/  STL [R1+0x4b8], R19 ;  /* 0x0004b81301007387 */ /* 0x0043e80000100800 */
[----:B-1----:R-:W2:Y:S01]  /*122c0*/  LDL.LU R19, [R1+0x2240] ;  /* 0x0022400001137983 */ /* 0x002ea20000300800 */
[----:B0-----:R-:W-:-:S05]  /*122d0*/  LOP3.LUT R5, R5, 0x7f, RZ, 0xc0, !PT ;  /* 0x0000007f05057812 */ /* 0x001fca00078ec0ff */
[----:B------:R-:W-:Y:S01]  /*122e0*/  IMAD.SHL.U32 R5, R5, 0x2, RZ ;  /* 0x0000000205057824 */ /* 0x000fe200078e00ff */
[----:B------:R-:W-:Y:S02]  /*122f0*/  IADD3 R4, P1, R29, R2, RZ ;  /* 0x000000021d047210 */ /* 0x000fe40007f3e0ff */
[----:B------:R-:W3:Y:S02]  /*12300*/  LDL R29, [R1+0xc90] ;  /* 0x000c9000011d7983 */ /* 0x000ee40000100800 */
[----:B------:R-:W-:-:S05]  /*12310*/  LOP3.LUT R5, R5, 0x10, RZ, 0x3c, !PT ;  /* 0x0000001005057812 */ /* 0x000fca00078e3cff */
[----:B--2---:R0:W-:Y:S02]  /*12320*/  STS.U16 [R5+0x8900], R19 ;  /* 0x0089001305007388 */ /* 0x0041e40000000400 */
[----:B0-----:R-:W-:Y:S01]  /*12330*/  PRMT R19, RZ, 0x7610, R19 ;  /* 0x00007610ff137816 */ /* 0x001fe20000000013 */
[----:B------:R-:W-:-:S05]  /*12340*/  IMAD.X R5, R20, 0x1, R0, P1 ;  /* 0x0000000114057824 */ /* 0x000fca00008e0600 */
[----:B------:R0:W2:Y:S04]  /*12350*/  @!P0 LDG.E.U16 R19, [R4.64] ;  /* 0x0000000404138981 */ /* 0x0000a8000c1e1500 */
[----:B0-----:R-:W4:Y:S04]  /*12360*/  LDL R5, [R1+0xd6c] ;  /* 0x000d6c0001057983 */ /* 0x001f280000100800 */
[----:B------:R-:W0:Y:S01]  /*12370*/  S2R R20, SR_TID.X ;  /* 0x0000000000147919 */ /* 0x000e220000002100 */
[----:B------:R-:W-:Y:S02]  /*12380*/  PRMT R14, RZ, 0x7610, R14 ;  /* 0x00007610ff0e7816 */ /* 0x000fe4000000000e */
[----:B0-----:R-:W-:-:S05]  /*12390*/  LOP3.LUT R20, R20, 0x7f, RZ, 0xc0, !PT ;  /* 0x0000007f14147812 */ /* 0x001fca00078ec0ff */
[----:B------:R-:W-:-:S05]  /*123a0*/  IMAD.SHL.U32 R20, R20, 0x2, RZ ;  /* 0x0000000214147824 */ /* 0x000fca00078e00ff */
[----:B------:R-:W-:-:S05]  /*123b0*/  LOP3.LUT R4, R20, 0x10, RZ, 0x3c, !PT ;  /* 0x0000001014047812 */ /* 0x000fca00078e3cff */
[----:B------:R4:W-:Y:S02]  /*123c0*/  STS.U16 [R4+0x9100], R12 ;  /* 0x0091000c04007388 */ /* 0x0009e40000000400 */
[----:B----4-:R-:W-:-:S05]  /*123d0*/  IADD3 R4, P1, R5, R2, RZ ;  /* 0x0000000205047210 */ /* 0x010fca0007f3e0ff */
[----:B---3--:R-:W-:-:S05]  /*123e0*/  IMAD.X R5, R29, 0x1, R0, P1 ;  /* 0x000000011d057824 */ /* 0x008fca00008e0600 */
[----:B------:R-:W3:Y:S04]  /*123f0*/  @!P0 LDG.E.U16 R14, [R4.64] ;  /* 0x00000004040e8981 */ /* 0x000ee8000c1e1500 */
[----:B--2---:R-:W-:Y:S04]  /*12400*/  STL [R1+0x2168], R19 ;  /* 0x0021681301007387 */ /* 0x004fe80000100800 */
        /* <DEDUP_REMOVED lines=28> */
[----:B---3--:R0:W-:Y:S04]  /*125d0*/  STL [R1+0x4b4], R14 ;  /* 0x0004b40e01007387 */ /* 0x0081e80000100800 */
[----:B0-----:R-:W2:Y:S04]  /*125e0*/  LDL.LU R14, [R1+0x223c] ;  /* 0x00223c00010e7983 */ /* 0x001ea80000300800 */
[----:B------:R-:W3:Y:S04]  /*125f0*/  LDL R5, [R1+0xebc] ;  /* 0x000ebc0001057983 */ /* 0x000ee80000100800 */
[----:B------:R-:W0:Y:S02]  /*12600*/  S2R R20, SR_TID.X ;  /* 0x0000000000147919 */ /* 0x000e240000002100 */
[----:B0-----:R-:W-:-:S05]  /*12610*/  LOP3.LUT R20, R20, 0x7f, RZ, 0xc0, !PT ;  /* 0x0000007f14147812 */ /* 0x001fca00078ec0ff */
[----:B------:R-:W-:-:S05]  /*12620*/  IMAD.SHL.U32 R20, R20, 0x2, RZ ;  /* 0x0000000214147824 */ /* 0x000fca00078e00ff */
[----:B------:R-:W-:Y:S02]  /*12630*/  LOP3.LUT R4, R20, 0x10, RZ, 0x3c, !PT ;  /* 0x0000001014047812 */ /* 0x000fe400078e3cff */
[----:B------:R-:W4:Y:S04]  /*12640*/  LDL R20, [R1+0xeac] ;  /* 0x000eac0001147983 */ /* 0x000f280000100800 */
[----:B------:R3:W-:Y:S02]  /*12650*/  STS.U16 [R4+0x9900], R8 ;  /* 0x0099000804007388 */ /* 0x0007e40000000400 */
[----:B---3--:R-:W-:Y:S02]  /*12660*/  IADD3 R4, P1, R5, R2, RZ ;  /* 0x0000000205047210 */ /* 0x008fe40007f3e0ff */
[----:B------:R-:W3:Y:S01]  /*12670*/  LDL R5, [R1+0xd68] ;  /* 0x000d680001057983 */ /* 0x000ee20000100800 */
[----:B--2---:R-:W-:-:S02]  /*12680*/  PRMT R14, RZ, 0x7610, R14 ;  /* 0x00007610ff0e7816 */ /* 0x004fc4000000000e */
[----:B---3--:R-:W-:-:S05]  /*12690*/  IMAD.X R5, R5, 0x1, R0, P1 ;  /* 0x0000000105057824 */ /* 0x008fca00008e0600 */
[----:B------:R-:W2:Y:S04]  /*126a0*/  @!P0 LDG.E.U16 R14, [R4.64] ;  /* 0x00000004040e8981 */ /* 0x000ea8000c1e1500 */
[----:B------:R-:W0:Y:S04]  /*126b0*/  S2R R29, SR_TID.X ;  /* 0x00000000001d7919 */ /* 0x000e280000002100 */
[----:B--2---:R1:W-:Y:S04]  /*126c0*/  STL [R1+0x4b0], R14 ;  /* 0x0004b00e01007387 */ /* 0x0043e80000100800 */
[----:B-1----:R-:W2:Y:S04]  /*126d0*/  LDL.LU R14, [R1+0x2238] ;  /* 0x00223800010e7983 */ /* 0x002ea80000300800 */
[----:B------:R-:W3:Y:S04]  /*126e0*/  LDL.LU R4, [R1+0x40] ;  /* 0x0000400001047983 */ /* 0x000ee80000300800 */
[----:B------:R-:W2:Y:S01]  /*126f0*/  LDL R5, [R1+0xfe0] ;  /* 0x000fe00001057983 */ /* 0x000ea20000100800 */
[----:B0-----:R-:W-:-:S05]  /*12700*/  LOP3.LUT R29, R29, 0x7f, RZ, 0xc0, !PT ;  /* 0x0000007f1d1d7812 */ /* 0x001fca00078ec0ff */
[----:B------:R-:W-:-:S05]  /*12710*/  IMAD.SHL.U32 R29, R29, 0x2, RZ ;  /* 0x000000021d1d7824 */ /* 0x000fca00078e00ff */
[----:B------:R-:W-:-:S05]  /*12720*/  LOP3.LUT R29, R29, 0x20, RZ, 0x3c, !PT ;  /* 0x000000201d1d7812 */ /* 0x000fca00078e3cff */
[----:B---3--:R2:W-:Y:S02]  /*12730*/  STS.U16 [R29+0x8200], R4 ;  /* 0x008200041d007388 */ /* 0x0085e40000000400 */
[----:B--2---:R-:W-:Y:S02]  /*12740*/  IADD3 R4, P1, R5, R2, RZ ;  /* 0x0000000205047210 */ /* 0x004fe40007f3e0ff */
[----:B------:R-:W2:Y:S01]  /*12750*/  LDL R5, [R1+0xeb8] ;  /* 0x000eb80001057983 */ /* 0x000ea20000100800 */
[----:B------:R-:W-:Y:S02]  /*12760*/  PRMT R14, RZ, 0x7610, R14 ;  /* 0x00007610ff0e7816 */ /* 0x000fe4000000000e */
[----:B--2---:R-:W-:-:S05]  /*12770*/  IMAD.X R5, R5, 0x1, R0, P1 ;  /* 0x0000000105057824 */ /* 0x004fca00008e0600 */
[----:B------:R-:W2:Y:S04]  /*12780*/  @!P0 LDG.E.U16 R14, [R4.64] ;  /* 0x00000004040e8981 */ /* 0x000ea8000c1e1500 */
[----:B--2---:R0:W-:Y:S04]  /*12790*/  STL [R1+0x1bc], R14 ;  /* 0x0001bc0e01007387 */ /* 0x0041e80000100800 */
[----:B0-----:R-:W2:Y:S04]  /*127a0*/  LDL.LU R14, [R1+0x2234] ;  /* 0x00223400010e7983 */ /* 0x001ea80000300800 */
[----:B------:R-:W3:Y:S04]  /*127b0*/  LDL.LU R4, [R1+0x8] ;  /* 0x0000080001047983 */ /* 0x000ee80000300800 */
[----:B------:R-:W2:Y:S04]  /*127c0*/  LDL R5, [R1+0xd5c] ;  /* 0x000d5c0001057983 */ /* 0x000ea80000100800 */
[----:B---3--:R2:W-:Y:S02]  /*127d0*/  STS.U16 [R29+0x8a00], R4 ;  /* 0x008a00041d007388 */ /* 0x0085e40000000400 */
[----:B--2---:R-:W-:-:S02]  /*127e0*/  IADD3 R4, P1, R5, R2, RZ ;  /* 0x0000000205047210 */ /* 0x004fc40007f3e0ff */
[----:B------:R-:W2:Y:S01]  /*127f0*/  LDL R5, [R1+0xc88] ;  /* 0x000c880001057983 */ /* 0x000ea20000100800 */
[----:B------:R-:W-:Y:S02]  /*12800*/  PRMT R15, RZ, 0x7610, R15 ;  /* 0x00007610ff0f7816 */ /* 0x000fe4000000000f */
[----:B--2---:R-:W-:-:S05]  /*12810*/  IMAD.X R5, R5, 0x1, R0, P1 ;  /* 0x0000000105057824 */ /* 0x004fca00008e0600 */
[----:B------:R0:W2:Y:S04]  /*12820*/  @!P0 LDG.E.U16 R15, [R4.64] ;  /* 0x00000004040f8981 */ /* 0x0000a8000c1e1500 */
[----:B0-----:R-:W3:Y:S01]  /*12830*/  LDL R5, [R1+0xd58] ;  /* 0x000d580001057983 */ /* 0x001ee20000100800 */
[----:B----4-:R-:W-:-:S03]  /*12840*/  IADD3 R4, P1, R20, R2, RZ ;  /* 0x0000000214047210 */ /* 0x010fc60007f3e0ff */
[----:B------:R0:W-:Y:S02]  /*12850*/  STS.U16 [R29+0x9200], R14 ;  /* 0x0092000e1d007388 */ /* 0x0001e40000000400 */
[----:B0-----:R-:W-:Y:S02]  /*12860*/  PRMT R14, RZ, 0x7610, R14 ;  /* 0x00007610ff0e7816 */ /* 0x001fe4000000000e */
[----:B------:R-:W4:Y:S01]  /*12870*/  LDL.LU R29, [R1+0x54] ;  /* 0x00005400011d7983 */ /* 0x000f220000300800 */
[----:B---3--:R-:W-:-:S05]  /*12880*/  IMAD.X R5, R5, 0x1, R0, P1 ;  /* 0x0000000105057824 */ /* 0x008fca00008e0600 */
[----:B------:R0:W3:Y:S04]  /*12890*/  @!P0 LDG.E.U16 R14, [R4.64] ;  /* 0x00000004040e8981 */ /* 0x0000e8000c1e1500 */
[----:B0-----:R-:W0:Y:S02]  /*128a0*/  S2R R5, SR_TID.X ;  /* 0x0000000000057919 */ /* 0x001e240000002100 */
[----:B0-----:R-:W-:-:S05]  /*128b0*/  LOP3.LUT R5, R5, 0x7f, RZ, 0xc0, !PT ;  /* 0x0000007f05057812 */ /* 0x001fca00078ec0ff */
[----:B------:R-:W-:-:S05]  /*128c0*/  IMAD.SHL.U32 R5, R5, 0x2, RZ ;  /* 0x0000000205057824 */ /* 0x000fca00078e00ff */
[----:B------:R-:W-:Y:S02]  /*128d0*/  LOP3.LUT R4, R5, 0x20, RZ, 0x3c, !PT ;  /* 0x0000002005047812 */ /* 0x000fe400078e3cff */
[----:B------:R-:W2:Y:S04]  /*128e0*/  LDL R5, [R1+0xfd8] ;  /* 0x000fd80001057983 */ /* 0x000ea80000100800 */
[----:B------:R2:W-:Y:S02]  /*128f0*/  STS.U16 [R4+0x9a00], R9 ;  /* 0x009a000904007388 */ /* 0x0005e40000000400 */
[----:B--2---:R-:W-:Y:S02]  /*12900*/  IADD3 R4, P1, R5, R2, RZ ;  /* 0x0000000205047210 */ /* 0x004fe40007f3e0ff */
[----:B------:R-:W2:Y:S01]  /*12910*/  LDL R5, [R1+0xea8] ;  /* 0x000ea80001057983 */ /* 0x000ea20000100800 */
[----:B------:R-:W-:-:S02]  /*12920*/  PRMT R17, RZ, 0x7610, R17 ;  /* 0x00007610ff117816 */ /* 0x000fc40000000011 */
[----:B--2---:R-:W-:-:S05]  /*12930*/  IMAD.X R5, R5, 0x1, R0, P1 ;  /* 0x0000000105057824 */ /* 0x004fca00008e0600 */
[----:B------:R-:W2:Y:S04]  /*12940*/  @!P0 LDG.E.U16 R17, [R4.64] ;  /* 0x0000000404118981 */ /* 0x000ea8000c1e1500 */
[----:B------:R-:W0:Y:S04]  /*12950*/  S2R R20, SR_TID.X ;  /* 0x0000000000147919 */ /* 0x000e280000002100 */
[----:B--2---:R1:W-:Y:S04]  /*12960*/  STL [R1+0x1b8], R17 ;  /* 0x0001b81101007387 */ /* 0x0043e80000100800 */
[----:B-1----:R-:W2:Y:S04]  /*12970*/  LDL.LU R17, [R1+0x2230] ;  /* 0x0022300001117983 */ /* 0x002ea80000300800 */
[----:B------:R-:W2:Y:S04]  /*12980*/  LDL.LU R4, [R1+0x4c] ;  /* 0x00004c0001047983 */ /* 0x000ea80000300800 */
[----:B------:R-:W3:Y:S01]  /*12990*/  LDL R5, [R1+0xd4c] ;  /* 0x000d4c0001057983 */ /* 0x000ee20000100800 */
[----:B0-----:R-:W-:-:S05]  /*129a0*/  LOP3.LUT R20, R20, 0x7f, RZ, 0xc0, !PT ;  /* 0x0000007f14147812 */ /* 0x001fca00078ec0ff */
[----:B------:R-:W-:-:S05]  /*129b0*/  IMAD.SHL.U32 R20, R20, 0x2, RZ ;  /* 0x0000000214147824 */ /* 0x000fca00078e00ff */
[----:B------:R-:W-:-:S05]  /*129c0*/  LOP3.LUT R20, R20, 0x30, RZ, 0x3c, !PT ;  /* 0x0000003014147812 */ /* 0x000fca00078e3cff */
[----:B--2---:R3:W-:Y:S02]  /*129d0*/  STS.U16 [R20+0x8300], R4 ;  /* 0x0083000414007388 */ /* 0x0047e40000000400 */
[----:B---3--:R-:W-:Y:S02]  /*129e0*/  IADD3 R4, P1, R5, R2, RZ ;  /* 0x0000000205047210 */ /* 0x008fe40007f3e0ff */
[----:B------:R-:W2:Y:S01]  /*129f0*/  LDL R5, [R1+0xc80] ;  /* 0x000c800001057983 */ /* 0x000ea20000100800 */
[----:B------:R-:W-:Y:S02]  /*12a00*/  PRMT R12, RZ, 0x7610, R12 ;  /* 0x00007610ff0c7816 */ /* 0x000fe4000000000c */
[----:B--2---:R-:W-:-:S05]  /*12a10*/  IMAD.X R5, R5, 0x1, R0, P1 ;  /* 0x0000000105057824 */ /* 0x004fca00008e0600 */
[----:B------:R0:W2:Y:S04]  /*12a20*/  @!P0 LDG.E.U16 R12, [R4.64] ;  /* 0x00000004040c8981 */ /* 0x0000a8000c1e1500 */
[----:B0-----:R-:W3:Y:S04]  /*12a30*/  LDL.LU R4, [R1+0x14] ;  /* 0x0000140001047983 */ /* 0x001ee80000300800 */
[----:B------:R-:W2:Y:S04]  /*12a40*/  LDL R5, [R1+0xe9c] ;  /* 0x000e9c0001057983 */ /* 0x000ea80000100800 */
[----:B---3--:R2:W-:Y:S02]  /*12a50*/  STS.U16 [R20+0x8b00], R4 ;  /* 0x008b000414007388 */ /* 0x0085e40000000400 */
[----:B--2---:R-:W-:-:S02]  /*12a60*/  IADD3 R4, P1, R5, R2, RZ ;  /* 0x0000000205047210 */ /* 0x004fc40007f3e0ff */
[----:B------:R-:W2:Y:S01]  /*12a70*/  LDL R5, [R1+0xd48] ;  /* 0x000d480001057983 */ /* 0x000ea20000100800 */
[----:B------:R-:W-:Y:S02]  /*12a80*/  PRMT R17, RZ, 0x7610, R17 ;  /* 0x00007610ff117816 */ /* 0x000fe40000000011 */
[----:B--2---:R-:W-:-:S05]  /*12a90*/  IMAD.X R5, R5, 0x1, R0, P1 ;  /* 0x0000000105057824 */ /* 0x004fca00008e0600 */
[----:B------:R-:W2:Y:S04]  /*12aa0*/  @!P0 LDG.E.U16 R17, [R4.64] ;  /* 0x0000000404118981 */ /* 0x000ea8000c1e1500 */
[----:B--2---:R0:W-:Y:S04]  /*12ab0*/  STL [R1+0x1b4], R17 ;  /* 0x0001b41101007387 */ /* 0x0041e80000100800 */
[----:B0-----:R-:W2:Y:S04]  /*12ac0*/  LDL.LU R17, [R1+0x222c] ;  /* 0x00222c0001117983 */ /* 0x001ea80000300800 */
[----:B------:R-:W3:Y:S02]  /*12ad0*/  LDL R5, [R1+0xfd0] ;  /* 0x000fd00001057983 */ /* 0x000ee40000100800 */
[----:B---3--:R-:W-:-:S02]  /*12ae0*/  IADD3 R4, P1, R5, R2, RZ ;  /* 0x0000000205047210 */ /* 0x008fc40007f3e0ff */
[----:B------:R-:W3:Y:S01]  /*12af0*/  LDL R5, [R1+0xe98] ;  /* 0x000e980001057983 */ /* 0x000ee20000100800 */
[----:B------:R-:W-:Y:S02]  /*12b00*/  PRMT R10, RZ, 0x7610, R10 ;  /* 0x00007610ff0a7816 */ /* 0x000fe4000000000a */
[----:B---3--:R-:W-:-:S05]  /*12b10*/  IMAD.X R5, R5, 0x1, R0, P1 ;  /* 0x0000000105057824 */ /* 0x008fca00008e0600 */
[----:B------:R0:W3:Y:S04]  /*12b20*/  @!P0 LDG.E.U16 R10, [R4.64] ;  /* 0x00000004040a8981 */ /* 0x0000e8000c1e1500 */
[----:B0-----:R-:W0:Y:S02]  /*12b30*/  S2R R5, SR_TID.X ;  /* 0x0000000000057919 */ /* 0x001e240000002100 */
[----:B0-----:R-:W-:-:S05]  /*12b40*/  LOP3.LUT R5, R5, 0x7f, RZ, 0xc0, !PT ;  /* 0x0000007f05057812 */ /* 0x001fca00078ec0ff */
[----:B------:R-:W-:-:S05]  /*12b50*/  IMAD.SHL.U32 R5, R5, 0x2, RZ ;  /* 0x0000000205057824 */ /* 0x000fca00078e00ff */
[----:B------:R-:W-:Y:S02]  /*12b60*/  LOP3.LUT R4, R5, 0x30, RZ, 0x3c, !PT ;  /* 0x0000003005047812 */ /* 0x000fe400078e3cff */
[----:B------:R-:W3:Y:S04]  /*12b70*/  LDL R5, [R1+0xd3c] ;  /* 0x000d3c0001057983 */ /* 0x000ee80000100800 */
[----:B--2---:R-:W-:Y:S04]  /*12b80*/  STS.U16 [R20+0x9300], R17 ;  /* 0x0093001114007388 */ /* 0x004fe80000000400 */
[----:B------:R3:W-:Y:S02]  /*12b90*/  STS.U16 [R4+0x9b00], R11 ;  /* 0x009b000b04007388 */ /* 0x0007e40000000400 */
[----:B---3--:R-:W-:-:S02]  /*12ba0*/  IADD3 R4, P1, R5, R2, RZ ;  /* 0x0000000205047210 */ /* 0x008fc40007f3e0ff */
[----:B------:R-:W2:Y:S01]  /*12bb0*/  LDL R5, [R1+0xc78] ;  /* 0x000c780001057983 */ /* 0x000ea20000100800 */
[----:B------:R-:W-:Y:S02]  /*12bc0*/  PRMT R9, RZ, 0x7610, R9 ;  /* 0x00007610ff097816 */ /* 0x000fe40000000009 */
[----:B--2---:R-:W-:-:S05]  /*12bd0*/  IMAD.X R5, R5, 0x1, R0, P1 ;  /* 0x0000000105057824 */ /* 0x004fca00008e0600 */
[----:B------:R0:W2:Y:S04]  /*12be0*/  @!P0 LDG.E.U16 R9, [R4.64] ;  /* 0x0000000404098981 */ /* 0x0000a8000c1e1500 */
[----:B0-----:R-:W3:Y:S04]  /*12bf0*/  LDL R5, [R1+0xe8c] ;  /* 0x000e8c0001057983 */ /* 0x001ee80000100800 */
[----:B------:R-:W0:Y:S01]  /*12c00*/  S2R R20, SR_TID.X ;  /* 0x0000000000147919 */ /* 0x000e220000002100 */
[----:B---3--:R-:W-:-:S03]  /*12c10*/  IADD3 R4, P1, R5, R2, RZ ;  /* 0x0000000205047210 */ /* 0x008fc60007f3e0ff */
[----:B------:R-:W3:Y:S01]  /*12c20*/  LDL R5, [R1+0xd38] ;  /* 0x000d380001057983 */ /* 0x000ee20000100800 */
[----:B0-----:R-:W-:-:S05]  /*12c30*/  LOP3.LUT R20, R20, 0x7f, RZ, 0xc0, !PT ;  /* 0x0000007f14147812 */ /* 0x001fca00078ec0ff */
[----:B------:R-:W-:Y:S01]  /*12c40*/  IMAD.SHL.U32 R20, R20, 0x2, RZ ;  /* 0x0000000214147824 */ /* 0x000fe200078e00ff */
[----:B------:R-:W-:-:S04]  /*12c50*/  PRMT R8, RZ, 0x7610, R8 ;  /* 0x00007610ff087816 */ /* 0x000fc80000000008 */
[----:B------:R-:W-:-:S05]  /*12c60*/  LOP3.LUT R20, R20, 0x40, RZ, 0x3c, !PT ;  /* 0x0000004014147812 */ /* 0x000fca00078e3cff */
[----:B----4-:R0:W-:Y:S04]  /*12c70*/  STS.U16 [R20+0x8400], R29 ;  /* 0x0084001d14007388 */ /* 0x0101e80000000400 */
[----:B0-----:R-:W4:Y:S01]  /*12c80*/  LDL R29, [R1+0xe7c] ;  /* 0x000e7c00011d7983 */ /* 0x001f220000100800 */
[----:B---3--:R-:W-:-:S05]  /*12c90*/  IMAD.X R5, R5, 0x1, R0, P1 ;  /* 0x0000000105057824 */ /* 0x008fca00008e0600 */
[----:B------:R0:W3:Y:S04]  /*12ca0*/  @!P0 LDG.E.U16 R8, [R4.64] ;  /* 0x0000000404088981 */ /* 0x0000e8000c1e1500 */
[----:B0-----:R-:W2:Y:S04]  /*12cb0*/  LDL.LU R4, [R1+0x34] ;  /* 0x0000340001047983 */ /* 0x001ea80000300800 */
[----:B------:R-:W3:Y:S04]  /*12cc0*/  LDL R5, [R1+0xfc8] ;  /* 0x000fc80001057983 */ /* 0x000ee80000100800 */
[----:B--2---:R0:W-:Y:S04]  /*12cd0*/  STS.U16 [R20+0x8c00], R4 ;  /* 0x008c000414007388 */ /* 0x0041e80000000400 */
[----:B0-----:R-:W2:Y:S01]  /*12ce0*/  LDL.LU R20, [R1+0x2228] ;  /* 0x0022280001147983 */ /* 0x001ea20000300800 */
[----:B---3--:R-:W-:-:S03]  /*12cf0*/  IADD3 R4, P1, R5, R2, RZ ;  /* 0x0000000205047210 */ /* 0x008fc60007f3e0ff */
[----:B------:R-:W3:Y:S01]  /*12d00*/  LDL R5, [R1+0xe88] ;  /* 0x000e880001057983 */ /* 0x000ee20000100800 */
[----:B------:R-:W-:Y:S01]  /*12d10*/  PRMT R7, RZ, 0x7610, R7 ;  /* 0x00007610ff077816 */ /* 0x000fe20000000007 */
[----:B---3--:R-:W-:-:S05]  /*12d20*/  IMAD.X R5, R5, 0x1, R0, P1 ;  /* 0x0000000105057824 */ /* 0x008fca00008e0600 */
[----:B------:R0:W3:Y:S04]  /*12d30*/  @!P0 LDG.E.U16 R7, [R4.64] ;  /* 0x0000000404078981 */ /* 0x0000e8000c1e1500 */
[----:B0-----:R-:W0:Y:S02]  /*12d40*/  S2R R5, SR_TID.X ;  /* 0x0000000000057919 */ /* 0x001e240000002100 */
[----:B0-----:R-:W-:-:S05]  /*12d50*/  LOP3.LUT R5, R5, 0x7f, RZ, 0xc0, !PT ;  /* 0x0000007f05057812 */ /* 0x001fca00078ec0ff */
[----:B------:R-:W-:-:S05]  /*12d60*/  IMAD.SHL.U32 R5, R5, 0x2, RZ ;  /* 0x0000000205057824 */ /* 0x000fca00078e00ff */
[----:B------:R-:W-:Y:S02]  /*12d70*/  LOP3.LUT R4, R5, 0x40, RZ, 0x3c, !PT ;  /* 0x0000004005047812 */ /* 0x000fe400078e3cff */
[----:B------:R-:W3:Y:S04]  /*12d80*/  LDL R5, [R1+0xd2c] ;  /* 0x000d2c0001057983 */ /* 0x000ee80000100800 */
[----:B--2---:R3:W-:Y:S02]  /*12d90*/  STS.U16 [R4+0x9400], R20 ;  /* 0x0094001404007388 */ /* 0x0047e40000000400 */
[----:B---3--:R-:W-:Y:S02]  /*12da0*/  IADD3 R4, P1, R5, R2, RZ ;  /* 0x0000000205047210 */ /* 0x008fe40007f3e0ff */
[----:B------:R-:W2:Y:S01]  /*12db0*/  LDL R5, [R1+0xc70] ;  /* 0x000c700001057983 */ /* 0x000ea20000100800 */
[----:B------:R-:W-:-:S02]  /*12dc0*/  PRMT R6, RZ, 0x7610, R6 ;  /* 0x00007610ff067816 */ /* 0x000fc40000000006 */
[----:B--2---:R-:W-:-:S05]  /*12dd0*/  IMAD.X R5, R5, 0x1, R0, P1 ;  /* 0x0000000105057824 */ /* 0x004fca00008e0600 */
[----:B------:R0:W2:Y:S04]  /*12de0*/  @!P0 LDG.E.U16 R6, [R4.64] ;  /* 0x0000000404068981 */ /* 0x0000a8000c1e1500 */
[----:B0-----:R-:W0:Y:S02]  /*12df0*/  S2R R5, SR_TID.X ;  /* 0x0000000000057919 */ /* 0x001e240000002100 */
[----:B0-----:R-:W-:-:S05]  /*12e00*/  LOP3.LUT R5, R5, 0x7f, RZ, 0xc0, !PT ;  /* 0x0000007f05057812 */ /* 0x001fca00078ec0ff */
[----:B------:R-:W-:-:S05]  /*12e10*/  IMAD.SHL.U32 R5, R5, 0x2, RZ ;  /* 0x0000000205057824 */ /* 0x000fca00078e00ff */
[----:B------:R-:W-:-:S05]  /*12e20*/  LOP3.LUT R5, R5, 0x40, RZ, 0x3c, !PT ;  /* 0x0000004005057812 */ /* 0x000fca00078e3cff */
[----:B------:R0:W-:Y:S04]  /*12e30*/  STS.U16 [R5+0x9c00], R13 ;  /* 0x009c000d05007388 */ /* 0x0001e80000000400 */
[----:B0-----:R-:W3:Y:S01]  /*12e40*/  LDL R5, [R1+0xd28] ;  /* 0x000d280001057983 */ /* 0x001ee20000100800 */
[----:B----4-:R-:W-:Y:S02]  /*12e50*/  IADD3 R4, P1, R29, R2, RZ ;  /* 0x000000021d047210 */ /* 0x010fe40007f3e0ff */
[----:B------:R-:W-:Y:S01]  /*12e60*/  PRMT R27, RZ, 0x7610, R27 ;  /* 0x00007610ff1b7816 */ /* 0x000fe2000000001b */
[----:B------:R-:W4:Y:S02]  /*12e70*/  LDL.LU R29, [R1+0x50] ;  /* 0x00005000011d7983 */ /* 0x000f240000300800 */
[----:B---3--:R-:W-:-:S05]  /*12e80*/  IMAD.X R5, R5, 0x1, R0, P1 ;  /* 0x0000000105057824 */ /* 0x008fca00008e0600 */
[----:B------:R-:W3:Y:S01]  /*12e90*/  @!P0 LDG.E.U16 R27, [R4.64] ;  /* 0x00000004041b8981 */ /* 0x000ee2000c1e1500 */
[----:B------:R-:W-:-:S05]  /*12ea0*/  LOP3.LUT R16, R16, 0x7f, RZ, 0xc0, !PT ;  /* 0x0000007f10107812 */ /* 0x000fca00078ec0ff */
[----:B------:R-:W-:Y:S01]  /*12eb0*/  IMAD.SHL.U32 R16, R16, 0x2, RZ ;  /* 0x0000000210107824 */ /* 0x000fe200078e00ff */
[----:B---3--:R0:W-:Y:S04]  /*12ec0*/  STL [R1+0x1b0], R27 ;  /* 0x0001b01b01007387 */ /* 0x0081e80000100800 */
[----:B0-----:R-:W3:Y:S04]  /*12ed0*/  LDL.LU R27, [R1+0x2224] ;  /* 0x00222400011b7983 */ /* 0x001ee80000300800 */
[----:B------:R-:W2:Y:S04]  /*12ee0*/  LDL.LU R4, [R1+0x5c] ;  /* 0x00005c0001047983 */ /* 0x000ea80000300800 */
[----:B------:R-:W3:Y:S01]  /*12ef0*/  LDL R5, [R1+0xfc0] ;  /* 0x000fc00001057983 */ /* 0x000ee20000100800 */
[----:B------:R-:W-:-:S05]  /*12f00*/  LOP3.LUT R16, R16, 0x50, RZ, 0x3c, !PT ;  /* 0x0000005010107812 */ /* 0x000fca00078e3cff */
[----:B--2---:R3:W-:Y:S02]  /*12f10*/  STS.U16 [R16+0x8500], R4 ;  /* 0x0085000410007388 */ /* 0x0047e40000000400 */
[----:B---3--:R-:W-:Y:S02]  /*12f20*/  IADD3 R4, P1, R5, R2, RZ ;  /* 0x0000000205047210 */ /* 0x008fe40007f3e0ff */
        /* <DEDUP_REMOVED lines=18> */
[----:B---3--:R0:W-:Y:S04]  /*13050*/  STS.U16 [R16+0x9500], R4 ;  /* 0x0095000410007388 */ /* 0x0081e80000000400 */
[----:B0-----:R-:W3:Y:S01]  /*13060*/  LDL.LU R16, [R1+0x2218] ;  /* 0x0022180001107983 */ /* 0x001ee20000300800 */
[----:B--2---:R-:W-:-:S03]  /*13070*/  IADD3 R4, P1, R5, R2, RZ ;  /* 0x0000000205047210 */ /* 0x004fc60007f3e0ff */
[----:B------:R-:W2:Y:S01]  /*13080*/  LDL R5, [R1+0xd18] ;  /* 0x000d180001057983 */ /* 0x000ea20000100800 */
[----:B---3--:R-:W-:Y:S01]  /*13090*/  PRMT R16, RZ, 0x7610, R16 ;  /* 0x00007610ff107816 */ /* 0x008fe20000000010 */
[----:B--2---:R-:W-:-:S05]  /*130a0*/  IMAD.X R5, R5, 0x1, R0, P1 ;  /* 0x0000000105057824 */ /* 0x004fca00008e0600 */
[----:B------:R0:W2:Y:S04]  /*130b0*/  @!P0 LDG.E.U16 R16, [R4.64] ;  /* 0x0000000404108981 */ /* 0x0000a8000c1e1500 */
[----:B0-----:R-:W0:Y:S02]  /*130c0*/  S2R R5, SR_TID.X ;  /* 0x0000000000057919 */ /* 0x001e240000002100 */
[----:B0-----:R-:W-:-:S05]  /*130d0*/  LOP3.LUT R5, R5, 0x7f, RZ, 0xc0, !PT ;  /* 0x0000007f05057812 */ /* 0x001fca00078ec0ff */
[----:B------:R-:W-:-:S05]  /*130e0*/  IMAD.SHL.U32 R5, R5, 0x2, RZ ;  /* 0x0000000205057824 */ /* 0x000fca00078e00ff */
[----:B------:R-:W-:Y:S01]  /*130f0*/  LOP3.LUT R4, R5, 0x50, RZ, 0x3c, !PT ;  /* 0x0000005005047812 */ /* 0x000fe200078e3cff */
[----:B--2---:R0:W-:Y:S04]  /*13100*/  STL [R1+0xe0], R16 ;  /* 0x0000e01001007387 */ /* 0x0041e80000100800 */
[----:B0-----:R-:W2:Y:S04]  /*13110*/  LDL.LU R16, [R1+0x2214] ;  /* 0x0022140001107983 */ /* 0x001ea80000300800 */
[----:B------:R-:W3:Y:S04]  /*13120*/  LDL R5, [R1+0xfb8] ;  /* 0x000fb80001057983 */ /* 0x000ee80000100800 */
[----:B--2---:R3:W-:Y:S02]  /*13130*/  STS.U16 [R4+0x9d00], R16 ;  /* 0x009d001004007388 */ /* 0x0047e40000000400 */
[----:B---3--:R-:W-:-:S02]  /*13140*/  IADD3 R4, P1, R5, R2, RZ ;  /* 0x0000000205047210 */ /* 0x008fc40007f3e0ff */
[----:B------:R-:W2:Y:S01]  /*13150*/  LDL R5, [R1+0xe68] ;  /* 0x000e680001057983 */ /* 0x000ea20000100800 */
[----:B------:R-:W-:Y:S02]  /*13160*/  PRMT R27, RZ, 0x7610, R27 ;  /* 0x00007610ff1b7816 */ /* 0x000fe4000000001b */
[----:B--2---:R-:W-:-:S05]  /*13170*/  IMAD.X R5, R5, 0x1, R0, P1 ;  /* 0x0000000105057824 */ /* 0x004fca00008e0600 */
[----:B------:R-:W2:Y:S01]  /*13180*/  @!P0 LDG.E.U16 R27, [R4.64] ;  /* 0x00000004041b8981 */ /* 0x000ea2000c1e1500 */
[----:B------:R-:W-:-:S03]  /*13190*/  IMAD.SHL.U32 R18, R18, 0x2, RZ ;  /* 0x0000000212127824 */ /* 0x000fc600078e00ff */
[----:B--2---:R0:W-:Y:S04]  /*131a0*/  STL [R1+0xd4], R27 ;  /* 0x0000d41b01007387 */ /* 0x0041e80000100800 */
[----:B0-----:R-:W2:Y:S04]  /*131b0*/  LDL.LU R27, [R1+0x2210] ;  /* 0x00221000011b7983 */ /* 0x001ea80000300800 */
[----:B------:R-:W3:Y:S04]  /*131c0*/  LDL.LU R4, [R1+0x60] ;  /* 0x0000600001047983 */ /* 0x000ee80000300800 */
[----:B------:R-:W2:Y:S01]  /*131d0*/  LDL R5, [R1+0xd0c] ;  /* 0x000d0c0001057983 */ /* 0x000ea20000100800 */
[----:B------:R-:W-:-:S05]  /*131e0*/  LOP3.LUT R18, R18, 0x60, RZ, 0x3c, !PT ;  /* 0x0000006012127812 */ /* 0x000fca00078e3cff */
[----:B---3--:R2:W-:Y:S02]  /*131f0*/  STS.U16 [R18+0x8600], R4 ;  /* 0x0086000412007388 */ /* 0x0085e40000000400 */
[----:B--2---:R-:W-:Y:S02]  /*13200*/  IADD3 R4, P1, R5, R2, RZ ;  /* 0x0000000205047210 */ /* 0x004fe40007f3e0ff */
[----:B------:R-:W2:Y:S01]  /*13210*/  LDL R5, [R1+0xc60] ;  /* 0x000c600001057983 */ /* 0x000ea20000100800 */
[----:B------:R-:W-:Y:S02]  /*13220*/  PRMT R28, RZ, 0x7610, R28 ;  /* 0x00007610ff1c7816 */ /* 0x000fe4000000001c */
[----:B--2---:R-:W-:-:S05]  /*13230*/  IMAD.X R5, R5, 0x1, R0, P1 ;  /* 0x0000000105057824 */ /* 0x004fca00008e0600 */
[----:B------:R0:W2:Y:S04]  /*13240*/  @!P0 LDG.E.U16 R28, [R4.64] ;  /* 0x00000004041c8981 */ /* 0x0000a8000c1e1500 */
[----:B0-----:R-:W3:Y:S04]  /*13250*/  LDL R5, [R1+0xe5c] ;  /* 0x000e5c0001057983 */ /* 0x001ee80000100800 */
[----:B----4-:R-:W-:Y:S04]  /*13260*/  STS.U16 [R18+0x8e00], R29 ;  /* 0x008e001d12007388 */ /* 0x010fe80000000400 */
[----:B--2---:R0:W-:Y:S04]  /*13270*/  STL [R1+0xc8], R28 ;  /* 0x0000c81c01007387 */ /* 0x0041e80000100800 */
[----:B0-----:R-:W2:Y:S01]  /*13280*/  LDL.LU R28, [R1+0xfa0] ;  /* 0x000fa000011c7983 */ /* 0x001ea20000300800 */
[----:B---3--:R-:W-:-:S03]  /*13290*/  IADD3 R4, P1, R5, R2, RZ ;  /* 0x0000000205047210 */ /* 0x008fc60007f3e0ff */
[----:B------:R-:W3:Y:S04]  /*132a0*/  LDL.LU R29, [R1+0x1054] ;  /* 0x00105400011d7983 */ /* 0x000ee80000300800 */
[----:B------:R-:W4:Y:S01]  /*132b0*/  LDL R5, [R1+0xd08] ;  /* 0x000d080001057983 */ /* 0x000f220000100800 */
[----:B------:R-:W-:Y:S01]  /*132c0*/  PRMT R27, RZ, 0x7610, R27 ;  /* 0x00007610ff1b7816 */ /* 0x000fe2000000001b */
[----:B----4-:R-:W-:-:S05]  /*132d0*/  IMAD.X R5, R5, 0x1, R0, P1 ;  /* 0x0000000105057824 */ /* 0x010fca00008e0600 */
[----:B------:R-:W4:Y:S04]  /*132e0*/  @!P0 LDG.E.U16 R27, [R4.64] ;  /* 0x00000004041b8981 */ /* 0x000f28000c1e1500 */
[----:B----4-:R0:W-:Y:S04]  /*132f0*/  STL [R1+0xbc], R27 ;  /* 0x0000bc1b01007387 */ /* 0x0101e80000100800 */
[----:B0-----:R-:W4:Y:S04]  /*13300*/  LDL.LU R27, [R1+0x220c] ;  /* 0x00220c00011b7983 */ /* 0x001f280000300800 */
[----:B------:R-:W2:Y:S04]  /*13310*/  LDL.LU R4, [R1+0x24] ;  /* 0x0000240001047983 */ /* 0x000ea80000300800 */
[----:B------:R-:W3:Y:S04]  /*13320*/  LDL R5, [R1+0xfac] ;  /* 0x000fac0001057983 */ /* 0x000ee80000100800 */
[----:B--2---:R0:W-:Y:S04]  /*13330*/  STS.U16 [R18+0x9600], R4 ;  /* 0x0096000412007388 */ /* 0x0041e80000000400 */
[----:B0-----:R-:W2:Y:S01]  /*13340*/  LDL.LU R18, [R1+0x2208] ;  /* 0x0022080001127983 */ /* 0x001ea20000300800 */
[----:B---3--:R-:W-:-:S03]  /*13350*/  IADD3 R4, P1, R5, R2, RZ ;  /* 0x0000000205047210 */ /* 0x008fc60007f3e0ff */
[----:B------:R-:W3:Y:S01]  /*13360*/  LDL R5, [R1+0xe58] ;  /* 0x000e580001057983 */ /* 0x000ee20000100800 */
[----:B--2---:R-:W-:Y:S01]  /*13370*/  PRMT R18, RZ, 0x7610, R18 ;  /* 0x00007610ff127816 */ /* 0x004fe20000000012 */
[----:B---3--:R-:W-:-:S05]  /*13380*/  IMAD.X R5, R5, 0x1, R0, P1 ;  /* 0x0000000105057824 */ /* 0x008fca00008e0600 */
        /* <DEDUP_REMOVED lines=11> */
[----:B----4-:R-:W-:Y:S02]  /*13440*/  PRMT R27, RZ, 0x7610, R27 ;  /* 0x00007610ff1b7816 */ /* 0x010fe4000000001b */
[----:B--2---:R-:W-:-:S05]  /*13450*/  IMAD.X R5, R5, 0x1, R0, P1 ;  /* 0x0000000105057824 */ /* 0x004fca00008e0600 */
[----:B------:R-:W2:Y:S01]  /*13460*/  @!P0 LDG.E.U16 R27, [R4.64] ;  /* 0x00000004041b8981 */ /* 0x000ea2000c1e1500 */
[----:B------:R-:W-:-:S03]  /*13470*/  LOP3.LUT R3, R3, 0x70, RZ, 0x3c, !PT ;  /* 0x0000007003037812 */ /* 0x000fc600078e3cff */
[----:B--2---:R0:W-:Y:S04]  /*13480*/  STL [R1+0xa4], R27 ;  /* 0x0000a41b01007387 */ /* 0x0041e80000100800 */
[----:B0-----:R-:W2:Y:S04]  /*13490*/  LDL.LU R27, [R1+0x2200] ;  /* 0x00220000011b7983 */ /* 0x001ea80000300800 */
[----:B------:R-:W3:Y:S01]  /*134a0*/  LDL.LU R5, [R1+0x64] ;  /* 0x0000640001057983 */ /* 0x000ee20000300800 */
[----:B------:R-:W-:Y:S02]  /*134b0*/  IADD3 R4, P1, R29, R2, RZ ;  /* 0x000000021d047210 */ /* 0x000fe40007f3e0ff */
[----:B--2---:R-:W-:Y:S01]  /*134c0*/  PRMT R27, RZ, 0x7610, R27 ;  /* 0x00007610ff1b7816 */ /* 0x004fe2000000001b */
[----:B---3--:R0:W-:Y:S02]  /*134d0*/  STS.U16 [R3+0x8700], R5 ;  /* 0x0087000503007388 */ /* 0x0081e40000000400 */
[----:B0-----:R-:W-:-:S05]  /*134e0*/  IMAD.X R5, R28, 0x1, R0, P1 ;  /* 0x000000011c057824 */ /* 0x001fca00008e0600 */
[----:B------:R-:W2:Y:S04]  /*134f0*/  @!P0 LDG.E.U16 R27, [R4.64] ;  /* 0x00000004041b8981 */ /* 0x000ea8000c1e1500 */
[----:B------:R-:W-:Y:S04]  /*13500*/  STL [R1+0x10d4], R29 ;  /* 0x0010d41d01007387 */ /* 0x000fe80000100800 */
[----:B------:R-:W-:Y:S04]  /*13510*/  STL [R1+0x10d8], R28 ;  /* 0x0010d81c01007387 */ /* 0x000fe80000100800 */
[----:B--2---:R0:W-:Y:S04]  /*13520*/  STL [R1+0x9c], R27 ;  /* 0x00009c1b01007387 */ /* 0x0041e80000100800 */
[----:B0-----:R-:W2:Y:S04]  /*13530*/  LDL.LU R27, [R1+0x21fc] ;  /* 0x0021fc00011b7983 */ /* 0x001ea80000300800 */
[----:B------:R-:W3:Y:S04]  /*13540*/  LDL.LU R4, [R1+0x58] ;  /* 0x0000580001047983 */ /* 0x000ee80000300800 */
[----:B------:R-:W4:Y:S04]  /*13550*/  LDL R5, [R1+0xe44] ;  /* 0x000e440001057983 */ /* 0x000f280000100800 */
[----:B---3--:R4:W-:Y:S02]  /*13560*/  STS.U16 [R3+0x8f00], R4 ;  /* 0x008f000403007388 */ /* 0x0089e40000000400 */
[----:B----4-:R-:W-:-:S02]  /*13570*/  IADD3 R4, P1, R5, R2, RZ ;  /* 0x0000000205047210 */ /* 0x010fc40007f3e0ff */
[----:B------:R-:W3:Y:S01]  /*13580*/  LDL R5, [R1+0xcfc] ;  /* 0x000cfc0001057983 */ /* 0x000ee20000100800 */
[----:B--2---:R-:W-:Y:S02]  /*13590*/  PRMT R27, RZ, 0x7610, R27 ;  /* 0x00007610ff1b7816 */ /* 0x004fe4000000001b */
[----:B---3--:R-:W-:-:S05]  /*135a0*/  IMAD.X R5, R5, 0x1, R0, P1 ;  /* 0x0000000105057824 */ /* 0x008fca00008e0600 */
[----:B------:R-:W2:Y:S04]  /*135b0*/  @!P0 LDG.E.U16 R27, [R4.64] ;  /* 0x00000004041b8981 */ /* 0x000ea8000c1e1500 */
[----:B--2---:R0:W-:Y:S04]  /*135c0*/  STL [R1+0x94], R27 ;  /* 0x0000941b01007387 */ /* 0x0041e80000100800 */
[----:B0-----:R-:W2:Y:S04]  /*135d0*/  LDL.LU R27, [R1+0x21f8] ;  /* 0x0021f800011b7983 */ /* 0x001ea80000300800 */
[----:B------:R-:W3:Y:S04]  /*135e0*/  LDL.LU R4, [R1+0x3c] ;  /* 0x00003c0001047983 */ /* 0x000ee80000300800 */
[----:B------:R-:W4:Y:S04]  /*135f0*/  LDL R5, [R1+0xf94] ;  /* 0x000f940001057983 */ /* 0x000f280000100800 */
[----:B---3--:R0:W-:Y:S04]  /*13600*/  STS.U16 [R3+0x9700], R4 ;  /* 0x0097000403007388 */ /* 0x0081e80000000400 */
[----:B0-----:R-:W3:Y:S01]  /*13610*/  LDL.LU R3, [R1+0x21f4] ;  /* 0x0021f40001037983 */ /* 0x001ee20000300800 */
[----:B----4-:R-:W-:-:S03]  /*13620*/  IADD3 R4, P1, R5, R2, RZ ;  /* 0x0000000205047210 */ /* 0x010fc60007f3e0ff */
[----:B------:R-:W4:Y:S01]  /*13630*/  LDL R5, [R1+0xe40] ;  /* 0x000e400001057983 */ /* 0x000f220000100800 */
[----:B---3--:R-:W-:Y:S01]  /*13640*/  PRMT R3, RZ, 0x7610, R3 ;  /* 0x00007610ff037816 */ /* 0x008fe20000000003 */
[----:B----4-:R-:W-:-:S05]  /*13650*/  IMAD.X R5, R5, 0x1, R0, P1 ;  /* 0x0000000105057824 */ /* 0x010fca00008e0600 */
[----:B------:R0:W3:Y:S04]  /*13660*/  @!P0 LDG.E.U16 R3, [R4.64] ;  /* 0x0000000404038981 */ /* 0x0000e8000c1e1500 */
[----:B0-----:R-:W0:Y:S02]  /*13670*/  S2R R5, SR_TID.X ;  /* 0x0000000000057919 */ /* 0x001e240000002100 */
[----:B0-----:R-:W-:-:S05]  /*13680*/  LOP3.LUT R5, R5, 0x7f, RZ, 0xc0, !PT ;  /* 0x0000007f05057812 */ /* 0x001fca00078ec0ff */
[----:B------:R-:W-:-:S05]  /*13690*/  IMAD.SHL.U32 R5, R5, 0x2, RZ ;  /* 0x0000000205057824 */ /* 0x000fca00078e00ff */
[----:B------:R-:W-:Y:S01]  /*136a0*/  LOP3.LUT R4, R5, 0x70, RZ, 0x3c, !PT ;  /* 0x0000007005047812 */ /* 0x000fe200078e3cff */
[----:B---3--:R0:W-:Y:S04]  /*136b0*/  STL [R1+0x90], R3 ;  /* 0x0000900301007387 */ /* 0x0081e80000100800 */
[----:B0-----:R-:W3:Y:S04]  /*136c0*/  LDL.LU R3, [R1+0x21f0] ;  /* 0x0021f00001037983 */ /* 0x001ee80000300800 */
[----:B------:R-:W4:Y:S04]  /*136d0*/  LDL R5, [R1+0x104c] ;  /* 0x00104c0001057983 */ /* 0x000f280000100800 */
[----:B--2---:R4:W-:Y:S02]  /*136e0*/  STS.U16 [R4+0x9f00], R27 ;  /* 0x009f001b04007388 */ /* 0x0049e40000000400 */
[----:B----4-:R-:W-:-:S02]  /*136f0*/  IADD3 R4, P1, R5, R2, RZ ;  /* 0x0000000205047210 */ /* 0x010fc40007f3e0ff */
[----:B------:R-:W2:Y:S01]  /*13700*/  LDL R5, [R1+0xf90] ;  /* 0x000f900001057983 */ /* 0x000ea20000100800 */
[----:B---3--:R-:W-:Y:S02]  /*13710*/  PRMT R3, RZ, 0x7610, R3 ;  /* 0x00007610ff037816 */ /* 0x008fe40000000003 */
        /* <DEDUP_REMOVED lines=9> */
[----:B------:R-:W3:Y:S04]  /*137b0*/  @!P0 LDG.E.U16 R24, [R4.64] ;  /* 0x0000000404188981 */ /* 0x000ee8000c1e1500 */
[----:B---3--:R0:W-:Y:S04]  /*137c0*/  STL [R1+0x88], R24 ;  /* 0x0000881801007387 */ /* 0x0081e80000100800 */
[----:B0-----:R-:W3:Y:S04]  /*137d0*/  LDL.LU R24, [R1+0x21e8] ;  /* 0x0021e80001187983 */ /* 0x001ee80000300800 */
[----:B------:R-:W4:Y:S02]  /*137e0*/  LDL R5, [R1+0xf84] ;  /* 0x000f840001057983 */ /* 0x000f240000100800 */
[----:B----4-:R-:W-:-:S02]  /*137f0*/  IADD3 R4, P1, R5, R2, RZ ;  /* 0x0000000205047210 */ /* 0x010fc40007f3e0ff */
[----:B------:R-:W4:Y:S01]  /*13800*/  LDL R5, [R1+0xe30] ;  /* 0x000e300001057983 */ /* 0x000f220000100800 */
[----:B------:R-:W-:Y:S02]  /*13810*/  PRMT R29, RZ, 0x7610, R29 ;  /* 0x00007610ff1d7816 */ /* 0x000fe4000000001d */
[----:B----4-:R-:W-:-:S05]  /*13820*/  IMAD.X R5, R5, 0x1, R0, P1 ;  /* 0x0000000105057824 */ /* 0x010fca00008e0600 */
[----:B------:R0:W4:Y:S04]  /*13830*/  @!P0 LDG.E.U16 R29, [R4.64] ;  /* 0x00000004041d8981 */ /* 0x000128000c1e1500 */
[----:B0-----:R-:W2:Y:S04]  /*13840*/  LDL R5, [R1+0x1044] ;  /* 0x0010440001057983 */ /* 0x001ea80000100800 */
[----:B----4-:R0:W-:Y:S04]  /*13850*/  STL [R1+0x84], R29 ;  /* 0x0000841d01007387 */ /* 0x0101e80000100800 */
[----:B0-----:R-:W4:Y:S01]  /*13860*/  LDL.LU R29, [R1+0x10] ;  /* 0x00001000011d7983 */ /* 0x001f220000300800 */
[----:B--2---:R-:W-:-:S03]  /*13870*/  IADD3 R4, P1, R5, R2, RZ ;  /* 0x0000000205047210 */ /* 0x004fc60007f3e0ff */
[----:B------:R-:W2:Y:S01]  /*13880*/  LDL R5, [R1+0xf80] ;  /* 0x000f800001057983 */ /* 0x000ea20000100800 */
[----:B------:R-:W-:Y:S01]  /*13890*/  PRMT R22, RZ, 0x7610, R22 ;  /* 0x00007610ff167816 */ /* 0x000fe20000000016 */
[----:B--2---:R-:W-:-:S05]  /*138a0*/  IMAD.X R5, R5, 0x1, R0, P1 ;  /* 0x0000000105057824 */ /* 0x004fca00008e0600 */
[----:B------:R-:W2:Y:S04]  /*138b0*/  @!P0 LDG.E.U16 R22, [R4.64] ;  /* 0x0000000404168981 */ /* 0x000ea8000c1e1500 */
[----:B--2---:R0:W-:Y:S04]  /*138c0*/  STL [R1+0x80], R22 ;  /* 0x0000801601007387 */ /* 0x0041e80000100800 */
[----:B0-----:R-:W2:Y:S04]  /*138d0*/  LDL.LU R22, [R1+0x21e4] ;  /* 0x0021e40001167983 */ /* 0x001ea80000300800 */
[----:B------:R-:W2:Y:S02]  /*138e0*/  LDL R5, [R1+0xe24] ;  /* 0x000e240001057983 */ /* 0x000ea40000100800 */
[----:B--2---:R-:W-:-:S02]  /*138f0*/  IADD3 R4, P1, R5, R2, RZ ;  /* 0x0000000205047210 */ /* 0x004fc40007f3e0ff */
[----:B------:R-:W2:Y:S01]  /*13900*/  LDL R5, [R1+0xcec] ;  /* 0x000cec0001057983 */ /* 0x000ea20000100800 */
[----:B------:R-:W-:Y:S02]  /*13910*/  PRMT R21, RZ, 0x7610, R21 ;  /* 0x00007610ff157816 */ /* 0x000fe40000000015 */
        /* <DEDUP_REMOVED lines=20> */
[----:B------:R-:W2:Y:S04]  /*13a60*/  LDL.LU R4, [R1] ;  /* 0x0000000001047983 */ /* 0x000ea80000300800 */
[----:B------:R-:W3:Y:S04]  /*13a70*/  LDL R5, [R1+0xe14] ;  /* 0x000e140001057983 */ /* 0x000ee80000100800 */
[----:B--2---:R3:W-:Y:S02]  /*13a80*/  STS.U16 [R3+0xc00], R4 ;  /* 0x000c000403007388 */ /* 0x0047e40000000400 */
[----:B---3--:R-:W-:-:S02]  /*13a90*/  IADD3 R4, P1, R5, R2, RZ ;  /* 0x0000000205047210 */ /* 0x008fc40007f3e0ff */
        /* <DEDUP_REMOVED lines=16> */
[----:B------:R-:W3:Y:S04]  /*13ba0*/  LDL R5, [R1+0x1034] ;  /* 0x0010340001057983 */ /* 0x000ee80000100800 */
[----:B----4-:R0:W-:Y:S04]  /*13bb0*/  STS.U16 [R3+0x1000], R29 ;  /* 0x0010001d03007388 */ /* 0x0101e80000000400 */
[----:B0-----:R-:W4:Y:S01]  /*13bc0*/  LDL.LU R29, [R1+0x38] ;  /* 0x00003800011d7983 */ /* 0x001f220000300800 */
[----:B---3--:R-:W-:-:S03]  /*13bd0*/  IADD3 R4, P1, R5, R2, RZ ;  /* 0x0000000205047210 */ /* 0x008fc60007f3e0ff */
[----:B------:R-:W3:Y:S01]  /*13be0*/  LDL R5, [R1+0xf60] ;  /* 0x000f600001057983 */ /* 0x000ee20000100800 */
[----:B--2---:R-:W-:Y:S01]  /*13bf0*/  PRMT R19, RZ, 0x7610, R19 ;  /* 0x00007610ff137816 */ /* 0x004fe20000000013 */
[----:B---3--:R-:W-:-:S05]  /*13c00*/  IMAD.X R5, R5, 0x1, R0, P1 ;  /* 0x0000000105057824 */ /* 0x008fca00008e0600 */
        /* <DEDUP_REMOVED lines=261> */
[----:B0-----:R-:W3:Y:S04]  /*14c60*/  LDL.LU R4, [R1+0x108] ;  /* 0x0001080001047983 */ /* 0x001ee80000300800 */
[----:B------:R-:W4:Y:S04]  /*14c70*/  LDL R5, [R1+0xfec] ;  /* 0x000fec0001057983 */ /* 0x000f280000100800 */
[----:B--2---:R0:W-:Y:S04]  /*14c80*/  STL [R1+0x2100], R28 ;  /* 0x0021001c01007387 */ /* 0x0041e80000100800 */
[----:B---3--:R4:W-:Y:S01]  /*14c90*/  STS.U16 [R3+0x4600], R4 ;  /* 0x0046000403007388 */ /* 0x0089e20000000400 */
[----:B------:R-:W-:-:S03]  /*14ca0*/  PRMT R27, RZ, 0x7610, R27 ;  /* 0x00007610ff1b7816 */ /* 0x000fc6000000001b */
[----:B0-----:R-:W2:Y:S01]  /*14cb0*/  LDL R28, [R1+0xc94] ;  /* 0x000c9400011c7983 */ /* 0x001ea20000100800 */
[----:B----4-:R-:W-:-:S03]  /*14cc0*/  IADD3 R4, P1, R5, R2, RZ ;  /* 0x0000000205047210 */ /* 0x010fc60007f3e0ff */
[----:B------:R-:W3:Y:S02]  /*14cd0*/  LDL R5, [R1+0xed0] ;  /* 0x000ed00001057983 */ /* 0x000ee40000100800 */
[----:B---3--:R-:W-:-:S05]  /*14ce0*/  IMAD.X R5, R5, 0x1, R0, P1 ;  /* 0x0000000105057824 */ /* 0x008fca00008e0600 */
[----:B------:R0:W3:Y:S04]  /*14cf0*/  @!P0 LDG.E.U16 R27, [R4.64] ;  /* 0x00000004041b8981 */ /* 0x0000e8000c1e1500 */
[----:B0-----:R-:W4:Y:S04]  /*14d00*/  LDL.LU R4, [R1+0x10c] ;  /* 0x00010c0001047983 */ /* 0x001f280000300800 */
[----:B------:R-:W2:Y:S04]  /*14d10*/  LDL R5, [R1+0xd74] ;  /* 0x000d740001057983 */ /* 0x000ea80000100800 */
[----:B------:R0:W-:Y:S02]  /*14d20*/  STS.U16 [R3+0xa00], R26 ;  /* 0x000a001a03007388 */ /* 0x0001e40000000400 */
[----:B0-----:R-:W-:-:S02]  /*14d30*/  PRMT R26, RZ, 0x7610, R26 ;  /* 0x00007610ff1a7816 */ /* 0x001fc4000000001a */
[----:B---3--:R-:W-:Y:S04]  /*14d40*/  STL [R1+0x2104], R27 ;  /* 0x0021041b01007387 */ /* 0x008fe80000100800 */
[----:B----4-:R2:W-:Y:S02]  /*14d50*/  STS.U16 [R3+0x4800], R4 ;  /* 0x0048000403007388 */ /* 0x0105e40000000400 */
[----:B--2---:R-:W-:-:S05]  /*14d60*/  IADD3 R4, P1, R5, R2, RZ ;  /* 0x0000000205047210 */ /* 0x004fca0007f3e0ff */
[----:B------:R-:W-:Y:S02]  /*14d70*/  IMAD.X R5, R28, 0x1, R0, P1 ;  /* 0x000000011c057824 */ /* 0x000fe400008e0600 */
[----:B------:R-:W2:Y:S04]  /*14d80*/  LDL.LU R28, [R1+0x4bc] ;  /* 0x0004bc00011c7983 */ /* 0x000ea80000300800 */
[----:B------:R0:W3:Y:S04]  /*14d90*/  @!P0 LDG.E.U16 R26, [R4.64] ;  /* 0x00000004041a8981 */ /* 0x0000e8000c1e1500 */
[----:B0-----:R-:W4:Y:S04]  /*14da0*/  LDL R5, [R1+0xec4] ;  /* 0x000ec40001057983 */ /* 0x001f280000100800 */
[----:B---3--:R0:W-:Y:S04]  /*14db0*/  STL [R1+0x2108], R26 ;  /* 0x0021081a01007387 */ /* 0x0081e80000100800 */
[----:B0-----:R-:W3:Y:S01]  /*14dc0*/  LDL.LU R26, [R1+0x4d8] ;  /* 0x0004d800011a7983 */ /* 0x001ee20000300800 */
[----:B----4-:R-:W-:-:S03]  /*14dd0*/  IADD3 R4, P1, R5, R2, RZ ;  /* 0x0000000205047210 */ /* 0x010fc60007f3e0ff */
[----:B------:R-:W4:Y:S04]  /*14de0*/  LDL R5, [R1+0xd70] ;  /* 0x000d700001057983 */ /* 0x000f280000100800 */
[----:B------:R0:W-:Y:S04]  /*14df0*/  STS.U16 [R3], R25 ;  /* 0x0000001903007388 */ /* 0x0001e80000000400 */
[----:B------:R1:W-:Y:S04]  /*14e00*/  STS.U16 [R3+0x4a00], R29 ;  /* 0x004a001d03007388 */ /* 0x0003e80000000400 */
[----:B------:R-:W2:Y:S01]  /*14e10*/  LDL R27, [R1+0xc8c] ;  /* 0x000c8c00011b7983 */ /* 0x000ea20000100800 */
[----:B0-----:R-:W-:-:S03]  /*14e20*/  PRMT R25, RZ, 0x7610, R25 ;  /* 0x00007610ff197816 */ /* 0x001fc60000000019 */
[----:B-1----:R-:W2:Y:S01]  /*14e30*/  LDL R29, [R1+0xd64] ;  /* 0x000d6400011d7983 */ /* 0x002ea20000100800 */
[----:B----4-:R-:W-:-:S05]  /*14e40*/  IMAD.X R5, R5, 0x1, R0, P1 ;  /* 0x0000000105057824 */ /* 0x010fca00008e0600 */
[----:B------:R0:W4:Y:S04]  /*14e50*/  @!P0 LDG.E.U16 R25, [R4.64] ;  /* 0x0000000404198981 */ /* 0x000128000c1e1500 */
[----:B0-----:R-:W2:Y:S04]  /*14e60*/  LDL R5, [R1+0xfe4] ;  /* 0x000fe40001057983 */ /* 0x001ea80000100800 */
[----:B---3--:R-:W-:Y:S04]  /*14e70*/  STS.U16 [R3+0x4c00], R26 ;  /* 0x004c001a03007388 */ /* 0x008fe80000000400 */
[----:B----4-:R0:W-:Y:S04]  /*14e80*/  STL [R1+0x210c], R25 ;  /* 0x00210c1901007387 */ /* 0x0101e80000100800 */
[----:B0-----:R-:W3:Y:S01]  /*14e90*/  LDL R25, [R1+0xeb4] ;  /* 0x000eb40001197983 */ /* 0x001ee20000100800 */
[----:B--2---:R-:W-:-:S03]  /*14ea0*/  IADD3 R4, P1, R5, R2, RZ ;  /* 0x0000000205047210 */ /* 0x004fc60007f3e0ff */
[----:B------:R-:W2:Y:S04]  /*14eb0*/  LDL.LU R26, [R1+0x4b8] ;  /* 0x0004b800011a7983 */ /* 0x000ea80000300800 */
[----:B------:R-:W4:Y:S04]  /*14ec0*/  LDL R5, [R1+0xec0] ;  /* 0x000ec00001057983 */ /* 0x000f280000100800 */
[----:B------:R0:W-:Y:S02]  /*14ed0*/  STS.U16 [R3+0x200], R24 ;  /* 0x0002001803007388 */ /* 0x0001e40000000400 */
[----:B0-----:R-:W-:Y:S01]  /*14ee0*/  PRMT R24, RZ, 0x7610, R24 ;  /* 0x00007610ff187816 */ /* 0x001fe20000000018 */
[----:B----4-:R-:W-:-:S05]  /*14ef0*/  IMAD.X R5, R5, 0x1, R0, P1 ;  /* 0x0000000105057824 */ /* 0x010fca00008e0600 */
[----:B------:R0:W4:Y:S04]  /*14f00*/  @!P0 LDG.E.U16 R24, [R4.64] ;  /* 0x0000000404188981 */ /* 0x000128000c1e1500 */
[----:B0-----:R-:W2:Y:S01]  /*14f10*/  LDL.LU R5, [R1+0x4d4] ;  /* 0x0004d40001057983 */ /* 0x001ea20000300800 */
[----:B------:R-:W-:-:S03]  /*14f20*/  IADD3 R4, P1, R29, R2, RZ ;  /* 0x000000021d047210 */ /* 0x000fc60007f3e0ff */
[----:B------:R0:W-:Y:S02]  /*14f30*/  STS.U16 [R3+0x400], R23 ;  /* 0x0004001703007388 */ /* 0x0001e40000000400 */
[----:B0-----:R-:W-:Y:S02]  /*14f40*/  PRMT R23, RZ, 0x7610, R23 ;  /* 0x00007610ff177816 */ /* 0x001fe40000000017 */
[----:B----4-:R0:W-:Y:S04]  /*14f50*/  STL [R1+0x2110], R24 ;  /* 0x0021101801007387 */ /* 0x0101e80000100800 */
[----:B------:R-:W4:Y:S04]  /*14f60*/  LDL R29, [R1+0xeb0] ;  /* 0x000eb000011d7983 */ /* 0x000f280000100800 */
[----:B--2---:R1:W-:Y:S04]  /*14f70*/  STS.U16 [R3+0x4e00], R5 ;  /* 0x004e000503007388 */ /* 0x0043e80000000400 */
[----:B0-----:R-:W2:Y:S01]  /*14f80*/  LDL R24, [R1+0xd60] ;  /* 0x000d600001187983 */ /* 0x001ea20000100800 */
[----:B-1----:R-:W-:-:S03]  /*14f90*/  IMAD.X R5, R27, 0x1, R0, P1 ;  /* 0x000000011b057824 */ /* 0x002fc600008e0600 */
[----:B------:R-:W2:Y:S04]  /*14fa0*/  LDL.LU R27, [R1+0x4b4] ;  /* 0x0004b400011b7983 */ /* 0x000ea80000300800 */
[----:B------:R0:W2:Y:S04]  /*14fb0*/  @!P0 LDG.E.U16 R23, [R4.64] ;  /* 0x0000000404178981 */ /* 0x0000a8000c1e1500 */
[----:B0-----:R-:W2:Y:S01]  /*14fc0*/  LDL.LU R5, [R1+0x4d0] ;  /* 0x0004d00001057983 */ /* 0x001ea20000300800 */
[----:B---3--:R-:W-:-:S03]  /*14fd0*/  IADD3 R4, P1, R25, R2, RZ ;  /* 0x0000000219047210 */ /* 0x008fc60007f3e0ff */
[----:B------:R0:W-:Y:S02]  /*14fe0*/  STS.U16 [R3+0x600], R22 ;  /* 0x0006001603007388 */ /* 0x0001e40000000400 */
[----:B0-----:R-:W-:Y:S02]  /*14ff0*/  PRMT R22, RZ, 0x7610, R22 ;  /* 0x00007610ff167816 */ /* 0x001fe40000000016 */
[----:B--2---:R0:W-:Y:S02]  /*15000*/  STS.U16 [R3+0x5000], R5 ;  /* 0x0050000503007388 */ /* 0x0041e40000000400 */
[----:B0-----:R-:W-:-:S05]  /*15010*/  IMAD.X R5, R24, 0x1, R0, P1 ;  /* 0x0000000118057824 */ /* 0x001fca00008e0600 */
[----:B------:R0:W2:Y:S04]  /*15020*/  @!P0 LDG.E.U16 R22, [R4.64] ;  /* 0x0000000404168981 */ /* 0x0000a8000c1e1500 */
[----:B------:R-:W-:Y:S04]  /*15030*/  STL [R1+0x2114], R23 ;  /* 0x0021141701007387 */ /* 0x000fe80000100800 */
[----:B------:R-:W3:Y:S04]  /*15040*/  LDL R25, [R1+0xd54] ;  /* 0x000d540001197983 */ /* 0x000ee80000100800 */
[----:B0-----:R-:W3:Y:S04]  /*15050*/  LDL R5, [R1+0xfdc] ;  /* 0x000fdc0001057983 */ /* 0x001ee80000100800 */
[----:B------:R-:W4:Y:S04]  /*15060*/  LDL R24, [R1+0xc84] ;  /* 0x000c840001187983 */ /* 0x000f280000100800 */
[----:B------:R-:W-:Y:S04]  /*15070*/  STS.U16 [R3+0x5200], R28 ;  /* 0x0052001c03007388 */ /* 0x000fe80000000400 */
[----:B------:R0:W-:Y:S02]  /*15080*/  STS.U16 [R3+0x800], R21 ;  /* 0x0008001503007388 */ /* 0x0001e40000000400 */
[----:B0-----:R-:W-:-:S02]  /*15090*/  PRMT R21, RZ, 0x7610, R21 ;  /* 0x00007610ff157816 */ /* 0x001fc40000000015 */
[----:B------:R-:W-:Y:S01]  /*150a0*/  PRMT R20, RZ, 0x7610, R20 ;  /* 0x00007610ff147816 */ /* 0x000fe20000000014 */
[----:B--2---:R0:W-:Y:S04]  /*150b0*/  STL [R1+0x2118], R22 ;  /* 0x0021181601007387 */ /* 0x0041e80000100800 */
[----:B------:R-:W2:Y:S04]  /*150c0*/  LDL R23, [R1+0xea4] ;  /* 0x000ea40001177983 */ /* 0x000ea80000100800 */
[----:B------:R-:W2:Y:S04]  /*150d0*/  LDL.LU R28, [R1+0x4b0] ;  /* 0x0004b000011c7983 */ /* 0x000ea80000300800 */
[----:B0-----:R-:W2:Y:S01]  /*150e0*/  LDL R22, [R1+0xd50] ;  /* 0x000d500001167983 */ /* 0x001ea20000100800 */
[----:B---3--:R-:W-:-:S05]  /*150f0*/  IADD3 R4, P1, R5, R2, RZ ;  /* 0x0000000205047210 */ /* 0x008fca0007f3e0ff */
[----:B----4-:R-:W-:Y:S01]  /*15100*/  IMAD.X R5, R29, 0x1, R0, P1 ;  /* 0x000000011d057824 */ /* 0x010fe200008e0600 */
[----:B------:R0:W-:Y:S04]  /*15110*/  STS.U16 [R3+0x5600], R19 ;  /* 0x0056001303007388 */ /* 0x0001e80000000400 */
[----:B------:R1:W3:Y:S04]  /*15120*/  @!P0 LDG.E.U16 R21, [R4.64] ;  /* 0x0000000404158981 */ /* 0x0002e8000c1e1500 */
[----:B------:R-:W4:Y:S01]  /*15130*/  LDL.LU R29, [R1+0x1bc] ;  /* 0x0001bc00011d7983 */ /* 0x000f220000300800 */
[----:B-1----:R-:W-:-:S05]  /*15140*/  IADD3 R4, P1, R25, R2, RZ ;  /* 0x0000000219047210 */ /* 0x002fca0007f3e0ff */
[----:B------:R-:W-:-:S05]  /*15150*/  IMAD.X R5, R24, 0x1, R0, P1 ;  /* 0x0000000118057824 */ /* 0x000fca00008e0600 */
[----:B------:R2:W4:Y:S01]  /*15160*/  @!P0 LDG.E.U16 R20, [R4.64] ;  /* 0x0000000404148981 */ /* 0x000522000c1e1500 */
[----:B0-----:R-:W-:-:S03]  /*15170*/  PRMT R19, RZ, 0x7610, R19 ;  /* 0x00007610ff137816 */ /* 0x001fc60000000013 */
[----:B------:R0:W-:Y:S01]  /*15180*/  STS.U16 [R3+0x5400], R26 ;  /* 0x0054001a03007388 */ /* 0x0001e20000000400 */
[----:B--2---:R-:W-:-:S05]  /*15190*/  IADD3 R4, P1, R23, R2, RZ ;  /* 0x0000000217047210 */ /* 0x004fca0007f3e0ff */
[----:B------:R-:W-:-:S05]  /*151a0*/  IMAD.X R5, R22, 0x1, R0, P1 ;  /* 0x0000000116057824 */ /* 0x000fca00008e0600 */
[----:B------:R-:W2:Y:S04]  /*151b0*/  @!P0 LDG.E.U16 R19, [R4.64] ;  /* 0x0000000404138981 */ /* 0x000ea8000c1e1500 */
[----:B---3--:R1:W-:Y:S04]  /*151c0*/  STL [R1+0x211c], R21 ;  /* 0x00211c1501007387 */ /* 0x0083e80000100800 */
[----:B0-----:R-:W3:Y:S04]  /*151d0*/  LDL R26, [R1+0xfd4] ;  /* 0x000fd400011a7983 */ /* 0x001ee80000100800 */
[----:B------:R-:W3:Y:S04]  /*151e0*/  LDL R25, [R1+0xea0] ;  /* 0x000ea00001197983 */ /* 0x000ee80000100800 */
[----:B----4-:R0:W-:Y:S04]  /*151f0*/  STL [R1+0x2120], R20 ;  /* 0x0021201401007387 */ /* 0x0101e80000100800 */
[----:B------:R-:W2:Y:S04]  /*15200*/  LDL R24, [R1+0xd44] ;  /* 0x000d440001187983 */ /* 0x000ea80000100800 */
[----:B------:R-:W2:Y:S01]  /*15210*/  LDL R23, [R1+0xc7c] ;  /* 0x000c7c0001177983 */ /* 0x000ea20000100800 */
[----:B------:R-:W-:-:S02]  /*15220*/  PRMT R18, RZ, 0x7610, R18 ;  /* 0x00007610ff127816 */ /* 0x000fc40000000012 */
[----:B------:R-:W-:Y:S01]  /*15230*/  PRMT R17, RZ, 0x7610, R17 ;  /* 0x00007610ff117816 */ /* 0x000fe20000000011 */
[----:B--2---:R2:W-:Y:S04]  /*15240*/  STL [R1+0x2124], R19 ;  /* 0x0021241301007387 */ /* 0x0045e80000100800 */
[----:B------:R-:W4:Y:S04]  /*15250*/  LDL R22, [R1+0xe94] ;  /* 0x000e940001167983 */ /* 0x000f280000100800 */
[----:B-1----:R-:W4:Y:S01]  /*15260*/  LDL R21, [R1+0xd40] ;  /* 0x000d400001157983 */ /* 0x002f220000100800 */
[----:B---3--:R-:W-:-:S03]  /*15270*/  IADD3 R4, P1, R26, R2, RZ ;  /* 0x000000021a047210 */ /* 0x008fc60007f3e0ff */
[----:B0-----:R-:W3:Y:S02]  /*15280*/  LDL R20, [R1+0xfcc] ;  /* 0x000fcc0001147983 */ /* 0x001ee40000100800 */
[----:B------:R-:W-:Y:S02]  /*15290*/  IMAD.X R5, R25, 0x1, R0, P1 ;  /* 0x0000000119057824 */ /* 0x000fe400008e0600 */
[----:B--2---:R-:W2:Y:S04]  /*152a0*/  LDL R19, [R1+0xe90] ;  /* 0x000e900001137983 */ /* 0x004ea80000100800 */
[----:B------:R0:W2:Y:S02]  /*152b0*/  @!P0 LDG.E.U16 R18, [R4.64] ;  /* 0x0000000404128981 */ /* 0x0000a4000c1e1500 */
[----:B0-----:R-:W-:-:S05]  /*152c0*/  IADD3 R4, P1, R24, R2, RZ ;  /* 0x0000000218047210 */ /* 0x001fca0007f3e0ff */
[----:B------:R-:W-:-:S05]  /*152d0*/  IMAD.X R5, R23, 0x1, R0, P1 ;  /* 0x0000000117057824 */ /* 0x000fca00008e0600 */
[----:B------:R4:W3:Y:S01]  /*152e0*/  @!P0 LDG.E.U16 R17, [R4.64] ;  /* 0x0000000404118981 */ /* 0x0008e2000c1e1500 */
[----:B------:R-:W-:-:S03]  /*152f0*/  PRMT R16, RZ, 0x7610, R16 ;  /* 0x00007610ff107816 */ /* 0x000fc60000000010 */
[----:B------:R-:W-:Y:S04]  /*15300*/  STS.U16 [R3+0x5a00], R28 ;  /* 0x005a001c03007388 */ /* 0x000fe80000000400 */
[----:B------:R0:W-:Y:S02]  /*15310*/  STS.U16 [R3+0x5e00], R15 ;  /* 0x005e000f03007388 */ /* 0x0001e40000000400 */
[----:B0-----:R-:W-:Y:S02]  /*15320*/  PRMT R15, RZ, 0x7610, R15 ;  /* 0x00007610ff0f7816 */ /* 0x001fe4000000000f */
[----:B----4-:R-:W-:-:S05]  /*15330*/  IADD3 R4, P1, R22, R2, RZ ;  /* 0x0000000216047210 */ /* 0x010fca0007f3e0ff */
[----:B------:R-:W-:-:S05]  /*15340*/  IMAD.X R5, R21, 0x1, R0, P1 ;  /* 0x0000000115057824 */ /* 0x000fca00008e0600 */
[----:B------:R3:W4:Y:S04]  /*15350*/  @!P0 LDG.E.U16 R16, [R4.64] ;  /* 0x0000000404108981 */ /* 0x000728000c1e1500 */
[----:B--2---:R-:W-:Y:S01]  /*15360*/  STL [R1+0x2128], R18 ;  /* 0x0021281201007387 */ /* 0x004fe20000100800 */
[----:B---3--:R-:W-:-:S03]  /*15370*/  IADD3 R4, P1, R20, R2, RZ ;  /* 0x0000000214047210 */ /* 0x008fc60007f3e0ff */
[----:B------:R-:W2:Y:S02]  /*15380*/  LDL.LU R28, [R1+0x1b8] ;  /* 0x0001b800011c7983 */ /* 0x000ea40000300800 */
[----:B------:R-:W-:-:S05]  /*15390*/  IMAD.X R5, R19, 0x1, R0, P1 ;  /* 0x0000000113057824 */ /* 0x000fca00008e0600 */
[----:B------:R0:W3:Y:S04]  /*153a0*/  @!P0 LDG.E.U16 R15, [R4.64] ;  /* 0x00000004040f8981 */ /* 0x0000e8000c1e1500 */
[----:B------:R1:W-:Y:S04]  /*153b0*/  STL [R1+0x212c], R17 ;  /* 0x00212c1101007387 */ /* 0x0003e80000100800 */
[----:B------:R-:W0:Y:S04]  /*153c0*/  LDL R26, [R1+0xd34] ;  /* 0x000d3400011a7983 */ /* 0x000e280000100800 */
[----:B-1----:R-:W2:Y:S04]  /*153d0*/  LDL R17, [R1+0xc74] ;  /* 0x000c740001117983 */ /* 0x002ea80000100800 */
[----:B------:R1:W-:Y:S04]  /*153e0*/  STS.U16 [R3+0x5c00], R29 ;  /* 0x005c001d03007388 */ /* 0x0003e80000000400 */
[----:B----4-:R2:W-:Y:S04]  /*153f0*/  STL [R1+0x2130], R16 ;  /* 0x0021301001007387 */ /* 0x0105e80000100800 */
[----:B-1----:R-:W4:Y:S04]  /*15400*/  LDL.LU R29, [R1+0x1b4] ;  /* 0x0001b400011d7983 */ /* 0x002f280000300800 */
[----:B------:R-:W4:Y:S04]  /*15410*/  LDL R25, [R1+0xe84] ;  /* 0x000e840001197983 */ /* 0x000f280000100800 */
[----:B------:R-:W4:Y:S04]  /*15420*/  LDL R24, [R1+0xd30] ;  /* 0x000d300001187983 */ /* 0x000f280000100800 */
[----:B------:R-:W4:Y:S04]  /*15430*/  LDL R23, [R1+0xfc4] ;  /* 0x000fc40001177983 */ /* 0x000f280000100800 */
[----:B------:R-:W4:Y:S04]  /*15440*/  LDL R22, [R1+0xe80] ;  /* 0x000e800001167983 */ /* 0x000f280000100800 */
[----:B------:R-:W4:Y:S04]  /*15450*/  LDL R21, [R1+0xd24] ;  /* 0x000d240001157983 */ /* 0x000f280000100800 */
[----:B------:R-:W4:Y:S04]  /*15460*/  LDL R20, [R1+0xc6c] ;  /* 0x000c6c0001147983 */ /* 0x000f280000100800 */
[----:B------:R-:W4:Y:S01]  /*15470*/  LDL R19, [R1+0xe74] ;  /* 0x000e740001137983 */ /* 0x000f220000100800 */
[----:B0-----:R-:W-:-:S03]  /*15480*/  IADD3 R4, P1, R26, R2, RZ ;  /* 0x000000021a047210 */ /* 0x001fc60007f3e0ff */
[----:B------:R-:W4:Y:S02]  /*15490*/  LDL R18, [R1+0xd20] ;  /* 0x000d200001127983 */ /* 0x000f240000100800 */
[----:B--2---:R-:W-:Y:S02]  /*154a0*/  IMAD.X R5, R17, 0x1, R0, P1 ;  /* 0x0000000111057824 */ /* 0x004fe400008e0600 */
[----:B---3--:R-:W-:Y:S04]  /*154b0*/  STL [R1+0x2134], R15 ;  /* 0x0021340f01007387 */ /* 0x008fe80000100800 */
[----:B------:R-:W2:Y:S04]  /*154c0*/  LDL R17, [R1+0xfbc] ;  /* 0x000fbc0001117983 */ /* 0x000ea80000100800 */
[----:B------:R-:W3:Y:S04]  /*154d0*/  LDL R16, [R1+0xe70] ;  /* 0x000e700001107983 */ /* 0x000ee80000100800 */
[----:B------:R0:W-:Y:S02]  /*154e0*/  STS.U16 [R3+0x6000], R14 ;  /* 0x0060000e03007388 */ /* 0x0001e40000000400 */
[----:B0-----:R-:W-:-:S06]  /*154f0*/  PRMT R14, RZ, 0x7610, R14 ;  /* 0x00007610ff0e7816 */ /* 0x001fcc000000000e */
[----:B------:R4:W2:Y:S01]  /*15500*/  @!P0 LDG.E.U16 R14, [R4.64] ;  /* 0x00000004040e8981 */ /* 0x0008a2000c1e1500 */
[----:B------:R-:W-:-:S03]  /*15510*/  PRMT R13, RZ, 0x7610, R13 ;  /* 0x00007610ff0d7816 */ /* 0x000fc6000000000d */
[----:B------:R0:W-:Y:S02]  /*15520*/  STS.U16 [R3+0x6400], R12 ;  /* 0x0064000c03007388 */ /* 0x0001e40000000400 */
[----:B0-----:R-:W-:Y:S02]  /*15530*/  PRMT R12, RZ, 0x7610, R12 ;  /* 0x00007610ff0c7816 */ /* 0x001fe4000000000c */
[----:B------:R-:W-:Y:S01]  /*15540*/  PRMT R11, RZ, 0x7610, R11 ;  /* 0x00007610ff0b7816 */ /* 0x000fe2000000000b */
[----:B------:R0:W-:Y:S02]  /*15550*/  STS.U16 [R3+0x6800], R10 ;  /* 0x0068000a03007388 */ /* 0x0001e40000000400 */
[----:B0-----:R-:W-:Y:S02]  /*15560*/  PRMT R10, RZ, 0x7610, R10 ;  /* 0x00007610ff0a7816 */ /* 0x001fe4000000000a */
[----:B------:R0:W-:Y:S02]  /*15570*/  STS.U16 [R3+0x6a00], R9 ;  /* 0x006a000903007388 */ /* 0x0001e40000000400 */
[----:B0-----:R-:W-:-:S02]  /*15580*/  PRMT R9, RZ, 0x7610, R9 ;  /* 0x00007610ff097816 */ /* 0x001fc40000000009 */
[----:B----4-:R-:W-:-:S05]  /*15590*/  IADD3 R4, P1, R25, R2, RZ ;  /* 0x0000000219047210 */ /* 0x010fca0007f3e0ff */
[----:B------:R-:W-:-:S05]  /*155a0*/  IMAD.X R5, R24, 0x1, R0, P1 ;  /* 0x0000000118057824 */ /* 0x000fca00008e0600 */
[----:B------:R0:W4:Y:S02]  /*155b0*/  @!P0 LDG.E.U16 R13, [R4.64] ;  /* 0x00000004040d8981 */ /* 0x000124000c1e1500 */
[----:B0-----:R-:W-:-:S05]  /*155c0*/  IADD3 R4, P1, R23, R2, RZ ;  /* 0x0000000217047210 */ /* 0x001fca0007f3e0ff */
        /* <DEDUP_REMOVED lines=8> */
[----:B--2---:R-:W-:-:S05]  /*15650*/  IADD3 R4, P1, R17, R2, RZ ;  /* 0x0000000211047210 */ /* 0x004fca0007f3e0ff */
[----:B---3--:R-:W-:-:S05]  /*15660*/  IMAD.X R5, R16, 0x1, R0, P1 ;  /* 0x0000000110057824 */ /* 0x008fca00008e0600 */
[----:B------:R-:W2:Y:S04]  /*15670*/  @!P0 LDG.E.U16 R9, [R4.64] ;  /* 0x0000000404098981 */ /* 0x000ea8000c1e1500 */
[----:B------:R0:W-:Y:S04]  /*15680*/  STL [R1+0x2138], R14 ;  /* 0x0021380e01007387 */ /* 0x0001e80000100800 */
[----:B------:R-:W3:Y:S04]  /*15690*/  LDL R15, [R1+0xd14] ;  /* 0x000d1400010f7983 */ /* 0x000ee80000100800 */
[----:B0-----:R-:W3:Y:S04]  /*156a0*/  LDL R14, [R1+0xc64] ;  /* 0x000c6400010e7983 */ /* 0x001ee80000100800 */
[----:B----4-:R-:W-:Y:S04]  /*156b0*/  STL [R1+0x213c], R13 ;  /* 0x00213c0d01007387 */ /* 0x010fe80000100800 */
[----:B------:R0:W-:Y:S04]  /*156c0*/  STL [R1+0x2140], R12 ;  /* 0x0021400c01007387 */ /* 0x0001e80000100800 */
[----:B0-----:R-:W4:Y:S04]  /*156d0*/  LDL R12, [R1+0xe64] ;  /* 0x000e6400010c7983 */ /* 0x001f280000100800 */
[----:B------:R0:W-:Y:S04]  /*156e0*/  STL [R1+0x2144], R11 ;  /* 0x0021440b01007387 */ /* 0x0001e80000100800 */
[----:B------:R1:W-:Y:S04]  /*156f0*/  STL [R1+0x2148], R10 ;  /* 0x0021480a01007387 */ /* 0x0003e80000100800 */
[----:B--2---:R2:W-:Y:S04]  /*15700*/  STL [R1+0x214c], R9 ;  /* 0x00214c0901007387 */ /* 0x0045e80000100800 */
[----:B0-----:R-:W4:Y:S04]  /*15710*/  LDL R11, [R1+0xd10] ;  /* 0x000d1000010b7983 */ /* 0x001f280000100800 */
[----:B-1----:R-:W4:Y:S04]  /*15720*/  LDL R10, [R1+0xfb4] ;  /* 0x000fb400010a7983 */ /* 0x002f280000100800 */
[----:B--2---:R-:W2:Y:S01]  /*15730*/  LDL R9, [R1+0xe60] ;  /* 0x000e600001097983 */ /* 0x004ea20000100800 */
[----:B---3--:R-:W-:-:S03]  /*15740*/  IADD3 R4, P1, R15, R2, RZ ;  /* 0x000000020f047210 */ /* 0x008fc60007f3e0ff */
[----:B------:R0:W-:Y:S02]  /*15750*/  STS.U16 [R3+0x6c00], R8 ;  /* 0x006c000803007388 */ /* 0x0001e40000000400 */
[----:B------:R-:W-:Y:S02]  /*15760*/  IMAD.X R5, R14, 0x1, R0, P1 ;  /* 0x000000010e057824 */ /* 0x000fe400008e0600 */
[----:B------:R1:W-:Y:S04]  /*15770*/  STS.U16 [R3+0x6e00], R7 ;  /* 0x006e000703007388 */ /* 0x0003e80000000400 */
[----:B------:R3:W-:Y:S01]  /*15780*/  STS.U16 [R3+0x7000], R6 ;  /* 0x0070000603007388 */ /* 0x0007e20000000400 */
[----:B0-----:R-:W-:-:S03]  /*15790*/  PRMT R8, RZ, 0x7610, R8 ;  /* 0x00007610ff087816 */ /* 0x001fc60000000008 */
[----:B------:R-:W2:Y:S04]  /*157a0*/  LDL.LU R13, [R1+0x1b0] ;  /* 0x0001b000010d7983 */ /* 0x000ea80000300800 */
[----:B------:R4:W2:Y:S01]  /*157b0*/  @!P0 LDG.E.U16 R8, [R4.64] ;  /* 0x0000000404088981 */ /* 0x0008a2000c1e1500 */
[----:B-1----:R-:W-:Y:S02]  /*157c0*/  PRMT R7, RZ, 0x7610, R7 ;  /* 0x00007610ff077816 */ /* 0x002fe40000000007 */
[----:B---3--:R-:W-:Y:S01]  /*157d0*/  PRMT R6, RZ, 0x7610, R6 ;  /* 0x00007610ff067816 */ /* 0x008fe20000000006 */
[----:B------:R-:W3:Y:S04]  /*157e0*/  LDL.LU R14, [R1+0x100] ;  /* 0x00010000010e7983 */ /* 0x000ee80000300800 */
[----:B------:R-:W3:Y:S04]  /*157f0*/  LDL.LU R15, [R1+0xf0] ;  /* 0x0000f000010f7983 */ /* 0x000ee80000300800 */
[----:B------:R0:W-:Y:S04]  /*15800*/  STS.U16 [R3+0x6600], R29 ;  /* 0x0066001d03007388 */ /* 0x0001e80000000400 */
[----:B------:R-:W3:Y:S04]  /*15810*/  LDL.LU R16, [R1+0xe0] ;  /* 0x0000e00001107983 */ /* 0x000ee80000300800 */
[----:B0-----:R-:W3:Y:S04]  /*15820*/  LDL.LU R29, [R1+0xd4] ;  /* 0x0000d400011d7983 */ /* 0x001ee80000300800 */
[----:B------:R-:W3:Y:S04]  /*15830*/  LDL.LU R17, [R1+0xc8] ;  /* 0x0000c80001117983 */ /* 0x000ee80000300800 */
[----:B------:R-:W3:Y:S01]  /*15840*/  LDL.LU R18, [R1+0xbc] ;  /* 0x0000bc0001127983 */ /* 0x000ee20000300800 */
[----:B----4-:R-:W-:-:S05]  /*15850*/  IADD3 R4, P1, R12, R2, RZ ;  /* 0x000000020c047210 */ /* 0x010fca0007f3e0ff */
[----:B------:R-:W-:-:S05]  /*15860*/  IMAD.X R5, R11, 0x1, R0, P1 ;  /* 0x000000010b057824 */ /* 0x000fca00008e0600 */
[----:B------:R0:W4:Y:S02]  /*15870*/  @!P0 LDG.E.U16 R7, [R4.64] ;  /* 0x0000000404078981 */ /* 0x000124000c1e1500 */
[----:B0-----:R-:W-:-:S05]  /*15880*/  IADD3 R4, P1, R10, R2, RZ ;  /* 0x000000020a047210 */ /* 0x001fca0007f3e0ff */
[----:B--2---:R-:W-:-:S05]  /*15890*/  IMAD.X R5, R9, 0x1, R0, P1 ;  /* 0x0000000109057824 */ /* 0x004fca00008e0600 */
[----:B------:R-:W2:Y:S04]  /*158a0*/  @!P0 LDG.E.U16 R6, [R4.64] ;  /* 0x0000000404068981 */ /* 0x000ea8000c1e1500 */
[----:B------:R-:W-:Y:S04]  /*158b0*/  STL [R1+0x2150], R8 ;  /* 0x0021500801007387 */ /* 0x000fe80000100800 */
[----:B------:R-:W3:Y:S04]  /*158c0*/  LDL.LU R19, [R1+0x4e0] ;  /* 0x0004e00001137983 */ /* 0x000ee80000300800 */
[----:B------:R-:W3:Y:S04]  /*158d0*/  LDL.LU R20, [R1+0xb4] ;  /* 0x0000b40001147983 */ /* 0x000ee80000300800 */
[----:B------:R-:W3:Y:S04]  /*158e0*/  LDL.LU R21, [R1+0xa4] ;  /* 0x0000a40001157983 */ /* 0x000ee80000300800 */
[----:B------:R-:W3:Y:S04]  /*158f0*/  LDL.LU R22, [R1+0x9c] ;  /* 0x00009c0001167983 */ /* 0x000ee80000300800 */
[----:B------:R-:W3:Y:S04]  /*15900*/  LDL.LU R23, [R1+0x94] ;  /* 0x0000940001177983 */ /* 0x000ee80000300800 */
[----:B------:R-:W3:Y:S04]  /*15910*/  LDL.LU R24, [R1+0x90] ;  /* 0x0000900001187983 */ /* 0x000ee80000300800 */
[----:B------:R-:W3:Y:S04]  /*15920*/  LDL.LU R25, [R1+0x8c] ;  /* 0x00008c0001197983 */ /* 0x000ee80000300800 */
[----:B------:R0:W-:Y:S04]  /*15930*/  STS.U16 [R3+0x5800], R27 ;  /* 0x0058001b03007388 */ /* 0x0001e80000000400 */
[----:B------:R-:W3:Y:S04]  /*15940*/  LDL.LU R26, [R1+0x88] ;  /* 0x00008800011a7983 */ /* 0x000ee80000300800 */
[----:B------:R1:W-:Y:S04]  /*15950*/  STS.U16 [R3+0x6200], R28 ;  /* 0x0062001c03007388 */ /* 0x0003e80000000400 */
[----:B0-----:R-:W3:Y:S04]  /*15960*/  LDL.LU R27, [R1+0x84] ;  /* 0x00008400011b7983 */ /* 0x001ee80000300800 */
[----:B-1----:R-:W3:Y:S04]  /*15970*/  LDL.LU R28, [R1+0x80] ;  /* 0x00008000011c7983 */ /* 0x002ee80000300800 */
[----:B----4-:R-:W-:Y:S04]  /*15980*/  STL [R1+0x2154], R7 ;  /* 0x0021540701007387 */ /* 0x010fe80000100800 */
[----:B------:R-:W-:Y:S04]  /*15990*/  STL [R1+0x10c8], R2 ;  /* 0x0010c80201007387 */ /* 0x000fe80000100800 */
        /* <DEDUP_REMOVED lines=8> */
[----:B------:R-:W-:Y:S04]  /*15a20*/  STS.U16 [R3+0x7200], R13 ;  /* 0x0072000d03007388 */ /* 0x000fe80000000400 */
[----:B---3--:R0:W-:Y:S04]  /*15a30*/  STS.U16 [R3+0x7a00], R29 ;  /* 0x007a001d03007388 */ /* 0x0081e80000000400 */
[----:B------:R-:W-:Y:S04]  /*15a40*/  STS.U16 [R3+0x7400], R14 ;  /* 0x0074000e03007388 */ /* 0x000fe80000000400 */
[----:B------:R-:W-:Y:S01]  /*15a50*/  STS.U16 [R3+0x7600], R15 ;  /* 0x0076000f03007388 */ /* 0x000fe20000000400 */
[----:B0-----:R-:W-:-:S03]  /*15a60*/  LOP3.LUT R29, R3, 0x20, RZ, 0x3c, !PT ;  /* 0x00000020031d7812 */ /* 0x001fc600078e3cff */
        /* <DEDUP_REMOVED lines=14> */
[----:B------:R0:W-:Y:S04]  /*15b50*/  STS.U16 [R3+0x7e00], R18 ;  /* 0x007e001203007388 */ /* 0x0001e80000000400 */
[----:B-1----:R-:W3:Y:S04]  /*15b60*/  LDL.LU R17, [R1+0x44] ;  /* 0x0000440001117983 */ /* 0x002ee80000300800 */
        /* <DEDUP_REMOVED lines=20> */
[----:B0-----:R-:W3:Y:S04]  /*15cb0*/  LDL.LU R28, [R1+0x18] ;  /* 0x00001800011c7983 */ /* 0x001ee80000300800 */
[----:B------:R-:W3:Y:S04]  /*15cc0*/  LDL.LU R3, [R1+0x14] ;  /* 0x0000140001037983 */ /* 0x000ee80000300800 */
[----:B------:R-:W3:Y:S04]  /*15cd0*/  LDL.LU R4, [R1+0x10] ;  /* 0x0000100001047983 */ /* 0x000ee80000300800 */
[----:B------:R-:W3:Y:S04]  /*15ce0*/  LDL.LU R5, [R1+0xc] ;  /* 0x00000c0001057983 */ /* 0x000ee80000300800 */
[----:B------:R-:W3:Y:S04]  /*15cf0*/  LDL.LU R0, [R1+0x8] ;  /* 0x0000080001007983 */ /* 0x000ee80000300800 */
[----:B------:R-:W3:Y:S04]  /*15d00*/  LDL.LU R2, [R1+0x4] ;  /* 0x0000040001027983 */ /* 0x000ee80000300800 */
[----:B--2---:R0:W-:Y:S04]  /*15d10*/  STS.U16 [R29+0x1300], R6 ;  /* 0x001300061d007388 */ /* 0x0041e80000000400 */
[----:B0-----:R-:W2:Y:S04]  /*15d20*/  LDL.LU R6, [R1+0x2164] ;  /* 0x0021640001067983 */ /* 0x001ea80000300800 */
[----:B--2---:R0:W-:Y:S04]  /*15d30*/  STS.U16 [R29+0x1500], R6 ;  /* 0x001500061d007388 */ /* 0x0041e80000000400 */
[----:B0-----:R-:W2:Y:S04]  /*15d40*/  LDL.LU R6, [R1+0x2160] ;  /* 0x0021600001067983 */ /* 0x001ea80000300800 */
[----:B--2---:R0:W-:Y:S04]  /*15d50*/  STS.U16 [R29+0x1700], R6 ;  /* 0x001700061d007388 */ /* 0x0041e80000000400 */
[----:B0-----:R-:W2:Y:S04]  /*15d60*/  LDL.LU R6, [R1+0x215c] ;  /* 0x00215c0001067983 */ /* 0x001ea80000300800 */
[----:B--2---:R0:W-:Y:S04]  /*15d70*/  STS.U16 [R29+0x1900], R6 ;  /* 0x001900061d007388 */ /* 0x0041e80000000400 */
[----:B---3--:R1:W-:Y:S04]  /*15d80*/  STS.U16 [R29+0x1b00], R7 ;  /* 0x001b00071d007388 */ /* 0x0083e80000000400 */
[----:B----4-:R2:W-:Y:S04]  /*15d90*/  STS.U16 [R29+0x1d00], R8 ;  /* 0x001d00081d007388 */ /* 0x0105e80000000400 */
[----:B0-----:R-:W3:Y:S04]  /*15da0*/  LDL.LU R6, [R1+0x2158] ;  /* 0x0021580001067983 */ /* 0x001ee80000300800 */
[----:B-1----:R-:W4:Y:S04]  /*15db0*/  LDL.LU R7, [R1+0x2154] ;  /* 0x0021540001077983 */ /* 0x002f280000300800 */
[----:B--2---:R-:W2:Y:S04]  /*15dc0*/  LDL.LU R8, [R1+0x2150] ;  /* 0x0021500001087983 */ /* 0x004ea80000300800 */
[----:B------:R0:W-:Y:S04]  /*15dd0*/  STS.U16 [R29+0x1f00], R9 ;  /* 0x001f00091d007388 */ /* 0x0001e80000000400 */
[----:B------:R1:W-:Y:S04]  /*15de0*/  STS.U16 [R29+0x2100], R10 ;  /* 0x0021000a1d007388 */ /* 0x0003e80000000400 */
[----:B------:R1:W-:Y:S04]  /*15df0*/  STS.U16 [R29+0x2300], R11 ;  /* 0x0023000b1d007388 */ /* 0x0003e80000000400 */
[----:B0-----:R-:W2:Y:S04]  /*15e00*/  LDL.LU R9, [R1+0x214c] ;  /* 0x00214c0001097983 */ /* 0x001ea80000300800 */
[----:B-1----:R-:W2:Y:S04]  /*15e10*/  LDL.LU R10, [R1+0x2148] ;  /* 0x00214800010a7983 */ /* 0x002ea80000300800 */
[----:B------:R-:W2:Y:S04]  /*15e20*/  LDL.LU R11, [R1+0x2144] ;  /* 0x00214400010b7983 */ /* 0x000ea80000300800 */
        /* <DEDUP_REMOVED lines=32> */
[----:B0-----:R-:W2:Y:S04]  /*16030*/  LDL.LU R27, [R1+0x2104] ;  /* 0x00210400011b7983 */ /* 0x001ea80000300800 */
[----:B-1----:R-:W2:Y:S04]  /*16040*/  LDL.LU R28, [R1+0x2100] ;  /* 0x00210000011c7983 */ /* 0x002ea80000300800 */
[----:B------:R-:W-:Y:S04]  /*16050*/  STS.U16 [R29+0x4700], R3 ;  /* 0x004700031d007388 */ /* 0x000fe80000000400 */
[----:B------:R-:W-:Y:S04]  /*16060*/  STS.U16 [R29+0x4900], R4 ;  /* 0x004900041d007388 */ /* 0x000fe80000000400 */
[----:B------:R-:W-:Y:S04]  /*16070*/  STS.U16 [R29+0x4b00], R5 ;  /* 0x004b00051d007388 */ /* 0x000fe80000000400 */
[----:B------:R-:W-:Y:S04]  /*16080*/  STS.U16 [R29+0x4d00], R0 ;  /* 0x004d00001d007388 */ /* 0x000fe80000000400 */
[----:B------:R0:W-:Y:S04]  /*16090*/  STS.U16 [R29+0x4f00], R2 ;  /* 0x004f00021d007388 */ /* 0x0001e80000000400 */
[----:B0-----:R-:W0:Y:S02]  /*160a0*/  S2R R2, SR_TID.X ;  /* 0x0000000000027919 */ /* 0x001e240000002100 */
[----:B0-----:R-:W-:-:S02]  /*160b0*/  LOP3.LUT R3, R2, 0x7, RZ, 0xc0, !PT ;  /* 0x0000000702037812 */ /* 0x001fc400078ec0ff */
[----:B--2---:R0:W-:Y:S04]  /*160c0*/  STS.U16 [R29+0x5100], R28 ;  /* 0x0051001c1d007388 */ /* 0x0041e80000000400 */
[----:B0-----:R-:W2:Y:S04]  /*160d0*/  LDL R28, [R1+0x458] ;  /* 0x00045800011c7983 */ /* 0x001ea80000100800 */
[----:B------:R-:W-:Y:S04]  /*160e0*/  STS.U16 [R29+0x5300], R27 ;  /* 0x0053001b1d007388 */ /* 0x000fe80000000400 */
[----:B------:R0:W-:Y:S04]  /*160f0*/  STS.U16 [R29+0x5500], R26 ;  /* 0x0055001a1d007388 */ /* 0x0001e80000000400 */
[----:B------:R-:W-:Y:S04]  /*16100*/  STS.U16 [R29+0x5700], R25 ;  /* 0x005700191d007388 */ /* 0x000fe80000000400 */
        /* <DEDUP_REMOVED lines=17> */
[----:B----4-:R-:W-:Y:S04]  /*16220*/  STS.U16 [R29+0x7b00], R7 ;  /* 0x007b00071d007388 */ /* 0x010fe80000000400 */
[----:B---3--:R1:W-:Y:S01]  /*16230*/  STS.U16 [R29+0x7d00], R6 ;  /* 0x007d00061d007388 */ /* 0x0083e20000000400 */
[----:B------:R-:W-:-:S02]  /*16240*/  IMAD R3, R3, 0x110, RZ ;  /* 0x0000011003037824 */ /* 0x000fc400078e02ff */
[C---:B0-----:R-:W-:Y:S02]  /*16250*/  IMAD.SHL.U32 R26, R2.reuse, 0x2, RZ ;  /* 0x00000002021a7824 */ /* 0x041fe400078e00ff */
[----:B------:R-:W-:-:S03]  /*16260*/  IMAD.SHL.U32 R2, R2, 0x80, RZ ;  /* 0x0000008002027824 */ /* 0x000fc600078e00ff */
[----:B------:R-:W-:-:S04]  /*16270*/  LOP3.LUT R0, R3, 0x10, R26, 0x78, !PT ;  /* 0x0000001003007812 */ /* 0x000fc800078e781a */
[----:B------:R-:W-:Y:S01]  /*16280*/  LOP3.LUT R0, R0, 0x800, R2, 0xf8, !PT ;  /* 0x0000080000007812 */ /* 0x000fe200078ef802 */
[----:B------:R-:W-:Y:S06]  /*16290*/  BAR.SYNC.DEFER_BLOCKING 0x0 ;  /* 0x0000000000007b1d */ /* 0x000fec0000010000 */
[----:B------:R-:W0:Y:S01]  /*162a0*/  LDSM.16.MT88.4 R12, [R0+0x8000] ;  /* 0x00800000000c783b */ /* 0x000e220000004200 */
[C-C-:B------:R-:W-:Y:S02]  /*162b0*/  LOP3.LUT R27, R3.reuse, 0x10, R26.reuse, 0x78, !PT ;  /* 0x00000010031b7812 */ /* 0x140fe400078e781a */
[----:B-1----:R-:W-:Y:S01]  /*162c0*/  LOP3.LUT R29, R3, 0x10, R26, 0x78, !PT ;  /* 0x00000010031d7812 */ /* 0x002fe200078e781a */
[----:B------:R-:W-:Y:S01]  /*162d0*/  LDSM.16.MT88.4 R16, [R0+0x8080] ;  /* 0x008080000010783b */ /* 0x000fe20000004200 */
[----:B------:R-:W-:-:S04]  /*162e0*/  LOP3.LUT R27, R27, 0x800, R2, 0xf8, !PT ;  /* 0x000008001b1b7812 */ /* 0x000fc800078ef802 */
[----:B------:R-:W-:-:S05]  /*162f0*/  LOP3.LUT R27, R27, 0x20, RZ, 0x3c, !PT ;  /* 0x000000201b1b7812 */ /* 0x000fca00078e3cff */
[----:B------:R-:W1:Y:S04]  /*16300*/  LDSM.16.MT88.4 R4, [R27+0x8000] ;  /* 0x008000001b04783b */ /* 0x000e680000004200 */
[----:B0-----:R-:W-:Y:S01]  /*16310*/  STL.64 [R1+0x10], R12 ;  /* 0x0000100c01007387 */ /* 0x001fe20000100a00 */
[----:B------:R-:W-:Y:S02]  /*16320*/  IMAD.MOV.U32 R11, RZ, RZ, R12 ;  /* 0x000000ffff0b7224 */ /* 0x000fe400078e000c */
[----:B------:R-:W-:Y:S01]  /*16330*/  IMAD.MOV.U32 R10, RZ, RZ, R13 ;  /* 0x000000ffff0a7224 */ /* 0x000fe200078e000d */
[----:B------:R-:W-:Y:S01]  /*16340*/  STL.64 [R1+0x18], R14 ;  /* 0x0000180e01007387 */ /* 0x000fe20000100a00 */
[----:B------:R-:W-:Y:S02]  /*16350*/  IMAD.MOV.U32 R9, RZ, RZ, R14 ;  /* 0x000000ffff097224 */ /* 0x000fe400078e000e */
[----:B------:R-:W-:Y:S01]  /*16360*/  IMAD.MOV.U32 R8, RZ, RZ, R15 ;  /* 0x000000ffff087224 */ /* 0x000fe200078e000f */
[----:B------:R-:W-:-:S02]  /*16370*/  LOP3.LUT R3, R3, 0x10, R26, 0x78, !PT ;  /* 0x0000001003037812 */ /* 0x000fc400078e781a */
[--C-:B------:R-:W-:Y:S02]  /*16380*/  LOP3.LUT R29, R29, 0x800, R2.reuse, 0xf8, !PT ;  /* 0x000008001d1d7812 */ /* 0x100fe400078ef802 */
[----:B------:R-:W-:Y:S01]  /*16390*/  LOP3.LUT R3, R3, 0x800, R2, 0xf8, !PT ;  /* 0x0000080003037812 */ /* 0x000fe200078ef802 */
[----:B-1----:R0:W-:Y:S01]  /*163a0*/  STL.64 [R1+0x20e8], R6 ;  /* 0x0020e80601007387 */ /* 0x0021e20000100a00 */
[----:B------:R-:W-:Y:S02]  /*163b0*/  LOP3.LUT R29, R29, 0x40, RZ, 0x3c, !PT ;  /* 0x000000401d1d7812 */ /* 0x000fe400078e3cff */
[----:B------:R-:W-:Y:S01]  /*163c0*/  LOP3.LUT R3, R3, 0x60, RZ, 0x3c, !PT ;  /* 0x0000006003037812 */ /* 0x000fe200078e3cff */
[----:B------:R-:W-:Y:S02]  /*163d0*/  IMAD.MOV.U32 R2, RZ, RZ, R18 ;  /* 0x000000ffff027224 */ /* 0x000fe400078e0012 */
[----:B------:R-:W-:Y:S01]  /*163e0*/  IMAD.MOV.U32 R0, RZ, RZ, R19 ;  /* 0x000000ffff007224 */ /* 0x000fe200078e0013 */
[----:B------:R-:W-:Y:S01]  /*163f0*/  LDSM.16.MT88.4 R20, [R29+0x8080] ;  /* 0x008080001d14783b */ /* 0x000fe20000004200 */
[----:B0-----:R-:W-:-:S02]  /*16400*/  IMAD.MOV.U32 R6, RZ, RZ, R9 ;  /* 0x000000ffff067224 */ /* 0x001fc400078e0009 */
[----:B------:R-:W-:Y:S01]  /*16410*/  IMAD.MOV.U32 R7, RZ, RZ, R8 ;  /* 0x000000ffff077224 */ /* 0x000fe200078e0008 */
[----:B--2---:R-:W0:Y:S04]  /*16420*/  LDSM.16.M88.4 R12, [R28] ;  /* 0x000000001c0c783b */ /* 0x004e280000000200 */
[----:B0-----:R-:W-:Y:S04]  /*16430*/  STL.64 [R1+0x100], R12 ;  /* 0x0001000c01007387 */ /* 0x001fe80000100a00 */
[----:B------:R-:W-:Y:S04]  /*16440*/  STL.64 [R1+0x108], R14 ;  /* 0x0001080e01007387 */ /* 0x000fe80000100a00 */
[----:B------:R0:W-:Y:S04]  /*16450*/  STL.64 [R1+0x20e0], R4 ;  /* 0x0020e00401007387 */ /* 0x0001e80000100a00 */
[----:B------:R-:W-:Y:S01]  /*16460*/  LDSM.16.MT88.4 R12, [R3+0x8000] ;  /* 0x00800000030c783b */ /* 0x000fe20000004200 */
[----:B0-----:R-:W-:-:S02]  /*16470*/  IMAD.MOV.U32 R4, RZ, RZ, R11 ;  /* 0x000000ffff047224 */ /* 0x001fc400078e000b */
[----:B------:R-:W-:Y:S02]  /*16480*/  IMAD.MOV.U32 R5, RZ, RZ, R10 ;  /* 0x000000ffff057224 */ /* 0x000fe400078e000a */
[----:B------:R-:W0:Y:S04]  /*16490*/  LDSM.16.MT88.4 R8, [R29+0x8000] ;  /* 0x008000001d08783b */ /* 0x000e280000004200 */
[----:B0-----:R-:W-:Y:S04]  /*164a0*/  STL.64 [R1+0x20f8], R10 ;  /* 0x0020f80a01007387 */ /* 0x001fe80000100a00 */
[----:B------:R-:W-:Y:S04]  /*164b0*/  STL.64 [R1+0x20f0], R8 ;  /* 0x0020f00801007387 */ /* 0x000fe80000100a00 */
[----:B------:R-:W-:Y:S04]  /*164c0*/  STL.64 [R1+0x20d8], R14 ;  /* 0x0020d80e01007387 */ /* 0x000fe80000100a00 */
[----:B------:R-:W-:Y:S04]  /*164d0*/  STL.64 [R1+0x20d0], R12 ;  /* 0x0020d00c01007387 */ /* 0x000fe80000100a00 */
[----:B------:R-:W-:Y:S04]  /*164e0*/  STL.64 [R1], R16 ;  /* 0x0000001001007387 */ /* 0x000fe80000100a00 */
[----:B------:R-:W-:Y:S04]  /*164f0*/  STL.64 [R1+0x8], R18 ;  /* 0x0000081201007387 */ /* 0x000fe80000100a00 */
[----:B------:R-:W0:Y:S04]  /*16500*/  LDSM.16.MT88.4 R16, [R27+0x8080] ;  /* 0x008080001b10783b */ /* 0x000e280000004200 */
[----:B------:R-:W1:Y:S04]  /*16510*/  LDSM.16.MT88.4 R24, [R3+0x8080] ;  /* 0x008080000318783b */ /* 0x000e680000004200 */
[----:B0-----:R-:W-:Y:S04]  /*16520*/  STL.64 [R1+0x20a8], R18 ;  /* 0x0020a81201007387 */ /* 0x001fe80000100a00 */
[----:B------:R0:W-:Y:S04]  /*16530*/  STL.64 [R1+0x20a0], R16 ;  /* 0x0020a01001007387 */ /* 0x0001e80000100a00 */
[----:B------:R-:W2:Y:S04]  /*16540*/  LDL.LU.64 R8, [R1+0x3e0] ;  /* 0x0003e00001087983 */ /* 0x000ea80000300a00 */
[----:B------:R-:W2:Y:S04]  /*16550*/  LDL.LU.64 R10, [R1+0x3e8] ;  /* 0x0003e800010a7983 */ /* 0x000ea80000300a00 */
[----:B0-----:R-:W3:Y:S04]  /*16560*/  LDL.LU.64 R16, [R1+0x2f0] ;  /* 0x0002f00001107983 */ /* 0x001ee80000300a00 */
[----:B------:R-:W3:Y:S04]  /*16570*/  LDL.LU.64 R18, [R1+0x2f8] ;  /* 0x0002f80001127983 */ /* 0x000ee80000300a00 */
[----:B------:R-:W-:Y:S04]  /*16580*/  STL.64 [R1+0x20b8], R22 ;  /* 0x0020b81601007387 */ /* 0x000fe80000100a00 */
[----:B------:R0:W-:Y:S04]  /*16590*/  STL.64 [R1+0x20b0], R20 ;  /* 0x0020b01401007387 */ /* 0x0001e80000100a00 */
[----:B0-----:R-:W2:Y:S04]  /*165a0*/  LDL.LU.64 R20, [R1+0x100] ;  /* 0x0001000001147983 */ /* 0x001ea80000300a00 */
[----:B-1----:R-:W-:Y:S04]  /*165b0*/  STL.64 [R1+0x20c8], R26 ;  /* 0x0020c81a01007387 */ /* 0x002fe80000100a00 */
[----:B------:R-:W-:Y:S04]  /*165c0*/  STL.64 [R1+0x20c0], R24 ;  /* 0x0020c01801007387 */ /* 0x000fe80000100a00 */
[----:B------:R-:W0:Y:S04]  /*165d0*/  LDSM.16.M88.4 R24, [R28+0x800] ;  /* 0x000800001c18783b */ /* 0x000e280000000200 */
[----:B------:R-:W4:Y:S04]  /*165e0*/  LDL.LU.64 R12, [R1+0x2b0] ;  /* 0x0002b000010c7983 */ /* 0x000f280000300a00 */
[----:B------:R-:W4:Y:S04]  /*165f0*/  LDL.LU.64 R14, [R1+0x2b8] ;  /* 0x0002b800010e7983 */ /* 0x000f280000300a00 */
[----:B0-----:R-:W-:Y:S04]  /*16600*/  STL.64 [R1+0xf0], R24 ;  /* 0x0000f01801007387 */ /* 0x001fe80000100a00 */
[----:B------:R-:W-:Y:S04]  /*16610*/  STL.64 [R1+0xf8], R26 ;  /* 0x0000f81a01007387 */ /* 0x000fe80000100a00 */
[----:B------:R-:W0:Y:S04]  /*16620*/  LDSM.16.M88.4 R24, [R28+0x1000] ;  /* 0x001000001c18783b */ /* 0x000e280000000200 */
[----:B0-----:R-:W-:Y:S01]  /*16630*/  STL.64 [R1+0xe0], R24 ;  /* 0x0000e01801007387 */ /* 0x001fe20000100a00 */
[----:B------:R-:W-:-:S02]  /*16640*/  IMAD.MOV.U32 R29, RZ, RZ, R26 ;  /* 0x000000ffff1d7224 */ /* 0x000fc400078e001a */
[----:B------:R-:W-:Y:S01]  /*16650*/  IMAD.MOV.U32 R3, RZ, RZ, R27 ;  /* 0x000000ffff037224 */ /* 0x000fe200078e001b */
[----:B------:R-:W-:Y:S04]  /*16660*/  STL.64 [R1+0xe8], R26 ;  /* 0x0000e81a01007387 */ /* 0x000fe80000100a00 */
[----:B------:R-:W0:Y:S04]  /*16670*/  LDSM.16.M88.4 R24, [R28+0x1800] ;  /* 0x001800001c18783b */ /* 0x000e280000000200 */
[----:B------:R-:W-:Y:S04]  /*16680*/  STL [R1+0x1a9c], R3 ;  /* 0x001a9c0301007387 */ /* 0x000fe80000100800 */
[----:B------:R-:W-:Y:S04]  /*16690*/  STL [R1+0x1a98], R29 ;  /* 0x001a981d01007387 */ /* 0x000fe80000100800 */
[----:B0-----:R0:W-:Y:S04]  /*166a0*/  STL.64 [R1+0xd0], R24 ;  /* 0x0000d01801007387 */ /* 0x0011e80000100a00 */
[----:B------:R1:W-:Y:S04]  /*166b0*/  STL.64 [R1+0xd8], R26 ;  /* 0x0000d81a01007387 */ /* 0x0003e80000100a00 */
[----:B0-----:R-:W3:Y:S04]  /*166c0*/  LDL.LU.64 R24, [R1+0x190] ;  /* 0x0001900001187983 */ /* 0x001ee80000300a00 */
[----:B-1----:R-:W3:Y:S04]  /*166d0*/  LDL.LU.64 R26, [R1+0x198] ;  /* 0x00019800011a7983 */ /* 0x002ee80000300a00 */
[----:B------:R-:W-:Y:S01]  /*166e0*/  STL [R1+0x1f80], R28 ;  /* 0x001f801c01007387 */ /* 0x000fe20000100800 */
[-C--:B--2---:R-:W-:Y:S03]  /*166f0*/  HMMA.16816.F32.BF16 R4, R4, R20.reuse, R8 ;  /* 0x000000140404723c */ /* 0x084fe60000041808 */
[----:B------:R-:W4:Y:S04]  /*16700*/  LDL.LU.64 R10, [R1+0x20f8] ;  /* 0x0020f800010a7983 */ /* 0x000f280000300a00 */
[----:B------:R-:W4:Y:S11]  /*16710*/  LDL.LU.64 R8, [R1+0x20f0] ;  /* 0x0020f00001087983 */ /* 0x000f360000300a00 */
[----:B------:R-:W-:Y:S05]  /*16720*/  @!UPT UIADD3 URZ, URZ, URZ, URZ ;  /* 0x0000003f3f3ff290 */ /* 0x000fea000fffe03f */
[----:B------:R-:W-:Y:S04]  /*16730*/  STL.64 [R1+0x3e0], R4 ;  /* 0x0003e00401007387 */ /* 0x000fe80000100a00 */
[----:B------:R0:W-:Y:S04]  /*16740*/  STL.64 [R1+0x3e8], R6 ;  /* 0x0003e80601007387 */ /* 0x0001e80000100a00 */
[----:B0-----:R-:W3:Y:S04]  /*16750*/  LDL.LU.64 R6, [R1+0x20e8] ;  /* 0x0020e80001067983 */ /* 0x001ee80000300a00 */
[----:B------:R-:W3:Y:S01]  /*16760*/  LDL.LU.64 R4, [R1+0x20e0] ;  /* 0x0020e00001047983 */ /* 0x000ee20000300a00 */
[-C--:B----4-:R-:W-:Y:S08]  /*16770*/  HMMA.16816.F32.BF16 R12, R8, R20.reuse, R12 ;  /* 0x00000014080c723c */ /* 0x090ff0000004180c */
[----:B---3--:R-:W-:Y:S11]  /*16780*/  HMMA.16816.F32.BF16 R16, R4, R20, R16 ;  /* 0x000000140410723c */ /* 0x008ff60000041810 */
[----:B------:R-:W-:Y:S11]  /*16790*/  @!UPT UIADD3 URZ, URZ, URZ, URZ ;  /* 0x0000003f3f3ff290 */ /* 0x000ff6000fffe03f */
[----:B------:R-:W-:Y:S01]  /*167a0*/  @!UPT UIADD3 URZ, URZ, URZ, URZ ;  /* 0x0000003f3f3ff290 */ /* 0x000fe2000fffe03f */
[----:B------:R0:W-:Y:S04]  /*167b0*/  STL.64 [R1+0x5a0], R16 ;  /* 0x0005a01001007387 */ /* 0x0001e80000100a00 */
[----:B------:R1:W-:Y:S04]  /*167c0*/  STL.64 [R1+0x5a8], R18 ;  /* 0x0005a81201007387 */ /* 0x0003e80000100a00 */
[----:B0-----:R-:W2:Y:S04]  /*167d0*/  LDL.LU.64 R16, [R1+0x3d0] ;  /* 0x0003d00001107983 */ /* 0x001ea80000300a00 */
[----:B-1----:R-:W2:Y:S04]  /*167e0*/  LDL.LU.64 R18, [R1+0x3d8] ;  /* 0x0003d80001127983 */ /* 0x002ea80000300a00 */
[----:B------:R-:W-:Y:S04]  /*167f0*/  STL.64 [R1+0x2080], R6 ;  /* 0x0020800601007387 */ /* 0x000fe80000100a00 */
[----:B------:R0:W-:Y:S04]  /*16800*/  STL.64 [R1+0x2078], R4 ;  /* 0x0020780401007387 */ /* 0x0001e80000100a00 */
[----:B0-----:R-:W3:Y:S04]  /*16810*/  LDL.LU.64 R4, [R1+0x2e0] ;  /* 0x0002e00001047983 */ /* 0x001ee80000300a00 */
[----:B------:R-:W3:Y:S04]  /*16820*/  LDL.LU.64 R6, [R1+0x2e8] ;  /* 0x0002e80001067983 */ /* 0x000ee80000300a00 */
[----:B------:R-:W-:Y:S04]  /*16830*/  STL.64 [R1+0x720], R12 ;  /* 0x0007200c01007387 */ /* 0x000fe80000100a00 */
[----:B------:R0:W-:Y:S04]  /*16840*/  STL.64 [R1+0x728], R14 ;  /* 0x0007280e01007387 */ /* 0x0001e80000100a00 */
[----:B0-----:R-:W4:Y:S04]  /*16850*/  LDL.LU.64 R14, [R1+0x20d8] ;  /* 0x0020d800010e7983 */ /* 0x001f280000300a00 */
[----:B------:R-:W4:Y:S04]  /*16860*/  LDL.LU.64 R12, [R1+0x20d0] ;  /* 0x0020d000010c7983 */ /* 0x000f280000300a00 */
[----:B------:R0:W-:Y:S04]  /*16870*/  STL.64 [R1+0x2070], R10 ;  /* 0x0020700a01007387 */ /* 0x0001e80000100a00 */
[----:B------:R1:W-:Y:S01]  /*16880*/  STL.64 [R1+0x2068], R8 ;  /* 0x0020680801007387 */ /* 0x0003e20000100a00 */
[----:B0-----:R-:W-:-:S03]  /*16890*/  IMAD.MOV.U32 R10, RZ, RZ, R2 ;  /* 0x000000ffff0a7224 */ /* 0x001fc600078e0002 */
[----:B-1----:R-:W2:Y:S04]  /*168a0*/  LDL R8, [R1] ;  /* 0x0000000001087983 */ /* 0x002ea80000100800 */
[----:B------:R-:W2:Y:S01]  /*168b0*/  LDL R9, [R1+0x4] ;  /* 0x0000040001097983 */ /* 0x000ea20000100800 */
[----:B------:R-:W-:Y:S02]  /*168c0*/  IMAD.MOV.U32 R11, RZ, RZ, R0 ;  /* 0x000000ffff0b7224 */ /* 0x000fe400078e0000 */
[----:B------:R-:W-:Y:S02]  /*168d0*/  IMAD.MOV.U32 R2, RZ, RZ, R20 ;  /* 0x000000ffff027224 */ /* 0x000fe400078e0014 */
[----:B------:R-:W-:Y:S01]  /*168e0*/  IMAD.MOV.U32 R0, RZ, RZ, R21 ;  /* 0x000000ffff007224 */ /* 0x000fe200078e0015 */
[----:B----4-:R-:W-:Y:S11]  /*168f0*/  HMMA.16816.F32.BF16 R24, R12, R20, R24 ;  /* 0x000000140c18723c */ /* 0x010ff60000041818 */
[----:B------:R-:W-:Y:S11]  /*16900*/  @!UPT UIADD3 URZ, URZ, URZ, URZ ;  /* 0x0000003f3f3ff290 */ /* 0x000ff6000fffe03f */
[----:B------:R-:W-:Y:S01]  /*16910*/  @!UPT UIADD3 URZ, URZ, URZ, URZ ;  /* 0x0000003f3f3ff290 */ /* 0x000fe2000fffe03f */
[----:B------:R-:W-:Y:S04]  /*16920*/  STL.64 [R1+0x880], R24 ;  /* 0x0008801801007387 */ /* 0x000fe80000100a00 */
[----:B------:R0:W-:Y:S04]  /*16930*/  STL.64 [R1+0x888], R26 ;  /* 0x0008881a01007387 */ /* 0x0001e80000100a00 */
[----:B0-----:R-:W4:Y:S04]  /*16940*/  LDL.LU.64 R26, [R1+0x20c8] ;  /* 0x0020c800011a7983 */ /* 0x001f280000300a00 */
[----:B------:R-:W4:Y:S04]  /*16950*/  LDL.LU.64 R24, [R1+0x20c0] ;  /* 0x0020c00001187983 */ /* 0x000f280000300a00 */
[----:B------:R-:W2:Y:S04]  /*16960*/  LDL.LU.64 R22, [R1+0x20b8] ;  /* 0x0020b80001167983 */ /* 0x000ea80000300a00 */
[----:B------:R-:W2:Y:S04]  /*16970*/  LDL.LU.64 R20, [R1+0x20b0] ;  /* 0x0020b00001147983 */ /* 0x000ea80000300a00 */
[----:B------:R-:W-:Y:S04]  /*16980*/  STL.64 [R1+0x2050], R14 ;  /* 0x0020500e01007387 */ /* 0x000fe80000100a00 */
[----:B------:R0:W-:Y:S04]  /*16990*/  STL.64 [R1+0x2048], R12 ;  /* 0x0020480c01007387 */ /* 0x0001e80000100a00 */
[----:B0-----:R-:W2:Y:S04]  /*169a0*/  LDL.LU.64 R12, [R1+0xf0] ;  /* 0x0000f000010c7983 */ /* 0x001ea80000300a00 */
[----:B--2---:R0:W-:Y:S02]  /*169b0*/  STL.64 [R1+0x2088], R12 ;  /* 0x0020880c01007387 */ /* 0x0041e40000100a00 */
[----:B0-----:R-:W-:-:S02]  /*169c0*/  IMAD.MOV.U32 R12, RZ, RZ, R2 ;  /* 0x000000ffff0c7224 */ /* 0x001fc400078e0002 */
[----:B------:R-:W-:-:S07]  /*169d0*/  IMAD.MOV.U32 R13, RZ, RZ, R0 ;  /* 0x000000ffff0d7224 */ /* 0x000fce00078e0000 */
[-C--:B------:R-:W-:Y:S01]  /*169e0*/  HMMA.16816.F32.BF16 R8, R8, R12.reuse, R16 ;  /* 0x0000000c0808723c */ /* 0x080fe20000041810 */
[----:B------:R-:W3:Y:S04]  /*169f0*/  LDL.LU.64 R18, [R1+0x20a8] ;  /* 0x0020a80001127983 */ /* 0x000ee80000300a00 */
[----:B------:R-:W3:Y:S11]  /*16a00*/  LDL.LU.64 R16, [R1+0x20a0] ;  /* 0x0020a00001107983 */ /* 0x000ef60000300a00 */
[----:B------:R-:W-:Y:S07]  /*16a10*/  @!UPT UIADD3 URZ, URZ, URZ, URZ ;  /* 0x0000003f3f3ff290 */ /* 0x000fee000fffe03f */
[----:B------:R-:W-:Y:S04]  /*16a20*/  STL.64 [R1+0x2f0], R8 ;  /* 0x0002f00801007387 */ /* 0x000fe80000100a00 */
[----:B------:R3:W-:Y:S02]  /*16a30*/  STL.64 [R1+0x2f8], R10 ;  /* 0x0002f80a01007387 */ /* 0x0007e40000100a00 */
[-C--:B---3--:R-:W-:Y:S02]  /*16a40*/  HMMA.16816.F32.BF16 R8, R16, R12.reuse, R4 ;  /* 0x0000000c1008723c */ /* 0x088fe40000041804 */
[----:B------:R-:W2:Y:S04]  /*16a50*/  LDL.LU.64 R4, [R1+0xc40] ;  /* 0x000c400001047983 */ /* 0x000ea80000300a00 */
[----:B------:R-:W3:Y:S11]  /*16a60*/  LDL.LU.64 R6, [R1+0xc48] ;  /* 0x000c480001067983 */ /* 0x000ef60000300a00 */
[----:B------:R-:W-:Y:S06]  /*16a70*/  @!UPT UIADD3 URZ, URZ, URZ, URZ ;  /* 0x0000003f3f3ff290 */ /* 0x000fec000fffe03f */
[----:B------:R-:W-:Y:S04]  /*16a80*/  STL.64 [R1+0x4f0], R8 ;  /* 0x0004f00801007387 */ /* 0x000fe80000100a00 */
[----:B------:R-:W-:Y:S04]  /*16a90*/  STL.64 [R1+0x4f8], R10 ;  /* 0x0004f80a01007387 */ /* 0x000fe80000100a00 */
[----:B---3--:R-:W-:Y:S04]  /*16aa0*/  STL.64 [R1+0x2098], R6 ;  /* 0x0020980601007387 */ /* 0x008fe80000100a00 */
[----:B--2---:R0:W-:Y:S04]  /*16ab0*/  STL.64 [R1+0x2090], R4 ;  /* 0x0020900401007387 */ /* 0x0041e80000100a00 */
[----:B0-----:R-:W4:Y:S04]  /*16ac0*/  LDL.LU.64 R4, [R1+0x140] ;  /* 0x0001400001047983 */ /* 0x001f280000300a00 */
[----:B------:R-:W4:Y:S04]  /*16ad0*/  LDL.LU.64 R6, [R1+0x148] ;  /* 0x0001480001067983 */ /* 0x000f280000300a00 */
[----:B------:R-:W2:Y:S04]  /*16ae0*/  LDL.LU.64 R8, [R1+0x3c0] ;  /* 0x0003c00001087983 */ /* 0x000ea80000300a00 */
[----:B------:R-:W2:Y:S04]  /*16af0*/  LDL.LU.64 R10, [R1+0x3c8] ;  /* 0x0003c800010a7983 */ /* 0x000ea80000300a00 */
[----:B------:R0:W-:Y:S04]  /*16b00*/  STL.64 [R1+0x2020], R18 ;  /* 0x0020201201007387 */ /* 0x0001e80000100a00 */
[----:B------:R1:W-:Y:S04]  /*16b10*/  STL.64 [R1+0x2018], R16 ;  /* 0x0020181001007387 */ /* 0x0003e80000100a00 */
[----:B0-----:R-:W3:Y:S04]  /*16b20*/  LDL.64 R18, [R1+0x8] ;  /* 0x0000080001127983 */ /* 0x001ee80000100a00 */
[----:B-1----:R-:W2:Y:S04]  /*16b30*/  LDL.64 R16, [R1] ;  /* 0x0000000001107983 */ /* 0x002ea80000100a00 */
[----:B---3--:R-:W-:Y:S04]  /*16b40*/  STL.64 [R1+0x2040], R18 ;  /* 0x0020401201007387 */ /* 0x008fe80000100a00 */
[----:B--2---:R0:W-:Y:S04]  /*16b50*/  STL.64 [R1+0x2038], R16 ;  /* 0x0020381001007387 */ /* 0x0041e80000100a00 */
[----:B0-----:R-:W2:Y:S04]  /*16b60*/  LDL.LU.64 R16, [R1+0x200] ;  /* 0x0002000001107983 */ /* 0x001ea80000300a00 */
[----:B------:R-:W2:Y:S02]  /*16b70*/  LDL.LU.64 R18, [R1+0x208] ;  /* 0x0002080001127983 */ /* 0x000ea40000300a00 */
[-C--:B--2---:R-:W-:Y:S11]  /*16b80*/  HMMA.16816.F32.BF16 R16, R20, R12.reuse, R16 ;  /* 0x0000000c1410723c */ /* 0x084ff60000041810 */
[----:B------:R-:W-:Y:S11]  /*16b90*/  @!UPT UIADD3 URZ, URZ, URZ, URZ ;  /* 0x0000003f3f3ff290 */ /* 0x000ff6000fffe03f */
[----:B------:R-:W-:Y:S01]  /*16ba0*/  @!UPT UIADD3 URZ, URZ, URZ, URZ ;  /* 0x0000003f3f3ff290 */ /* 0x000fe2000fffe03f */
[----:B------:R0:W-:Y:S04]  /*16bb0*/  STL.64 [R1+0x670], R16 ;  /* 0x0006701001007387 */ /* 0x0001e80000100a00 */
[----:B------:R1:W-:Y:S04]  /*16bc0*/  STL.64 [R1+0x678], R18 ;  /* 0x0006781201007387 */ /* 0x0003e80000100a00 */
[----:B0-----:R-:W2:Y:S04]  /*16bd0*/  LDL.LU.64 R16, [R1+0x1c0] ;  /* 0x0001c00001107983 */ /* 0x001ea80000300a00 */
[----:B-1----:R-:W3:Y:S01]  /*16be0*/  LDL.LU.64 R18, [R1+0x1c8] ;  /* 0x0001c80001127983 */ /* 0x002ee20000300a00 */
[----:B----4-:R-:W-:Y:S03]  /*16bf0*/  HMMA.16816.F32.BF16 R12, R24, R12, R4 ;  /* 0x0000000c180c723c */ /* 0x010fe60000041804 */
[----:B---3--:R-:W-:Y:S04]  /*16c00*/  STL.64 [R1+0x2060], R18 ;  /* 0x0020601201007387 */ /* 0x008fe80000100a00 */
[----:B--2---:R0:W-:Y:S04]  /*16c10*/  STL.64 [R1+0x2058], R16 ;  /* 0x0020581001007387 */ /* 0x0041e80000100a00 */
[----:B0-----:R-:W2:Y:S04]  /*16c20*/  LDL.LU.64 R16, [R1+0x2c0] ;  /* 0x0002c00001107983 */ /* 0x001ea80000300a00 */
[----:B------:R-:W2:Y:S04]  /*16c30*/  LDL.LU.64 R18, [R1+0x2c8] ;  /* 0x0002c80001127983 */ /* 0x000ea80000300a00 */
[----:B------:R0:W-:Y:S04]  /*16c40*/  STL.64 [R1+0x2030], R22 ;  /* 0x0020301601007387 */ /* 0x0001e80000100a00 */
[----:B------:R1:W-:Y:S04]  /*16c50*/  STL.64 [R1+0x2028], R20 ;  /* 0x0020281401007387 */ /* 0x0003e80000100a00 */
[----:B0-----:R-:W3:Y:S04]  /*16c60*/  LDL.64 R22, [R1+0x18] ;  /* 0x0000180001167983 */ /* 0x001ee80000100a00 */
[----:B-1----:R-:W3:Y:S04]  /*16c70*/  LDL.64 R20, [R1+0x10] ;  /* 0x0000100001147983 */ /* 0x002ee80000100a00 */
[----:B------:R-:W3:Y:S04]  /*16c80*/  LDL.LU.64 R6, [R1+0x2098] ;  /* 0x0020980001067983 */ /* 0x000ee80000300a00 */
[----:B------:R-:W3:Y:S04]  /*16c90*/  LDL.LU.64 R4, [R1+0x2090] ;  /* 0x0020900001047983 */ /* 0x000ee80000300a00 */
[----:B------:R0:W-:Y:S04]  /*16ca0*/  STL.64 [R1+0x7d0], R12 ;  /* 0x0007d00c01007387 */ /* 0x0001e80000100a00 */
[----:B------:R-:W-:Y:S04]  /*16cb0*/  STL.64 [R1+0x7d8], R14 ;  /* 0x0007d80e01007387 */ /* 0x000fe80000100a00 */
[----:B0-----:R-:W3:Y:S02]  /*16cc0*/  LDL.LU.64 R12, [R1+0x2088] ;  /* 0x00208800010c7983 */ /* 0x001ee40000300a00 */
[----:B---3--:R-:W-:Y:S11]  /*16cd0*/  HMMA.16816.F32.BF16 R4, R20, R12, R4 ;  /* 0x0000000c1404723c */ /* 0x008ff60000041804 */
[----:B------:R-:W-:Y:S11]  /*16ce0*/  @!UPT UIADD3 URZ, URZ, URZ, URZ ;  /* 0x0000003f3f3ff290 */ /* 0x000ff6000fffe03f */
[----:B------:R-:W-:Y:S01]  /*16cf0*/  @!UPT UIADD3 URZ, URZ, URZ, URZ ;  /* 0x0000003f3f3ff290 */ /* 0x000fe2000fffe03f */
[----:B------:R-:W-:Y:S04]  /*16d00*/  STL.64 [R1+0x3d0], R4 ;  /* 0x0003d00401007387 */ /* 0x000fe80000100a00 */
[----:B------:R0:W-:Y:S04]  /*16d10*/  STL.64 [R1+0x3d8], R6 ;  /* 0x0003d80601007387 */ /* 0x0001e80000100a00 */
[----:B0-----:R-:W3:Y:S04]  /*16d20*/  LDL.LU.64 R6, [R1+0x2080] ;  /* 0x0020800001067983 */ /* 0x001ee80000300a00 */
[----:B------:R-:W3:Y:S01]  /*16d30*/  LDL.LU.64 R4, [R1+0x2078] ;  /* 0x0020780001047983 */ /* 0x000ee20000300a00 */
[----:B------:R-:W-:-:S03]  /*16d40*/  IMAD.MOV.U32 R29, RZ, RZ, R23 ;  /* 0x000000ffff1d7224 */ /* 0x000fc600078e0017 */
[----:B------:R-:W4:Y:S04]  /*16d50*/  LDL.LU.64 R20, [R1+0xbb0] ;  /* 0x000bb00001147983 */ /* 0x000f280000300a00 */
[----:B------:R-:W4:Y:S01]  /*16d60*/  LDL.LU.64 R22, [R1+0xbb8] ;  /* 0x000bb80001167983 */ /* 0x000f220000300a00 */
[----:B---3--:R-:W-:Y:S11]  /*16d70*/  HMMA.16816.F32.BF16 R8, R4, R12, R8 ;  /* 0x0000000c0408723c */ /* 0x008ff60000041808 */
[----:B------:R-:W-:Y:S11]  /*16d80*/  @!UPT UIADD3 URZ, URZ, URZ, URZ ;  /* 0x0000003f3f3ff290 */ /* 0x000ff6000fffe03f */
[----:B------:R-:W-:Y:S01]  /*16d90*/  @!UPT UIADD3 URZ, URZ, URZ, URZ ;  /* 0x0000003f3f3ff290 */ /* 0x000fe2000fffe03f */
[----:B------:R-:W-:Y:S04]  /*16da0*/  STL.64 [R1+0x590], R8 ;  /* 0x0005900801007387 */ /* 0x000fe80000100a00 */
[----:B------:R0:W-:Y:S04]  /*16db0*/  STL.64 [R1+0x598], R10 ;  /* 0x0005980a01007387 */ /* 0x0001e80000100a00 */
[----:B0-----:R-:W2:Y:S04]  /*16dc0*/  LDL.LU.64 R10, [R1+0x2070] ;  /* 0x00207000010a7983 */ /* 0x001ea80000300a00 */
[----:B------:R-:W2:Y:S04]  /*16dd0*/  LDL.LU.64 R8, [R1+0x2068] ;  /* 0x0020680001087983 */ /* 0x000ea80000300a00 */
[----:B------:R-:W-:Y:S04]  /*16de0*/  STL.64 [R1+0x1ff0], R6 ;  /* 0x001ff00601007387 */ /* 0x000fe80000100a00 */
[----:B------:R0:W-:Y:S01]  /*16df0*/  STL.64 [R1+0x1fe8], R4 ;  /* 0x001fe80401007387 */ /* 0x0001e20000100a00 */
[----:B------:R-:W-:-:S02]  /*16e00*/  IMAD.MOV.U32 R2, RZ, RZ, R12 ;  /* 0x000000ffff027224 */ /* 0x000fc400078e000c */
[----:B------:R-:W-:Y:S01]  /*16e10*/  IMAD.MOV.U32 R0, RZ, RZ, R13 ;  /* 0x000000ffff007224 */ /* 0x000fe200078e000d */
[----:B0-----:R-:W3:Y:S04]  /*16e20*/  LDL.LU.64 R4, [R1+0x3a0] ;  /* 0x0003a00001047983 */ /* 0x001ee80000300a00 */
[----:B------:R-:W3:Y:S01]  /*16e30*/  LDL.LU.64 R6, [R1+0x3a8] ;  /* 0x0003a80001067983 */ /* 0x000ee20000300a00 */
[----:B--2---:R-:W-:Y:S11]  /*16e40*/  HMMA.16816.F32.BF16 R16, R8, R12, R16 ;  /* 0x0000000c0810723c */ /* 0x004ff60000041810 */
[----:B------:R-:W-:Y:S11]  /*16e50*/  @!UPT UIADD3 URZ, URZ, URZ, URZ ;  /* 0x0000003f3f3ff290 */ /* 0x000ff6000fffe03f */
[----:B------:R-:W-:Y:S01]  /*16e60*/  @!UPT UIADD3 URZ, URZ, URZ, URZ ;  /* 0x0000003f3f3ff290 */ /* 0x000fe2000fffe03f */
[----:B------:R-:W-:Y:S04]  /*16e70*/  STL.64 [R1+0x710], R16 ;  /* 0x0007101001007387 */ /* 0x000fe80000100a00 */
[----:B------:R0:W-:Y:S04]  /*16e80*/  STL.64 [R1+0x718], R18 ;  /* 0x0007181201007387 */ /* 0x0001e80000100a00 */
[----:B0-----:R-:W2:Y:S04]  /*16e90*/  LDL.LU.64 R18, [R1+0x2060] ;  /* 0x0020600001127983 */ /* 0x001ea80000300a00 */
[----:B------:R-:W2:Y:S04]  /*16ea0*/  LDL.LU.64 R16, [R1+0x2058] ;  /* 0x0020580001107983 */ /* 0x000ea80000300a00 */
[----:B------:R-:W2:Y:S04]  /*16eb0*/  LDL.LU.64 R14, [R1+0x2050] ;  /* 0x00205000010e7983 */ /* 0x000ea80000300a00 */
[----:B------:R-:W2:Y:S04]  /*16ec0*/  LDL.LU.64 R12, [R1+0x2048] ;  /* 0x00204800010c7983 */ /* 0x000ea80000300a00 */
[----:B------:R-:W-:Y:S04]  /*16ed0*/  STL.64 [R1+0x2000], R10 ;  /* 0x0020000a01007387 */ /* 0x000fe80000100a00 */
[----:B------:R0:W-:Y:S02]  /*16ee0*/  STL.64 [R1+0x1ff8], R8 ;  /* 0x001ff80801007387 */ /* 0x0001e40000100a00 */
[----:B0-----:R-:W-:-:S02]  /*16ef0*/  IMAD.MOV.U32 R8, RZ, RZ, R2 ;  /* 0x000000ffff087224 */ /* 0x001fc400078e0002 */
[----:B------:R-:W-:-:S07]  /*16f00*/  IMAD.MOV.U32 R9, RZ, RZ, R0 ;  /* 0x000000ffff097224 */ /* 0x000fce00078e0000 */
[-C--:B--2---:R-:W-:Y:S11]  /*16f10*/  HMMA.16816.F32.BF16 R16, R12, R8.reuse, R16 ;  /* 0x000000080c10723c */ /* 0x084ff60000041810 */
[----:B------:R-:W-:Y:S11]  /*16f20*/  @!UPT UIADD3 URZ, URZ, URZ, URZ ;  /* 0x0000003f3f3ff290 */ /* 0x000ff6000fffe03f */
[----:B------:R-:W-:Y:S01]  /*16f30*/  @!UPT UIADD3 URZ, URZ, URZ, URZ ;  /* 0x0000003f3f3ff290 */ /* 0x000fe2000fffe03f */
[----:B------:R-:W-:Y:S04]  /*16f40*/  STL.64 [R1+0x870], R16 ;  /* 0x0008701001007387 */ /* 0x000fe80000100a00 */
[----:B------:R0:W-:Y:S04]  /*16f50*/  STL.64 [R1+0x878], R18 ;  /* 0x0008781201007387 */ /* 0x0001e80000100a00 */
[----:B0-----:R-:W4:Y:S04]  /*16f60*/  LDL.LU.64 R18, [R1+0x2040] ;  /* 0x0020400001127983 */ /* 0x001f280000300a00 */
[----:B------:R-:W4:Y:S04]  /*16f70*/  LDL.LU.64 R16, [R1+0x2038] ;  /* 0x0020380001107983 */ /* 0x000f280000300a00 */
[----:B------:R-:W-:Y:S04]  /*16f80*/  STL.64 [R1+0x1fe0], R14 ;  /* 0x001fe00e01007387 */ /* 0x000fe80000100a00 */
[----:B------:R0:W-:Y:S04]  /*16f90*/  STL.64 [R1+0x1fd8], R12 ;  /* 0x001fd80c01007387 */ /* 0x0001e80000100a00 */
[----:B0-----:R-:W2:Y:S04]  /*16fa0*/  LDL.LU.64 R12, [R1+0x230] ;  /* 0x00023000010c7983 */ /* 0x001ea80000300a00 */
[----:B------:R-:W2:Y:S01]  /*16fb0*/  LDL.LU.64 R14, [R1+0x238] ;  /* 0x00023800010e7983 */ /* 0x000ea20000300a00 */
[----:B----4-:R-:W-:Y:S01]  /*16fc0*/  HMMA.16816.F32.BF16 R20, R16, R8, R20 ;  /* 0x000000081014723c */ /* 0x010fe20000041814 */
[----:B------:R-:W-:-:S02]  /*16fd0*/  IMAD.MOV.U32 R2, RZ, RZ, R18 ;  /* 0x000000ffff027224 */ /* 0x000fc400078e0012 */
[----:B------:R-:W-:Y:S02]  /*16fe0*/  IMAD.MOV.U32 R0, RZ, RZ, R19 ;  /* 0x000000ffff007224 */ /* 0x000fe400078e0013 */
[----:B------:R-:W-:Y:S02]  /*16ff0*/  IMAD.MOV.U32 R28, RZ, RZ, R16 ;  /* 0x000000ffff1c7224 */ /* 0x000fe400078e0010 */
[----:B------:R-:W-:Y:S11]  /*17000*/  IMAD.MOV.U32 R3, RZ, RZ, R17 ;  /* 0x000000ffff037224 */ /* 0x000ff600078e0011 */
[----:B------:R-:W-:Y:S05]  /*17010*/  @!UPT UIADD3 URZ, URZ, URZ, URZ ;  /* 0x0000003f3f3ff290 */ /* 0x000fea000fffe03f */
[----:B------:R-:W-:Y:S04]  /*17020*/  STL.64 [R1+0x2e0], R20 ;  /* 0x0002e01401007387 */ /* 0x000fe80000100a00 */
[----:B------:R0:W-:Y:S04]  /*17030*/  STL.64 [R1+0x2e8], R22 ;  /* 0x0002e81601007387 */ /* 0x0001e80000100a00 */
[----:B0-----:R-:W2:Y:S04]  /*17040*/  LDL.LU.64 R22, [R1+0x2030] ;  /* 0x0020300001167983 */ /* 0x001ea80000300a00 */
[----:B------:R-:W2:Y:S04]  /*17050*/  LDL.LU.64 R20, [R1+0x2028] ;  /* 0x0020280001147983 */ /* 0x000ea80000300a00 */
[----:B------:R-:W3:Y:S04]  /*17060*/  LDL.LU.64 R18, [R1+0x2020] ;  /* 0x0020200001127983 */ /* 0x000ee80000300a00 */
[----:B------:R-:W3:Y:S02]  /*17070*/  LDL.LU.64 R16, [R1+0x2018] ;  /* 0x0020180001107983 */ /* 0x000ee40000300a00 */
[-C--:B---3--:R-:W-:Y:S11]  /*17080*/  HMMA.16816.F32.BF16 R4, R16, R8.reuse, R4 ;  /* 0x000000081004723c */ /* 0x088ff60000041804 */
[----:B------:R-:W-:Y:S11]  /*17090*/  @!UPT UIADD3 URZ, URZ, URZ, URZ ;  /* 0x0000003f3f3ff290 */ /* 0x000ff6000fffe03f */
[----:B------:R-:W-:Y:S01]  /*170a0*/  @!UPT UIADD3 URZ, URZ, URZ, URZ ;  /* 0x0000003f3f3ff290 */ /* 0x000fe2000fffe03f */
[----:B------:R0:W-:Y:S04]  /*170b0*/  STL.64 [R1+0x4e0], R4 ;  /* 0x0004e00401007387 */ /* 0x0001e80000100a00 */
[----:B------:R1:W-:Y:S04]  /*170c0*/  STL.64 [R1+0x4e8], R6 ;  /* 0x0004e80601007387 */ /* 0x0003e80000100a00 */
[----:B0-----:R-:W3:Y:S04]  /*170d0*/  LDL.LU.64 R4, [R1+0xc30] ;  /* 0x000c300001047983 */ /* 0x001ee80000300a00 */
[----:B-1----:R-:W4:Y:S01]  /*170e0*/  LDL.LU.64 R6, [R1+0xc38] ;  /* 0x000c380001067983 */ /* 0x002f220000300a00 */
[-C--:B--2---:R-:W-:Y:S03]  /*170f0*/  HMMA.16816.F32.BF16 R12, R20, R8.reuse, R12 ;  /* 0x00000008140c723c */ /* 0x084fe6000004180c */
[----:B----4-:R-:W-:Y:S04]  /*17100*/  STL.64 [R1+0x2010], R6 ;  /* 0x0020100601007387 */ /* 0x010fe80000100a00 */
[----:B---3--:R0:W-:Y:S04]  /*17110*/  STL.64 [R1+0x2008], R4 ;  /* 0x0020080401007387 */ /* 0x0081e80000100a00 */
[----:B0-----:R-:W2:Y:S04]  /*17120*/  LDL.LU.64 R4, [R1+0x150] ;  /* 0x0001500001047983 */ /* 0x001ea80000300a00 */
[----:B------:R-:W2:Y:S04]  /*17130*/  LDL.LU.64 R6, [R1+0x158] ;  /* 0x0001580001067983 */ /* 0x000ea80000300a00 */
[----:B------:R-:W-:Y:S04]  /*17140*/  STL.64 [R1+0x1fc0], R18 ;  /* 0x001fc01201007387 */ /* 0x000fe80000100a00 */
[----:B------:R0:W-:Y:S04]  /*17150*/  STL.64 [R1+0x1fb8], R16 ;  /* 0x001fb81001007387 */ /* 0x0001e80000100a00 */
[----:B0-----:R-:W3:Y:S04]  /*17160*/  LDL.LU.64 R16, [R1+0x580] ;  /* 0x0005800001107983 */ /* 0x001ee80000300a00 */
[----:B------:R-:W3:Y:S04]  /*17170*/  LDL.LU.64 R18, [R1+0x588] ;  /* 0x0005880001127983 */ /* 0x000ee80000300a00 */
[----:B------:R0:W-:Y:S04]  /*17180*/  STL.64 [R1+0x660], R12 ;  /* 0x0006600c01007387 */ /* 0x0001e80000100a00 */
[----:B------:R1:W-:Y:S04]  /*17190*/  STL.64 [R1+0x668], R14 ;  /* 0x0006680e01007387 */ /* 0x0003e80000100a00 */
[----:B0-----:R-:W4:Y:S04]  /*171a0*/  LDL.LU.64 R12, [R1+0x2d0] ;  /* 0x0002d000010c7983 */ /* 0x001f280000300a00 */
[----:B-1----:R-:W4:Y:S04]  /*171b0*/  LDL.LU.64 R14, [R1+0x2d8] ;  /* 0x0002d800010e7983 */ /* 0x002f280000300a00 */
[----:B------:R0:W-:Y:S04]  /*171c0*/  STL.64 [R1+0x1fb0], R22 ;  /* 0x001fb01601007387 */ /* 0x0001e80000100a00 */
[----:B------:R1:W-:Y:S04]  /*171d0*/  STL.64 [R1+0x1fa8], R20 ;  /* 0x001fa81401007387 */ /* 0x0003e80000100a00 */
[----:B0-----:R-:W3:Y:S04]  /*171e0*/  LDL R22, [R1+0x18] ;  /* 0x0000180001167983 */ /* 0x001ee80000100800 */
[----:B-1----:R-:W3:Y:S04]  /*171f0*/  LDL R20, [R1+0x10] ;  /* 0x0000100001147983 */ /* 0x002ee80000100800 */
[----:B------:R-:W3:Y:S01]  /*17200*/  LDL R21, [R1+0x14] ;  /* 0x0000140001157983 */ /* 0x000ee20000100800 */
[----:B--2---:R-:W-:Y:S03]  /*17210*/  HMMA.16816.F32.BF16 R8, R24, R8, R4 ;  /* 0x000000081808723c */ /* 0x004fe60000041804 */
[----:B------:R-:W3:Y:S04]  /*17220*/  LDL.LU.64 R6, [R1+0x2010] ;  /* 0x0020100001067983 */ /* 0x000ee80000300a00 */
[----:B------:R-:W3:Y:S11]  /*17230*/  LDL.LU.64 R4, [R1+0x2008] ;  /* 0x0020080001047983 */ /* 0x000ef60000300a00 */
[----:B------:R-:W-:Y:S05]  /*17240*/  @!UPT UIADD3 URZ, URZ, URZ, URZ ;  /* 0x0000003f3f3ff290 */ /* 0x000fea000fffe03f */
[----:B------:R-:W-:Y:S04]  /*17250*/  STL.64 [R1+0x7c0], R8 ;  /* 0x0007c00801007387 */ /* 0x000fe80000100a00 */
[----:B------:R0:W-:Y:S04]  /*17260*/  STL.64 [R1+0x7c8], R10 ;  /* 0x0007c80a01007387 */ /* 0x0001e80000100a00 */
[----:B0-----:R-:W4:Y:S04]  /*17270*/  LDL.LU.64 R10, [R1+0x2000] ;  /* 0x00200000010a7983 */ /* 0x001f280000300a00 */
[----:B------:R-:W4:Y:S04]  /*17280*/  LDL.LU.64 R8, [R1+0x1ff8] ;  /* 0x001ff80001087983 */ /* 0x000f280000300a00 */
[----:B------:R-:W-:Y:S04]  /*17290*/  STL.64 [R1+0x1fd0], R26 ;  /* 0x001fd01a01007387 */ /* 0x000fe80000100a00 */
[----:B------:R0:W-:Y:S04]  /*172a0*/  STL.64 [R1+0x1fc8], R24 ;  /* 0x001fc81801007387 */ /* 0x0001e80000100a00 */
[----:B0-----:R-:W3:Y:S01]  /*172b0*/  LDL.LU.64 R24, [R1+0xe0] ;  /* 0x0000e00001187983 */ /* 0x001ee20000300a00 */
[----:B------:R-:W-:-:S07]  /*172c0*/  IMAD.MOV.U32 R23, RZ, RZ, R29 ;  /* 0x000000ffff177224 */ /* 0x000fce00078e001d */
[-C--:B---3--:R-:W-:Y:S01]  /*172d0*/  HMMA.16816.F32.BF16 R20, R20, R24.reuse, R4 ;  /* 0x000000181414723c */ /* 0x088fe20000041804 */
[----:B------:R-:W2:Y:S04]  /*172e0*/  LDL.LU.64 R6, [R1+0x1ff0] ;  /* 0x001ff00001067983 */ /* 0x000ea80000300a00 */
[----:B------:R-:W2:Y:S03]  /*172f0*/  LDL.LU.64 R4, [R1+0x1fe8] ;  /* 0x001fe80001047983 */ /* 0x000ea60000300a00 */
[-C--:B----4-:R-:W-:Y:S11]  /*17300*/  HMMA.16816.F32.BF16 R12, R8, R24.reuse, R12 ;  /* 0x00000018080c723c */ /* 0x090ff6000004180c */
[----:B------:R-:W-:Y:S04]  /*17310*/  @!UPT UIADD3 URZ, URZ, URZ, URZ ;  /* 0x0000003f3f3ff290 */ /* 0x000fe8000fffe03f */
[----:B------:R0:W-:Y:S04]  /*17320*/  STL.64 [R1+0x3c0], R20 ;  /* 0x0003c01401007387 */ /* 0x0001e80000100a00 */
[----:B------:R1:W-:Y:S04]  /*17330*/  STL.64 [R1+0x3c8], R22 ;  /* 0x0003c81601007387 */ /* 0x0003e80000100a00 */
[----:B0-----:R-:W3:Y:S04]  /*17340*/  LDL.LU.64 R20, [R1+0x3b0] ;  /* 0x0003b00001147983 */ /* 0x001ee80000300a00 */
[----:B-1----:R-:W3:Y:S01]  /*17350*/  LDL.LU.64 R22, [R1+0x3b8] ;  /* 0x0003b80001167983 */ /* 0x002ee20000300a00 */
[----:B--2---:R-:W-:Y:S11]  /*17360*/  HMMA.16816.F32.BF16 R16, R4, R24, R16 ;  /* 0x000000180410723c */ /* 0x004ff60000041810 */
[----:B------:R-:W-:Y:S11]  /*17370*/  @!UPT UIADD3 URZ, URZ, URZ, URZ ;  /* 0x0000003f3f3ff290 */ /* 0x000ff6000fffe03f */
[----:B------:R-:W-:Y:S01]  /*17380*/  @!UPT UIADD3 URZ, URZ, URZ, URZ ;  /* 0x0000003f3f3ff290 */ /* 0x000fe2000fffe03f */
[----:B------:R0:W-:Y:S04]  /*17390*/  STL.64 [R1+0x580], R16 ;  /* 0x0005801001007387 */ /* 0x0001e80000100a00 */
[----:B------:R1:W-:Y:S04]  /*173a0*/  STL.64 [R1+0x588], R18 ;  /* 0x0005881201007387 */ /* 0x0003e80000100a00 */
[----:B0-----:R-:W2:Y:S04]  /*173b0*/  LDL.LU.64 R16, [R1+0xbc0] ;  /* 0x000bc00001107983 */ /* 0x001ea80000300a00 */
[----:B-1----:R-:W2:Y:S04]  /*173c0*/  LDL.LU.64 R18, [R1+0xbc8] ;  /* 0x000bc80001127983 */ /* 0x002ea80000300a00 */
[----:B------:R-:W-:Y:S04]  /*173d0*/  STL.64 [R1+0x1fa0], R6 ;  /* 0x001fa00601007387 */ /* 0x000fe80000100a00 */
[----:B------:R-:W-:Y:S04]  /*173e0*/  STL.64 [R1+0x1f98], R4 ;  /* 0x001f980401007387 */ /* 0x000fe80000100a00 */
[----:B------:R-:W-:Y:S04]  /*173f0*/  STL.64 [R1+0x700], R12 ;  /* 0x0007000c01007387 */ /* 0x000fe80000100a00 */
[----:B------:R0:W-:Y:S04]  /*17400*/  STL.64 [R1+0x708], R14 ;  /* 0x0007080e01007387 */ /* 0x0001e80000100a00 */
[----:B0-----:R-:W4:Y:S04]  /*17410*/  LDL.LU.64 R14, [R1+0x1fe0] ;  /* 0x001fe000010e7983 */ /* 0x001f280000300a00 */
[----:B------:R-:W4:Y:S04]  /*17420*/  LDL.LU.64 R12, [R1+0x1fd8] ;  /* 0x001fd800010c7983 */ /* 0x000f280000300a00 */
[----:B------:R-:W-:Y:S04]  /*17430*/  STL.64 [R1+0x1f90], R10 ;  /* 0x001f900a01007387 */ /* 0x000fe80000100a00 */
[----:B------:R0:W-:Y:S04]  /*17440*/  STL.64 [R1+0x1f88], R8 ;  /* 0x001f880801007387 */ /* 0x0001e80000100a00 */
[----:B0-----:R-:W4:Y:S04]  /*17450*/  LDL.LU.64 R8, [R1+0x1f0] ;  /* 0x0001f00001087983 */ /* 0x001f280000300a00 */
[----:B------:R-:W4:Y:S01]  /*17460*/  LDL.LU.64 R10, [R1+0x1f8] ;  /* 0x0001f800010a7983 */ /* 0x000f220000300a00 */
[----:B------:R-:W-:-:S02]  /*17470*/  IMAD.MOV.U32 R6, RZ, RZ, R2 ;  /* 0x000000ffff067224 */ /* 0x000fc400078e0002 */
[----:B------:R-:W-:Y:S02]  /*17480*/  IMAD.MOV.U32 R7, RZ, RZ, R0 ;  /* 0x000000ffff077224 */ /* 0x000fe400078e0000 */
[----:B------:R-:W-:Y:S02]  /*17490*/  IMAD.MOV.U32 R2, RZ, RZ, R24 ;  /* 0x000000ffff027224 */ /* 0x000fe400078e0018 */
[----:B------:R-:W-:Y:S02]  /*174a0*/  IMAD.MOV.U32 R0, RZ, RZ, R25 ;  /* 0x000000ffff007224 */ /* 0x000fe400078e0019 */
[----:B------:R-:W-:Y:S02]  /*174b0*/  IMAD.MOV.U32 R4, RZ, RZ, R28 ;  /* 0x000000ffff047224 */ /* 0x000fe400078e001c */
[----:B------:R-:W-:Y:S01]  /*174c0*/  IMAD.MOV.U32 R5, RZ, RZ, R3 ;  /* 0x000000ffff057224 */ /* 0x000fe200078e0003 */
[----:B----4-:R-:W-:Y:S11]  /*174d0*/  HMMA.16816.F32.BF16 R8, R12, R24, R8 ;  /* 0x000000180c08723c */ /* 0x010ff60000041808 */
[----:B------:R-:W-:Y:S11]  /*174e0*/  @!UPT UIADD3 URZ, URZ, URZ, URZ ;  /* 0x0000003f3f3ff290 */ /* 0x000ff6000fffe03f */
[----:B------:R-:W-:Y:S01]  /*174f0*/  @!UPT UIADD3 URZ, URZ, URZ, URZ ;  /* 0x0000003f3f3ff290 */ /* 0x000fe2000fffe03f */
[----:B------:R0:W-:Y:S01]  /*17500*/  STL.64 [R1+0x860], R8 ;  /* 0x0008600801007387 */ /* 0x0001e20000100a00 */
[----:B------:R1:W-:Y:S02]  /*17510*/  STL.64 [R1+0x868], R10 ;  /* 0x0008680a01007387 */ /* 0x0003e40000100a00 */
[----:B------:R-:W4:Y:S02]  /*17520*/  LDL.LU.64 R26, [R1+0x1fd0] ;  /* 0x001fd000011a7983 */ /* 0x000f240000300a00 */
[----:B------:R-:W4:Y:S01]  /*17530*/  LDL.LU.64 R24, [R1+0x1fc8] ;  /* 0x001fc80001187983 */ /* 0x000f220000300a00 */
[----:B0-----:R-:W3:Y:S01]  /*17540*/  LDL.LU.64 R8, [R1+0x270] ;  /* 0x0002700001087983 */ /* 0x001ee20000300a00 */
[----:B-1----:R-:W3:Y:S02]  /*17550*/  LDL.LU.64 R10, [R1+0x278] ;  /* 0x00027800010a7983 */ /* 0x002ee40000300a00 */
[----:B------:R-:W-:Y:S02]  /*17560*/  STL.64 [R1+0x1f78], R14 ;  /* 0x001f780e01007387 */ /* 0x000fe40000100a00 */
[----:B------:R0:W-:Y:S02]  /*17570*/  STL.64 [R1+0x1f70], R12 ;  /* 0x001f700c01007387 */ /* 0x0001e40000100a00 */
[----:B0-----:R-:W-:-:S02]  /*17580*/  IMAD.MOV.U32 R12, RZ, RZ, R2 ;  /* 0x000000ffff0c7224 */ /* 0x001fc400078e0002 */
[----:B------:R-:W-:-:S07]  /*17590*/  IMAD.MOV.U32 R13, RZ, RZ, R0 ;  /* 0x000000ffff0d7224 */ /* 0x000fce00078e0000 */
[-C--:B--2---:R-:W-:Y:S01]  /*175a0*/  HMMA.16816.F32.BF16 R4, R4, R12.reuse, R16 ;  /* 0x0000000c0404723c */ /* 0x084fe20000041810 */
[----:B------:R-:W3:Y:S01]  /*175b0*/  LDL.LU.64 R18, [R1+0x1fc0] ;  /* 0x001fc00001127983 */ /* 0x000ee20000300a00 */
[----:B------:R-:W3:Y:S11]  /*175c0*/  LDL.LU.64 R16, [R1+0x1fb8] ;  /* 0x001fb80001107983 */ /* 0x000ef60000300a00 */
[----:B------:R-:W-:Y:S10]  /*175d0*/  @!UPT UIADD3 URZ, URZ, URZ, URZ ;  /* 0x0000003f3f3ff290 */ /* 0x000ff4000fffe03f */
[----:B------:R0:W-:Y:S01]  /*175e0*/  STL.64 [R1+0x2d0], R4 ;  /* 0x0002d00401007387 */ /* 0x0001e20000100a00 */
[----:B------:R1:W-:Y:S03]  /*175f0*/  STL.64 [R1+0x2d8], R6 ;  /* 0x0002d80601007387 */ /* 0x0003e60000100a00 */
[----:B0-----:R-:W4:Y:S01]  /*17600*/  LDL.LU.64 R4, [R1+0x160] ;  /* 0x0001600001047983 */ /* 0x001f220000300a00 */
[----:B-1----:R-:W4:Y:S01]  /*17610*/  LDL.LU.64 R6, [R1+0x168] ;  /* 0x0001680001067983 */ /* 0x002f220000300a00 */
[-C--:B---3--:R-:W-:Y:S11]  /*17620*/  HMMA.16816.F32.BF16 R20, R16, R12.reuse, R20 ;  /* 0x0000000c1014723c */ /* 0x088ff60000041814 */
[----:B------:R-:W-:Y:S11]  /*17630*/  @!UPT UIADD3 URZ, URZ, URZ, URZ ;  /* 0x0000003f3f3ff290 */ /* 0x000ff6000fffe03f */
[----:B------:R-:W-:Y:S01]  /*17640*/  @!UPT UIADD3 URZ, URZ, URZ, URZ ;  /* 0x0000003f3f3ff290 */ /* 0x000fe2000fffe03f */
[----:B------:R-:W-:Y:S01]  /*17650*/  STL.64 [R1+0x4d0], R20 ;  /* 0x0004d01401007387 */ /* 0x000fe20000100a00 */
[----:B------:R0:W-:Y:S03]  /*17660*/  STL.64 [R1+0x4d8], R22 ;  /* 0x0004d81601007387 */ /* 0x0001e60000100a00 */
[----:B0-----:R-:W2:Y:S01]  /*17670*/  LDL.LU.64 R22, [R1+0x1fb0] ;  /* 0x001fb00001167983 */ /* 0x001ea20000300a00 */
[----:B------:R-:W2:Y:S02]  /*17680*/  LDL.LU.64 R20, [R1+0x1fa8] ;  /* 0x001fa80001147983 */ /* 0x000ea40000300a00 */
[----:B------:R0:W-:Y:S02]  /*17690*/  STL.64 [R1+0x1f58], R18 ;  /* 0x001f581201007387 */ /* 0x0001e40000100a00 */
[----:B------:R1:W-:Y:S01]  /*176a0*/  STL.64 [R1+0x1f50], R16 ;  /* 0x001f501001007387 */ /* 0x0003e20000100a00 */
[----:B0-----:R-:W3:Y:S04]  /*176b0*/  LDL.64 R18, [R1+0x8] ;  /* 0x0000080001127983 */ /* 0x001ee80000100a00 */
[----:B-1----:R-:W3:Y:S01]  /*176c0*/  LDL.64 R16, [R1] ;  /* 0x0000000001107983 */ /* 0x002ee20000100a00 */
[-C--:B--2---:R-:W-:Y:S08]  /*176d0*/  HMMA.16816.F32.BF16 R8, R20, R12.reuse, R8 ;  /* 0x0000000c1408723c */ /* 0x084ff00000041808 */
[----:B----4-:R-:W-:Y:S01]  /*176e0*/  HMMA.16816.F32.BF16 R12, R24, R12, R4 ;  /* 0x0000000c180c723c */ /* 0x010fe20000041804 */
[----:B---3--:R0:W-:Y:S01]  /*176f0*/  STL.64 [R1+0x1f68], R18 ;  /* 0x001f681201007387 */ /* 0x0081e20000100a00 */
[----:B------:R1:W-:Y:S03]  /*17700*/  STL.64 [R1+0x1f60], R16 ;  /* 0x001f601001007387 */ /* 0x0003e60000100a00 */
[----:B0-----:R-:W2:Y:S04]  /*17710*/  LDL.64 R18, [R1+0x18] ;  /* 0x0000180001127983 */ /* 0x001ea80000100a00 */
[----:B-1----:R-:W3:Y:S06]  /*17720*/  LDL.64 R16, [R1+0x10] ;  /* 0x0000100001107983 */ /* 0x002eec0000100a00 */
[----:B------:R0:W-:Y:S02]  /*17730*/  STL.64 [R1+0x650], R8 ;  /* 0x0006500801007387 */ /* 0x0001e40000100a00 */
[----:B------:R1:W-:Y:S01]  /*17740*/  STL.64 [R1+0x658], R10 ;  /* 0x0006580a01007387 */ /* 0x0003e20000100a00 */
[----:B0-----:R-:W4:Y:S01]  /*17750*/  LDL.LU.64 R8, [R1+0x570] ;  /* 0x0005700001087983 */ /* 0x001f220000300a00 */
[----:B-1----:R-:W4:Y:S02]  /*17760*/  LDL.LU.64 R10, [R1+0x578] ;  /* 0x00057800010a7983 */ /* 0x002f240000300a00 */
[----:B------:R-:W-:Y:S02]  /*17770*/  STL.64 [R1+0x1f48], R22 ;  /* 0x001f481601007387 */ /* 0x000fe40000100a00 */
[----:B------:R0:W-:Y:S02]  /*17780*/  STL.64 [R1+0x1f40], R20 ;  /* 0x001f401401007387 */ /* 0x0001e40000100a00 */
[----:B0-----:R-:W4:Y:S01]  /*17790*/  LDL.LU.64 R20, [R1+0xc20] ;  /* 0x000c200001147983 */ /* 0x001f220000300a00 */
[----:B------:R-:W4:Y:S02]  /*177a0*/  LDL.LU.64 R22, [R1+0xc28] ;  /* 0x000c280001167983 */ /* 0x000f240000300a00 */
[----:B------:R-:W4:Y:S02]  /*177b0*/  LDL.LU.64 R6, [R1+0x1fa0] ;  /* 0x001fa00001067983 */ /* 0x000f240000300a00 */
[----:B------:R-:W4:Y:S01]  /*177c0*/  LDL.LU.64 R4, [R1+0x1f98] ;  /* 0x001f980001047983 */ /* 0x000f220000300a00 */
[----:B------:R0:W-:Y:S01]  /*177d0*/  STL.64 [R1+0x7b0], R12 ;  /* 0x0007b00c01007387 */ /* 0x0001e20000100a00 */
[----:B------:R1:W-:Y:S03]  /*177e0*/  STL.64 [R1+0x7b8], R14 ;  /* 0x0007b80e01007387 */ /* 0x0003e60000100a00 */
[----:B0-----:R-:W4:Y:S01]  /*177f0*/  LDL.LU.64 R12, [R1+0x390] ;  /* 0x00039000010c7983 */ /* 0x001f220000300a00 */
[----:B-1----:R-:W4:Y:S02]  /*17800*/  LDL.LU.64 R14, [R1+0x398] ;  /* 0x00039800010e7983 */ /* 0x002f240000300a00 */
[----:B------:R-:W-:Y:S02]  /*17810*/  STL.64 [R1+0x1f38], R26 ;  /* 0x001f381a01007387 */ /* 0x000fe40000100a00 */
[----:B------:R0:W-:Y:S02]  /*17820*/  STL.64 [R1+0x1f30], R24 ;  /* 0x001f301801007387 */ /* 0x0001e40000100a00 */
[----:B0-----:R-:W4:Y:S01]  /*17830*/  LDL.64 R24, [R1+0xd0] ;  /* 0x0000d00001187983 */ /* 0x001f220000100a00 */
[----:B--2---:R-:W-:-:S02]  /*17840*/  IMAD.MOV.U32 R2, RZ, RZ, R18 ;  /* 0x000000ffff027224 */ /* 0x004fc400078e0012 */
[----:B---3--:R-:W-:Y:S02]  /*17850*/  IMAD.MOV.U32 R29, RZ, RZ, R16 ;  /* 0x000000ffff1d7224 */ /* 0x008fe400078e0010 */
[----:B------:R-:W-:Y:S02]  /*17860*/  IMAD.MOV.U32 R3, RZ, RZ, R17 ;  /* 0x000000ffff037224 */ /* 0x000fe400078e0011 */
[----:B------:R-:W-:Y:S01]  /*17870*/  IMAD.MOV.U32 R0, RZ, RZ, R19 ;  /* 0x000000ffff007224 */ /* 0x000fe200078e0013 */
[-C--:B----4-:R-:W-:Y:S08]  /*17880*/  HMMA.16816.F32.BF16 R20, R16, R24.reuse, R20 ;  /* 0x000000181014723c */ /* 0x090ff00000041814 */
[----:B------:R-:W-:Y:S01]  /*17890*/  HMMA.16816.F32.BF16 R8, R4, R24, R8 ;  /* 0x000000180408723c */ /* 0x000fe20000041808 */
[----:B------:R-:W-:Y:S11]  /*178a0*/  IMAD.MOV.U32 R28, RZ, RZ, R25 ;  /* 0x000000ffff1c7224 */ /* 0x000ff600078e0019 */
[----:B------:R-:W-:Y:S03]  /*178b0*/  @!UPT UIADD3 URZ, URZ, URZ, URZ ;  /* 0x0000003f3f3ff290 */ /* 0x000fe6000fffe03f */
[----:B------:R0:W-:Y:S01]  /*178c0*/  STL.64 [R1+0x3b0], R20 ;  /* 0x0003b01401007387 */ /* 0x0001e20000100a00 */
[----:B------:R1:W-:Y:S02]  /*178d0*/  STL.64 [R1+0x3b8], R22 ;  /* 0x0003b81601007387 */ /* 0x0003e40000100a00 */
[----:B------:R-:W2:Y:S02]  /*178e0*/  LDL.LU.64 R16, [R1+0x240] ;  /* 0x0002400001107983 */ /* 0x000ea40000300a00 */
[----:B------:R-:W2:Y:S01]  /*178f0*/  LDL.LU.64 R18, [R1+0x248] ;  /* 0x0002480001127983 */ /* 0x000ea20000300a00 */
[----:B0-----:R-:W3:Y:S01]  /*17900*/  LDL.LU.64 R20, [R1+0x4c0] ;  /* 0x0004c00001147983 */ /* 0x001ee20000300a00 */
[----:B-1----:R-:W3:Y:S02]  /*17910*/  LDL.LU.64 R22, [R1+0x4c8] ;  /* 0x0004c80001167983 */ /* 0x002ee40000300a00 */
[----:B------:R-:W-:Y:S02]  /*17920*/  STL.64 [R1+0x570], R8 ;  /* 0x0005700801007387 */ /* 0x000fe40000100a00 */
[----:B------:R0:W-:Y:S02]  /*17930*/  STL.64 [R1+0x578], R10 ;  /* 0x0005780a01007387 */ /* 0x0001e40000100a00 */
[----:B0-----:R-:W4:Y:S01]  /*17940*/  LDL.LU.64 R10, [R1+0x1f90] ;  /* 0x001f9000010a7983 */ /* 0x001f220000300a00 */
[----:B------:R-:W4:Y:S02]  /*17950*/  LDL.LU.64 R8, [R1+0x1f88] ;  /* 0x001f880001087983 */ /* 0x000f240000300a00 */
[----:B------:R-:W2:Y:S02]  /*17960*/  LDL.LU.64 R24, [R1+0x290] ;  /* 0x0002900001187983 */ /* 0x000ea40000300a00 */
[----:B------:R-:W2:Y:S01]  /*17970*/  LDL.LU.64 R26, [R1+0x298] ;  /* 0x00029800011a7983 */ /* 0x000ea20000300a00 */
[----:B------:R-:W-:Y:S01]  /*17980*/  STL.64 [R1+0x1f18], R6 ;  /* 0x001f180601007387 */ /* 0x000fe20000100a00 */
[----:B------:R0:W-:Y:S03]  /*17990*/  STL.64 [R1+0x1f10], R4 ;  /* 0x001f100401007387 */ /* 0x0001e60000100a00 */
[----:B0-----:R-:W4:Y:S01]  /*179a0*/  LDL.LU R4, [R1+0xd0] ;  /* 0x0000d00001047983 */ /* 0x001f220000300800 */
[----:B------:R-:W-:-:S02]  /*179b0*/  IMAD.MOV.U32 R5, RZ, RZ, R28 ;  /* 0x000000ffff057224 */ /* 0x000fc400078e001c */
[----:B------:R-:W2:Y:S05]  /*179c0*/  LDL.LU R28, [R1+0x1f80] ;  /* 0x001f8000011c7983 */ /* 0x000eaa0000300800 */
[-C--:B----4-:R-:W-:Y:S11]  /*179d0*/  HMMA.16816.F32.BF16 R12, R8, R4.reuse, R12 ;  /* 0x00000004080c723c */ /* 0x090ff6000004180c */
[----:B------:R-:W-:Y:S11]  /*179e0*/  @!UPT UIADD3 URZ, URZ, URZ, URZ ;  /* 0x0000003f3f3ff290 */ /* 0x000ff6000fffe03f */
[----:B------:R-:W-:Y:S01]  /*179f0*/  @!UPT UIADD3 URZ, URZ, URZ, URZ ;  /* 0x0000003f3f3ff290 */ /* 0x000fe2000fffe03f */
[----:B------:R-:W-:Y:S01]  /*17a00*/  STL.64 [R1+0x6f0], R12 ;  /* 0x0006f00c01007387 */ /* 0x000fe20000100a00 */
[----:B------:R0:W-:Y:S03]  /*17a10*/  STL.64 [R1+0x6f8], R14 ;  /* 0x0006f80e01007387 */ /* 0x0001e60000100a00 */
[----:B0-----:R-:W2:Y:S01]  /*17a20*/  LDL.LU.64 R14, [R1+0x1f78] ;  /* 0x001f7800010e7983 */ /* 0x001ea20000300a00 */
[----:B------:R-:W2:Y:S02]  /*17a30*/  LDL.LU.64 R12, [R1+0x1f70] ;  /* 0x001f7000010c7983 */ /* 0x000ea40000300a00 */
[----:B------:R-:W-:Y:S02]  /*17a40*/  STL.64 [R1+0x1f28], R10 ;  /* 0x001f280a01007387 */ /* 0x000fe40000100a00 */
[----:B------:R0:W-:Y:S02]  /*17a50*/  STL.64 [R1+0x1f20], R8 ;  /* 0x001f200801007387 */ /* 0x0001e40000100a00 */
[----:B0-----:R-:W4:Y:S01]  /*17a60*/  LDL.LU.64 R8, [R1+0xbd0] ;  /* 0x000bd00001087983 */ /* 0x001f220000300a00 */
[----:B------:R-:W4:Y:S01]  /*17a70*/  LDL.LU.64 R10, [R1+0xbd8] ;  /* 0x000bd800010a7983 */ /* 0x000f220000300a00 */
[-C--:B--2---:R-:W-:Y:S11]  /*17a80*/  HMMA.16816.F32.BF16 R16, R12, R4.reuse, R16 ;  /* 0x000000040c10723c */ /* 0x084ff60000041810 */
[----:B------:R-:W-:Y:S11]  /*17a90*/  @!UPT UIADD3 URZ, URZ, URZ, URZ ;  /* 0x0000003f3f3ff290 */ /* 0x000ff6000fffe03f */
[----:B------:R-:W-:Y:S01]  /*17aa0*/  @!UPT UIADD3 URZ, URZ, URZ, URZ ;  /* 0x0000003f3f3ff290 */ /* 0x000fe2000fffe03f */
[----:B------:R-:W-:Y:S01]  /*17ab0*/  STL.64 [R1+0x850], R16 ;  /* 0x0008501001007387 */ /* 0x000fe20000100a00 */
[----:B------:R0:W-:Y:S03]  /*17ac0*/  STL.64 [R1+0x858], R18 ;  /* 0x0008581201007387 */ /* 0x0001e60000100a00 */
[----:B0-----:R-:W4:Y:S01]  /*17ad0*/  LDL.LU.64 R18, [R1+0x1f68] ;  /* 0x001f680001127983 */ /* 0x001f220000300a00 */
[----:B------:R-:W4:Y:S02]  /*17ae0*/  LDL.LU.64 R16, [R1+0x1f60] ;  /* 0x001f600001107983 */ /* 0x000f240000300a00 */
[-C--:B----4-:R-:W-:Y:S11]  /*17af0*/  HMMA.16816.F32.BF16 R8, R16, R4.reuse, R8 ;  /* 0x000000041008723c */ /* 0x090ff60000041808 */
[----:B------:R-:W-:Y:S11]  /*17b00*/  @!UPT UIADD3 URZ, URZ, URZ, URZ ;  /* 0x0000003f3f3ff290 */ /* 0x000ff6000fffe03f */
[----:B------:R-:W-:Y:S01]  /*17b10*/  @!UPT UIADD3 URZ, URZ, URZ, URZ ;  /* 0x0000003f3f3ff290 */ /* 0x000fe2000fffe03f */
[----:B------:R0:W-:Y:S01]  /*17b20*/  STL.64 [R1+0x2c0], R8 ;  /* 0x0002c00801007387 */ /* 0x0001e20000100a00 */
[----:B------:R1:W-:Y:S02]  /*17b30*/  STL.64 [R1+0x2c8], R10 ;  /* 0x0002c80a01007387 */ /* 0x0003e40000100a00 */
[----:B0-----:R-:W-:Y:S02]  /*17b40*/  IMAD.MOV.U32 R9, RZ, RZ, R18 ;  /* 0x000000ffff097224 */ /* 0x001fe400078e0012 */
[----:B------:R-:W-:Y:S02]  /*17b50*/  IMAD.MOV.U32 R8, RZ, RZ, R19 ;  /* 0x000000ffff087224 */ /* 0x000fe400078e0013 */
[----:B-1----:R-:W-:Y:S02]  /*17b60*/  IMAD.MOV.U32 R11, RZ, RZ, R16 ;  /* 0x000000ffff0b7224 */ /* 0x002fe400078e0010 */
[----:B------:R-:W-:Y:S01]  /*17b70*/  IMAD.MOV.U32 R10, RZ, RZ, R17 ;  /* 0x000000ffff0a7224 */ /* 0x000fe200078e0011 */
[----:B------:R-:W3:Y:S01]  /*17b80*/  LDL.LU.64 R18, [R1+0x1f58] ;  /* 0x001f580001127983 */ /* 0x000ee20000300a00 */
[----:B------:R-:W3:Y:S02]  /*17b90*/  LDL.LU.64 R16, [R1+0x1f50] ;  /* 0x001f500001107983 */ /* 0x000ee40000300a00 */
[-C--:B---3--:R-:W-:Y:S11]  /*17ba0*/  HMMA.16816.F32.BF16 R20, R16, R4.reuse, R20 ;  /* 0x000000041014723c */ /* 0x088ff60000041814 */
        /* <DEDUP_REMOVED lines=8> */
[----:B0-----:R-:W3:Y:S01]  /*17c30*/  LDL.LU.64 R16, [R1+0x180] ;  /* 0x0001800001107983 */ /* 0x001ee20000300a00 */
[----:B------:R-:W3:Y:S01]  /*17c40*/  LDL.LU.64 R18, [R1+0x188] ;  /* 0x0001880001127983 */ /* 0x000ee20000300a00 */
[-C--:B--2---:R-:W-:Y:S11]  /*17c50*/  HMMA.16816.F32.BF16 R24, R20, R4.reuse, R24 ;  /* 0x000000041418723c */ /* 0x084ff60000041818 */
[----:B------:R-:W-:Y:S11]  /*17c60*/  @!UPT UIADD3 URZ, URZ, URZ, URZ ;  /* 0x0000003f3f3ff290 */ /* 0x000ff6000fffe03f */
[----:B------:R-:W-:Y:S01]  /*17c70*/  @!UPT UIADD3 URZ, URZ, URZ, URZ ;  /* 0x0000003f3f3ff290 */ /* 0x000fe2000fffe03f */
[----:B------:R-:W-:Y:S01]  /*17c80*/  STL.64 [R1+0x640], R24 ;  /* 0x0006401801007387 */ /* 0x000fe20000100a00 */
[----:B------:R0:W-:Y:S03]  /*17c90*/  STL.64 [R1+0x648], R26 ;  /* 0x0006481a01007387 */ /* 0x0001e60000100a00 */
[----:B0-----:R-:W3:Y:S01]  /*17ca0*/  LDL.LU.64 R26, [R1+0x1f38] ;  /* 0x001f3800011a7983 */ /* 0x001ee20000300a00 */
[----:B------:R-:W3:Y:S02]  /*17cb0*/  LDL.LU.64 R24, [R1+0x1f30] ;  /* 0x001f300001187983 */ /* 0x000ee40000300a00 */
[----:B------:R-:W-:Y:S02]  /*17cc0*/  STL.64 [R1+0x1ed8], R22 ;  /* 0x001ed81601007387 */ /* 0x000fe40000100a00 */
[----:B------:R0:W-:Y:S02]  /*17cd0*/  STL.64 [R1+0x1ed0], R20 ;  /* 0x001ed01401007387 */ /* 0x0001e40000100a00 */
[----:B0-----:R-:W2:Y:S01]  /*17ce0*/  LDL.LU.64 R20, [R1+0x560] ;  /* 0x0005600001147983 */ /* 0x001ea20000300a00 */
[----:B------:R-:W2:Y:S01]  /*17cf0*/  LDL.LU.64 R22, [R1+0x568] ;  /* 0x0005680001167983 */ /* 0x000ea20000300a00 */
[----:B---3--:R-:W-:Y:S02]  /*17d00*/  HMMA.16816.F32.BF16 R16, R24, R4, R16 ;  /* 0x000000041810723c */ /* 0x008fe40000041810 */
[----:B------:R-:W3:Y:S01]  /*17d10*/  LDL.LU.64 R4, [R1+0xc10] ;  /* 0x000c100001047983 */ /* 0x000ee20000300a00 */
[----:B------:R-:W3:Y:S11]  /*17d20*/  LDL.LU.64 R6, [R1+0xc18] ;  /* 0x000c180001067983 */ /* 0x000ef60000300a00 */
[----:B------:R-:W-:Y:S09]  /*17d30*/  @!UPT UIADD3 URZ, URZ, URZ, URZ ;  /* 0x0000003f3f3ff290 */ /* 0x000ff2000fffe03f */
[----:B------:R0:W-:Y:S01]  /*17d40*/  STL.64 [R1+0x7a0], R16 ;  /* 0x0007a01001007387 */ /* 0x0001e20000100a00 */
[----:B------:R1:W-:Y:S02]  /*17d50*/  STL.64 [R1+0x7a8], R18 ;  /* 0x0007a81201007387 */ /* 0x0003e40000100a00 */
[----:B0-----:R-:W-:Y:S02]  /*17d60*/  IMAD.MOV.U32 R16, RZ, RZ, R11 ;  /* 0x000000ffff107224 */ /* 0x001fe400078e000b */
[----:B------:R-:W-:Y:S02]  /*17d70*/  IMAD.MOV.U32 R17, RZ, RZ, R10 ;  /* 0x000000ffff117224 */ /* 0x000fe400078e000a */
[----:B-1----:R-:W-:Y:S02]  /*17d80*/  IMAD.MOV.U32 R18, RZ, RZ, R9 ;  /* 0x000000ffff127224 */ /* 0x002fe400078e0009 */
[----:B------:R-:W-:Y:S02]  /*17d90*/  IMAD.MOV.U32 R19, RZ, RZ, R8 ;  /* 0x000000ffff137224 */ /* 0x000fe400078e0008 */
[----:B------:R-:W0:Y:S04]  /*17da0*/  LDSM.16.M88.4 R8, [R28+0x2800] ;  /* 0x002800001c08783b */ /* 0x000e280000000200 */
[----:B------:R-:W-:Y:S01]  /*17db0*/  STL.64 [R1+0x1f08], R18 ;  /* 0x001f081201007387 */ /* 0x000fe20000100a00 */
[----:B------:R-:W-:Y:S02]  /*17dc0*/  STL.64 [R1+0x1f00], R16 ;  /* 0x001f001001007387 */ /* 0x000fe40000100a00 */
[----:B------:R-:W-:Y:S02]  /*17dd0*/  STL.64 [R1+0x1ec8], R26 ;  /* 0x001ec81a01007387 */ /* 0x000fe40000100a00 */
[----:B------:R-:W-:Y:S02]  /*17de0*/  STL.64 [R1+0x1ec0], R24 ;  /* 0x001ec01801007387 */ /* 0x000fe40000100a00 */
[----:B------:R-:W-:Y:S04]  /*17df0*/  LDSM.16.M88.4 R24, [R28+0x2000] ;  /* 0x002000001c18783b */ /* 0x000fe80000000200 */
[----:B0-----:R-:W-:Y:S01]  /*17e00*/  STL.64 [R1+0xb0], R8 ;  /* 0x0000b00801007387 */ /* 0x001fe20000100a00 */
[----:B------:R-:W-:Y:S02]  /*17e10*/  STL.64 [R1+0xb8], R10 ;  /* 0x0000b80a01007387 */ /* 0x000fe40000100a00 */
[----:B------:R-:W0:Y:S02]  /*17e20*/  LDSM.16.M88.4 R8, [R28+0x3000] ;  /* 0x003000001c08783b */ /* 0x000e240000000200 */
[----:B0-----:R-:W-:Y:S02]  /*17e30*/  STL.64 [R1+0xa0], R8 ;  /* 0x0000a00801007387 */ /* 0x001fe40000100a00 */
[----:B------:R-:W-:Y:S02]  /*17e40*/  STL.64 [R1+0xa8], R10 ;  /* 0x0000a80a01007387 */ /* 0x000fe40000100a00 */
[----:B------:R-:W0:Y:S04]  /*17e50*/  LDSM.16.M88.4 R8, [R28+0x3800] ;  /* 0x003800001c08783b */ /* 0x000e280000000200 */
[----:B------:R-:W-:-:S02]  /*17e60*/  IMAD.MOV.U32 R16, RZ, RZ, R29 ;  /* 0x000000ffff107224 */ /* 0x000fc400078e001d */
[----:B------:R-:W-:Y:S02]  /*17e70*/  IMAD.MOV.U32 R17, RZ, RZ, R3 ;  /* 0x000000ffff117224 */ /* 0x000fe400078e0003 */
[----:B------:R-:W-:Y:S02]  /*17e80*/  IMAD.MOV.U32 R18, RZ, RZ, R2 ;  /* 0x000000ffff127224 */ /* 0x000fe400078e0002 */
[----:B------:R-:W-:Y:S01]  /*17e90*/  IMAD.MOV.U32 R19, RZ, RZ, R0 ;  /* 0x000000ffff137224 */ /* 0x000fe200078e0000 */
[----:B0-----:R-:W-:Y:S01]  /*17ea0*/  STL.64 [R1+0x90], R8 ;  /* 0x0000900801007387 */ /* 0x001fe20000100a00 */
[----:B------:R0:W-:Y:S03]  /*17eb0*/  STL.64 [R1+0x98], R10 ;  /* 0x0000980a01007387 */ /* 0x0001e60000100a00 */
[----:B0-----:R-:W4:Y:S01]  /*17ec0*/  LDL.LU.64 R10, [R1+0x1f28] ;  /* 0x001f2800010a7983 */ /* 0x001f220000300a00 */
[----:B------:R-:W4:Y:S02]  /*17ed0*/  LDL.LU.64 R8, [R1+0x1f20] ;  /* 0x001f200001087983 */ /* 0x000f240000300a00 */
[----:B------:R-:W-:Y:S02]  /*17ee0*/  STL.64 [R1+0xc0], R24 ;  /* 0x0000c01801007387 */ /* 0x000fe40000100a00 */
[----:B------:R-:W-:Y:S01]  /*17ef0*/  STL.64 [R1+0xc8], R26 ;  /* 0x0000c81a01007387 */ /* 0x000fe20000100a00 */
[-C--:B---3--:R-:W-:Y:S01]  /*17f00*/  HMMA.16816.F32.BF16 R16, R16, R24.reuse, R4 ;  /* 0x000000181010723c */ /* 0x088fe20000041804 */
[----:B------:R-:W2:Y:S01]  /*17f10*/  LDL.LU.64 R6, [R1+0x1f18] ;  /* 0x001f180001067983 */ /* 0x000ea20000300a00 */
[----:B------:R-:W2:Y:S11]  /*17f20*/  LDL.LU.64 R4, [R1+0x1f10] ;  /* 0x001f100001047983 */ /* 0x000eb60000300a00 */
[----:B------:R-:W-:Y:S10]  /*17f30*/  @!UPT UIADD3 URZ, URZ, URZ, URZ ;  /* 0x0000003f3f3ff290 */ /* 0x000ff4000fffe03f */
[----:B------:R0:W-:Y:S01]  /*17f40*/  STL.64 [R1+0x3a0], R16 ;  /* 0x0003a01001007387 */ /* 0x0001e20000100a00 */
[----:B------:R1:W-:Y:S03]  /*17f50*/  STL.64 [R1+0x3a8], R18 ;  /* 0x0003a81201007387 */ /* 0x0003e60000100a00 */
[----:B0-----:R-:W3:Y:S01]  /*17f60*/  LDL.LU.64 R16, [R1+0x1e0] ;  /* 0x0001e00001107983 */ /* 0x001ee20000300a00 */
[----:B-1----:R-:W3:Y:S01]  /*17f70*/  LDL.LU.64 R18, [R1+0x1e8] ;  /* 0x0001e80001127983 */ /* 0x002ee20000300a00 */
[-C--:B--2---:R-:W-:Y:S11]  /*17f80*/  HMMA.16816.F32.BF16 R20, R4, R24.reuse, R20 ;  /* 0x000000180414723c */ /* 0x084ff60000041814 */
[----:B------:R-:W-:Y:S11]  /*17f90*/  @!UPT UIADD3 URZ, URZ, URZ, URZ ;  /* 0x0000003f3f3ff290 */ /* 0x000ff6000fffe03f */
[----:B------:R-:W-:Y:S01]  /*17fa0*/  @!UPT UIADD3 URZ, URZ, URZ, URZ ;  /* 0x0000003f3f3ff290 */ /* 0x000fe2000fffe03f */
[----:B------:R0:W-:Y:S01]  /*17fb0*/  STL.64 [R1+0x560], R20 ;  /* 0x0005601401007387 */ /* 0x0001e20000100a00 */
[----:B------:R1:W-:Y:S03]  /*17fc0*/  STL.64 [R1+0x568], R22 ;  /* 0x0005681601007387 */ /* 0x0003e60000100a00 */
[----:B0-----:R-:W2:Y:S01]  /*17fd0*/  LDL.LU.64 R20, [R1+0x380] ;  /* 0x0003800001147983 */ /* 0x001ea20000300a00 */
[----:B-1----:R-:W2:Y:S03]  /*17fe0*/  LDL.LU.64 R22, [R1+0x388] ;  /* 0x0003880001167983 */ /* 0x002ea60000300a00 */
[----:B--2---:R-:W-:Y:S01]  /*17ff0*/  STL.64 [R1+0x1ef8], R22 ;  /* 0x001ef81601007387 */ /* 0x004fe20000100a00 */
[----:B------:R0:W-:Y:S03]  /*18000*/  STL.64 [R1+0x1ef0], R20 ;  /* 0x001ef01401007387 */ /* 0x0001e60000100a00 */
[----:B0-----:R-:W2:Y:S01]  /*18010*/  LDL.LU.64 R20, [R1+0x9c0] ;  /* 0x0009c00001147983 */ /* 0x001ea20000300a00 */
[----:B------:R-:W2:Y:S02]  /*18020*/  LDL.LU.64 R22, [R1+0x9c8] ;  /* 0x0009c80001167983 */ /* 0x000ea40000300a00 */
[----:B------:R0:W-:Y:S02]  /*18030*/  STL.64 [R1+0x1ea8], R6 ;  /* 0x001ea80601007387 */ /* 0x0001e40000100a00 */
[----:B------:R1:W-:Y:S01]  /*18040*/  STL.64 [R1+0x1ea0], R4 ;  /* 0x001ea00401007387 */ /* 0x0003e20000100a00 */
[----:B0-----:R-:W2:Y:S04]  /*18050*/  LDL.64 R6, [R1+0x18] ;  /* 0x0000180001067983 */ /* 0x001ea80000100a00 */
[----:B-1----:R-:W3:Y:S04]  /*18060*/  LDL.64 R4, [R1+0x10] ;  /* 0x0000100001047983 */ /* 0x002ee80000100a00 */
[----:B--2---:R-:W-:Y:S01]  /*18070*/  STL.64 [R1+0x1eb8], R6 ;  /* 0x001eb80601007387 */ /* 0x004fe20000100a00 */
[----:B---3--:R0:W-:Y:S03]  /*18080*/  STL.64 [R1+0x1eb0], R4 ;  /* 0x001eb00401007387 */ /* 0x0081e60000100a00 */
[----:B0-----:R-:W4:Y:S01]  /*18090*/  LDL.LU.64 R4, [R1+0x2a0] ;  /* 0x0002a00001047983 */ /* 0x001f220000300a00 */
[----:B------:R-:W4:Y:S02]  /*180a0*/  LDL.LU.64 R6, [R1+0x2a8] ;  /* 0x0002a80001067983 */ /* 0x000f240000300a00 */
[----:B----4-:R-:W-:Y:S01]  /*180b0*/  HMMA.16816.F32.BF16 R4, R8, R24, R4 ;  /* 0x000000180804723c */ /* 0x010fe20000041804 */
[----:B------:R-:W2:Y:S01]  /*180c0*/  LDL.LU.64 R24, [R1+0x250] ;  /* 0x0002500001187983 */ /* 0x000ea20000300a00 */
[----:B------:R-:W2:Y:S11]  /*180d0*/  LDL.LU.64 R26, [R1+0x258] ;  /* 0x00025800011a7983 */ /* 0x000eb60000300a00 */
[----:B------:R-:W-:Y:S10]  /*180e0*/  @!UPT UIADD3 URZ, URZ, URZ, URZ ;  /* 0x0000003f3f3ff290 */ /* 0x000ff4000fffe03f */
[----:B------:R0:W-:Y:S01]  /*180f0*/  STL.64 [R1+0x6e0], R4 ;  /* 0x0006e00401007387 */ /* 0x0001e20000100a00 */
[----:B------:R1:W-:Y:S03]  /*18100*/  STL.64 [R1+0x6e8], R6 ;  /* 0x0006e80601007387 */ /* 0x0003e60000100a00 */
[----:B0-----:R-:W3:Y:S01]  /*18110*/  LDL.LU.64 R4, [R1+0x170] ;  /* 0x0001700001047983 */ /* 0x001ee20000300a00 */
[----:B-1----:R-:W3:Y:S02]  /*18120*/  LDL.LU.64 R6, [R1+0x178] ;  /* 0x0001780001067983 */ /* 0x002ee40000300a00 */
[----:B------:R-:W-:Y:S02]  /*18130*/  STL.64 [R1+0x1e98], R10 ;  /* 0x001e980a01007387 */ /* 0x000fe40000100a00 */
[----:B------:R0:W-:Y:S02]  /*18140*/  STL.64 [R1+0x1e90], R8 ;  /* 0x001e900801007387 */ /* 0x0001e40000100a00 */
[----:B0-----:R-:W4:Y:S02]  /*18150*/  LDL.LU.64 R8, [R1+0xc0] ;  /* 0x0000c00001087983 */ /* 0x001f240000300a00 */
[----:B----4-:R-:W-:Y:S11]  /*18160*/  HMMA.16816.F32.BF16 R16, R12, R8, R16 ;  /* 0x000000080c10723c */ /* 0x010ff60000041810 */
[----:B------:R-:W-:Y:S11]  /*18170*/  @!UPT UIADD3 URZ, URZ, URZ, URZ ;  /* 0x0000003f3f3ff290 */ /* 0x000ff6000fffe03f */
[----:B------:R-:W-:Y:S01]  /*18180*/  @!UPT UIADD3 URZ, URZ, URZ, URZ ;  /* 0x0000003f3f3ff290 */ /* 0x000fe2000fffe03f */
[----:B------:R-:W-:Y:S01]  /*18190*/  STL.64 [R1+0x840], R16 ;  /* 0x0008401001007387 */ /* 0x000fe20000100a00 */
[----:B------:R0:W-:Y:S03]  /*181a0*/  STL.64 [R1+0x848], R18 ;  /* 0x0008481201007387 */ /* 0x0001e60000100a00 */
[----:B0-----:R-:W4:Y:S01]  /*181b0*/  LDL.LU.64 R18, [R1+0x1f08] ;  /* 0x001f080001127983 */ /* 0x001f220000300a00 */
[----:B------:R-:W4:Y:S02]  /*181c0*/  LDL.LU.64 R16, [R1+0x1f00] ;  /* 0x001f000001107983 */ /* 0x000f240000300a00 */
[----:B------:R-:W-:Y:S02]  /*181d0*/  IMAD.MOV.U32 R2, RZ, RZ, R8 ;  /* 0x000000ffff027224 */ /* 0x000fe400078e0008 */
[----:B------:R-:W-:Y:S02]  /*181e0*/  IMAD.MOV.U32 R0, RZ, RZ, R9 ;  /* 0x000000ffff007224 */ /* 0x000fe400078e0009 */
[----:B------:R-:W2:Y:S01]  /*181f0*/  LDL.LU.64 R8, [R1+0x550] ;  /* 0x0005500001087983 */ /* 0x000ea20000300a00 */
[----:B------:R-:W2:Y:S02]  /*18200*/  LDL.LU.64 R10, [R1+0x558] ;  /* 0x00055800010a7983 */ /* 0x000ea40000300a00 */
[----:B------:R-:W-:Y:S02]  /*18210*/  STL.64 [R1+0x1e88], R14 ;  /* 0x001e880e01007387 */ /* 0x000fe40000100a00 */
[----:B------:R0:W-:Y:S02]  /*18220*/  STL.64 [R1+0x1e80], R12 ;  /* 0x001e800c01007387 */ /* 0x0001e40000100a00 */
[----:B0-----:R-:W-:-:S02]  /*18230*/  IMAD.MOV.U32 R12, RZ, RZ, R2 ;  /* 0x000000ffff0c7224 */ /* 0x001fc400078e0002 */
[----:B------:R-:W-:-:S07]  /*18240*/  IMAD.MOV.U32 R13, RZ, RZ, R0 ;  /* 0x000000ffff0d7224 */ /* 0x000fce00078e0000 */
[-C--:B----4-:R-:W-:Y:S01]  /*18250*/  HMMA.16816.F32.BF16 R16, R16, R12.reuse, R20 ;  /* 0x0000000c1010723c */ /* 0x090fe20000041814 */
[----:B------:R-:W4:Y:S01]  /*18260*/  LDL.LU.64 R22, [R1+0x1ef8] ;  /* 0x001ef80001167983 */ /* 0x000f220000300a00 */
[----:B------:R-:W4:Y:S11]  /*18270*/  LDL.LU.64 R20, [R1+0x1ef0] ;  /* 0x001ef00001147983 */ /* 0x000f360000300a00 */
[----:B------:R-:W-:Y:S10]  /*18280*/  @!UPT UIADD3 URZ, URZ, URZ, URZ ;  /* 0x0000003f3f3ff290 */ /* 0x000ff4000fffe03f */
[----:B------:R-:W-:Y:S01]  /*18290*/  STL.64 [R1+0x2b0], R16 ;  /* 0x0002b01001007387 */ /* 0x000fe20000100a00 */
[----:B------:R0:W-:Y:S03]  /*182a0*/  STL.64 [R1+0x2b8], R18 ;  /* 0x0002b81201007387 */ /* 0x0001e60000100a00 */
[----:B0-----:R-:W4:Y:S01]  /*182b0*/  LDL.LU.64 R18, [R1+0x1ee8] ;  /* 0x001ee80001127983 */ /* 0x001f220000300a00 */
[----:B------:R-:W4:Y:S02]  /*182c0*/  LDL.LU.64 R16, [R1+0x1ee0] ;  /* 0x001ee00001107983 */ /* 0x000f240000300a00 */
        /* <DEDUP_REMOVED lines=16> */
[----:B0-----:R-:W3:Y:S01]  /*183d0*/  LDL.LU.64 R26, [R1+0x1ec8] ;  /* 0x001ec800011a7983 */ /* 0x001ee20000300a00 */
[----:B------:R-:W3:Y:S02]  /*183e0*/  LDL.LU.64 R24, [R1+0x1ec0] ;  /* 0x001ec00001187983 */ /* 0x000ee40000300a00 */
[----:B---3--:R-:W-:Y:S01]  /*183f0*/  HMMA.16816.F32.BF16 R12, R24, R12, R4 ;  /* 0x0000000c180c723c */ /* 0x008fe20000041804 */
[----:B------:R-:W2:Y:S01]  /*18400*/  LDL.LU.64 R6, [R1+0x1eb8] ;  /* 0x001eb80001067983 */ /* 0x000ea20000300a00 */
[----:B------:R-:W4:Y:S11]  /*18410*/  LDL.LU.64 R4, [R1+0x1eb0] ;  /* 0x001eb00001047983 */ /* 0x000f360000300a00 */
[----:B------:R-:W-:Y:S10]  /*18420*/  @!UPT UIADD3 URZ, URZ, URZ, URZ ;  /* 0x0000003f3f3ff290 */ /* 0x000ff4000fffe03f */
[----:B------:R0:W-:Y:S01]  /*18430*/  STL.64 [R1+0x790], R12 ;  /* 0x0007900c01007387 */ /* 0x0001e20000100a00 */
[----:B------:R1:W-:Y:S03]  /*18440*/  STL.64 [R1+0x798], R14 ;  /* 0x0007980e01007387 */ /* 0x0003e60000100a00 */
[----:B0-----:R-:W3:Y:S01]  /*18450*/  LDL.LU.64 R12, [R1+0x360] ;  /* 0x00036000010c7983 */ /* 0x001ee20000300a00 */
[----:B-1----:R-:W3:Y:S02]  /*18460*/  LDL.LU.64 R14, [R1+0x368] ;  /* 0x00036800010e7983 */ /* 0x002ee40000300a00 */
[----:B------:R-:W-:Y:S02]  /*18470*/  STL.64 [R1+0x1e68], R26 ;  /* 0x001e681a01007387 */ /* 0x000fe40000100a00 */
[----:B------:R0:W-:Y:S02]  /*18480*/  STL.64 [R1+0x1e60], R24 ;  /* 0x001e601801007387 */ /* 0x0001e40000100a00 */
[----:B0-----:R-:W4:Y:S01]  /*18490*/  LDL.LU.64 R24, [R1+0xb0] ;  /* 0x0000b00001187983 */ /* 0x001f220000300a00 */
[----:B--2---:R-:W-:Y:S01]  /*184a0*/  IMAD.MOV.U32 R3, RZ, RZ, R7 ;  /* 0x000000ffff037224 */ /* 0x004fe200078e0007 */
[-C--:B----4-:R-:W-:Y:S11]  /*184b0*/  HMMA.16816.F32.BF16 R16, R4, R24.reuse, R16 ;  /* 0x000000180410723c */ /* 0x090ff60000041810 */
[----:B------:R-:W-:Y:S11]  /*184c0*/  @!UPT UIADD3 URZ, URZ, URZ, URZ ;  /* 0x0000003f3f3ff290 */ /* 0x000ff6000fffe03f */
[----:B------:R-:W-:Y:S01]  /*184d0*/  @!UPT UIADD3 URZ, URZ, URZ, URZ ;  /* 0x0000003f3f3ff290 */ /* 0x000fe2000fffe03f */
[----:B------:R0:W-:Y:S01]  /*184e0*/  STL.64 [R1+0x390], R16 ;  /* 0x0003901001007387 */ /* 0x0001e20000100a00 */
[----:B------:R1:W-:Y:S02]  /*184f0*/  STL.64 [R1+0x398], R18 ;  /* 0x0003981201007387 */ /* 0x0003e40000100a00 */
[----:B0-----:R-:W-:Y:S02]  /*18500*/  IMAD.MOV.U32 R16, RZ, RZ, R6 ;  /* 0x000000ffff107224 */ /* 0x001fe400078e0006 */
[----:B-1----:R-:W-:Y:S02]  /*18510*/  IMAD.MOV.U32 R18, RZ, RZ, R4 ;  /* 0x000000ffff127224 */ /* 0x002fe400078e0004 */
[----:B------:R-:W-:Y:S01]  /*18520*/  IMAD.MOV.U32 R17, RZ, RZ, R5 ;  /* 0x000000ffff117224 */ /* 0x000fe200078e0005 */
[----:B------:R-:W2:Y:S01]  /*18530*/  LDL.LU.64 R6, [R1+0x1ea8] ;  /* 0x001ea80001067983 */ /* 0x000ea20000300a00 */
[----:B------:R-:W2:Y:S02]  /*18540*/  LDL.LU.64 R4, [R1+0x1ea0] ;  /* 0x001ea00001047983 */ /* 0x000ea40000300a00 */
[----:B--2---:R-:W-:Y:S11]  /*18550*/  HMMA.16816.F32.BF16 R8, R4, R24, R8 ;  /* 0x000000180408723c */ /* 0x004ff60000041808 */
[----:B------:R-:W-:Y:S11]  /*18560*/  @!UPT UIADD3 URZ, URZ, URZ, URZ ;  /* 0x0000003f3f3ff290 */ /* 0x000ff6000fffe03f */
[----:B------:R-:W-:Y:S01]  /*18570*/  @!UPT UIADD3 URZ, URZ, URZ, URZ ;  /* 0x0000003f3f3ff290 */ /* 0x000fe2000fffe03f */
[----:B------:R-:W-:Y:S01]  /*18580*/  STL.64 [R1+0x550], R8 ;  /* 0x0005500801007387 */ /* 0x000fe20000100a00 */
[----:B------:R0:W-:Y:S03]  /*18590*/  STL.64 [R1+0x558], R10 ;  /* 0x0005580a01007387 */ /* 0x0001e60000100a00 */
[----:B0-----:R-:W3:Y:S01]  /*185a0*/  LDL.LU.64 R10, [R1+0x1e98] ;  /* 0x001e9800010a7983 */ /* 0x001ee20000300a00 */
[----:B------:R-:W3:Y:S02]  /*185b0*/  LDL.LU.64 R8, [R1+0x1e90] ;  /* 0x001e900001087983 */ /* 0x000ee40000300a00 */
[----:B------:R-:W-:Y:S02]  /*185c0*/  IMAD.MOV.U32 R2, RZ, RZ, R24 ;  /* 0x000000ffff027224 */ /* 0x000fe400078e0018 */
[----:B------:R-:W-:Y:S02]  /*185d0*/  IMAD.MOV.U32 R0, RZ, RZ, R25 ;  /* 0x000000ffff007224 */ /* 0x000fe400078e0019 */
[----:B------:R-:W2:Y:S01]  /*185e0*/  LDL.LU.64 R24, [R1+0x210] ;  /* 0x0002100001187983 */ /* 0x000ea20000300a00 */
[----:B------:R-:W2:Y:S02]  /*185f0*/  LDL.LU.64 R26, [R1+0x218] ;  /* 0x00021800011a7983 */ /* 0x000ea40000300a00 */
[----:B------:R0:W-:Y:S02]  /*18600*/  STL.64 [R1+0x1e28], R6 ;  /* 0x001e280601007387 */ /* 0x0001e40000100a00 */
[----:B------:R1:W-:Y:S02]  /*18610*/  STL.64 [R1+0x1e20], R4 ;  /* 0x001e200401007387 */ /* 0x0003e40000100a00 */
[----:B0-----:R-:W-:-:S02]  /*18620*/  IMAD.MOV.U32 R6, RZ, RZ, R16 ;  /* 0x000000ffff067224 */ /* 0x001fc400078e0010 */
[----:B------:R-:W-:Y:S02]  /*18630*/  IMAD.MOV.U32 R7, RZ, RZ, R3 ;  /* 0x000000ffff077224 */ /* 0x000fe400078e0003 */
[----:B-1----:R-:W-:Y:S02]  /*18640*/  IMAD.MOV.U32 R4, RZ, RZ, R18 ;  /* 0x000000ffff047224 */ /* 0x002fe400078e0012 */
[----:B------:R-:W-:Y:S02]  /*18650*/  IMAD.MOV.U32 R5, RZ, RZ, R17 ;  /* 0x000000ffff057224 */ /* 0x000fe400078e0011 */
[----:B------:R-:W4:Y:S01]  /*18660*/  LDL.LU.64 R16, [R1+0x9b0] ;  /* 0x0009b00001107983 */ /* 0x000f220000300a00 */
[----:B------:R-:W4:Y:S02]  /*18670*/  LDL.LU.64 R18, [R1+0x9b8] ;  /* 0x0009b80001127983 */ /* 0x000f240000300a00 */
[----:B------:R-:W-:Y:S02]  /*18680*/  STL.64 [R1+0x1e48], R6 ;  /* 0x001e480601007387 */ /* 0x000fe40000100a00 */
[----:B------:R0:W-:Y:S02]  /*18690*/  STL.64 [R1+0x1e40], R4 ;  /* 0x001e400401007387 */ /* 0x0001e40000100a00 */
[----:B0-----:R-:W-:-:S02]  /*186a0*/  IMAD.MOV.U32 R4, RZ, RZ, R2 ;  /* 0x000000ffff047224 */ /* 0x001fc400078e0002 */
[----:B------:R-:W-:-:S07]  /*186b0*/  IMAD.MOV.U32 R5, RZ, RZ, R0 ;  /* 0x000000ffff057224 */ /* 0x000fce00078e0000 */
        /* <DEDUP_REMOVED lines=14> */
[----:B------:R0:W-:Y:S01]  /*187a0*/  STL.64 [R1+0x830], R24 ;  /* 0x0008301801007387 */ /* 0x0001e20000100a00 */
[----:B------:R1:W-:Y:S03]  /*187b0*/  STL.64 [R1+0x838], R26 ;  /* 0x0008381a01007387 */ /* 0x0003e60000100a00 */
[----:B0-----:R-:W2:Y:S01]  /*187c0*/  LDL.LU.64 R24, [R1+0x280] ;  /* 0x0002800001187983 */ /* 0x001ea20000300a00 */
[----:B-1----:R-:W2:Y:S02]  /*187d0*/  LDL.LU.64 R26, [R1+0x288] ;  /* 0x00028800011a7983 */ /* 0x002ea40000300a00 */
[----:B------:R0:W-:Y:S02]  /*187e0*/  STL.64 [R1+0x1e58], R14 ;  /* 0x001e580e01007387 */ /* 0x0001e40000100a00 */
[----:B------:R1:W-:Y:S01]  /*187f0*/  STL.64 [R1+0x1e50], R12 ;  /* 0x001e500c01007387 */ /* 0x0003e20000100a00 */
[----:B0-----:R-:W4:Y:S04]  /*18800*/  LDL.64 R14, [R1+0x8] ;  /* 0x00000800010e7983 */ /* 0x001f280000100a00 */
[----:B-1----:R-:W4:Y:S02]  /*18810*/  LDL.64 R12, [R1] ;  /* 0x00000000010c7983 */ /* 0x002f240000100a00 */
[-C--:B----4-:R-:W-:Y:S11]  /*18820*/  HMMA.16816.F32.BF16 R16, R12, R4.reuse, R16 ;  /* 0x000000040c10723c */ /* 0x090ff60000041810 */
[----:B------:R-:W-:Y:S11]  /*18830*/  @!UPT UIADD3 URZ, URZ, URZ, URZ ;  /* 0x0000003f3f3ff290 */ /* 0x000ff6000fffe03f */
[----:B------:R-:W-:Y:S01]  /*18840*/  @!UPT UIADD3 URZ, URZ, URZ, URZ ;  /* 0x0000003f3f3ff290 */ /* 0x000fe2000fffe03f */
[----:B------:R-:W-:Y:S01]  /*18850*/  STL.64 [R1+0x2a0], R16 ;  /* 0x0002a01001007387 */ /* 0x000fe20000100a00 */
[----:B------:R0:W-:Y:S03]  /*18860*/  STL.64 [R1+0x2a8], R18 ;  /* 0x0002a81201007387 */ /* 0x0001e60000100a00 */
[----:B0-----:R-:W3:Y:S01]  /*18870*/  LDL.LU.64 R18, [R1+0x1e78] ;  /* 0x001e780001127983 */ /* 0x001ee20000300a00 */
[----:B------:R-:W3:Y:S01]  /*18880*/  LDL.LU.64 R16, [R1+0x1e70] ;  /* 0x001e700001107983 */ /* 0x000ee20000300a00 */
[----:B--2---:R-:W-:Y:S01]  /*18890*/  HMMA.16816.F32.BF16 R24, R20, R4, R24 ;  /* 0x000000041418723c */ /* 0x004fe20000041818 */
[----:B------:R-:W-:Y:S02]  /*188a0*/  IMAD.MOV.U32 R6, RZ, RZ, R12 ;  /* 0x000000ffff067224 */ /* 0x000fe400078e000c */
[----:B------:R-:W-:Y:S02]  /*188b0*/  IMAD.MOV.U32 R3, RZ, RZ, R13 ;  /* 0x000000ffff037224 */ /* 0x000fe400078e000d */
[----:B------:R-:W-:-:S02]  /*188c0*/  IMAD.MOV.U32 R2, RZ, RZ, R14 ;  /* 0x000000ffff027224 */ /* 0x000fc400078e000e */
[----:B------:R-:W-:Y:S01]  /*188d0*/  IMAD.MOV.U32 R0, RZ, RZ, R15 ;  /* 0x000000ffff007224 */ /* 0x000fe200078e000f */
[----:B------:R-:W2:Y:S01]  /*188e0*/  LDL.LU.64 R12, [R1+0x1a0] ;  /* 0x0001a000010c7983 */ /* 0x000ea20000300a00 */
[----:B------:R-:W2:Y:S01]  /*188f0*/  LDL.LU.64 R14, [R1+0x1a8] ;  /* 0x0001a800010e7983 */ /* 0x000ea20000300a00 */
[----:B---3--:R-:W-:Y:S11]  /*18900*/  HMMA.16816.F32.BF16 R8, R16, R4, R8 ;  /* 0x000000041008723c */ /* 0x008ff60000041808 */
[----:B------:R-:W-:Y:S11]  /*18910*/  @!UPT UIADD3 URZ, URZ, URZ, URZ ;  /* 0x0000003f3f3ff290 */ /* 0x000ff6000fffe03f */
[----:B------:R-:W-:Y:S01]  /*18920*/  @!UPT UIADD3 URZ, URZ, URZ, URZ ;  /* 0x0000003f3f3ff290 */ /* 0x000fe2000fffe03f */
[----:B------:R0:W-:Y:S01]  /*18930*/  STL.64 [R1+0x4a0], R8 ;  /* 0x0004a00801007387 */ /* 0x0001e20000100a00 */
[----:B------:R1:W-:Y:S03]  /*18940*/  STL.64 [R1+0x4a8], R10 ;  /* 0x0004a80a01007387 */ /* 0x0003e60000100a00 */
[----:B0-----:R-:W3:Y:S01]  /*18950*/  LDL.LU.64 R8, [R1+0xbf0] ;  /* 0x000bf00001087983 */ /* 0x001ee20000300a00 */
[----:B-1----:R-:W3:Y:S02]  /*18960*/  LDL.LU.64 R10, [R1+0xbf8] ;  /* 0x000bf800010a7983 */ /* 0x002ee40000300a00 */
[----:B------:R0:W-:Y:S02]  /*18970*/  STL.64 [R1+0x1df8], R18 ;  /* 0x001df81201007387 */ /* 0x0001e40000100a00 */
[----:B------:R1:W-:Y:S02]  /*18980*/  STL.64 [R1+0x1df0], R16 ;  /* 0x001df01001007387 */ /* 0x0003e40000100a00 */
[----:B0-----:R-:W-:-:S02]  /*18990*/  IMAD.MOV.U32 R18, RZ, RZ, R2 ;  /* 0x000000ffff127224 */ /* 0x001fc400078e0002 */
[----:B------:R-:W-:Y:S02]  /*189a0*/  IMAD.MOV.U32 R19, RZ, RZ, R0 ;  /* 0x000000ffff137224 */ /* 0x000fe400078e0000 */
[----:B-1----:R-:W-:Y:S02]  /*189b0*/  IMAD.MOV.U32 R16, RZ, RZ, R6 ;  /* 0x000000ffff107224 */ /* 0x002fe400078e0006 */
[----:B------:R-:W-:Y:S01]  /*189c0*/  IMAD.MOV.U32 R17, RZ, RZ, R3 ;  /* 0x000000ffff117224 */ /* 0x000fe200078e0003 */
[----:B------:R-:W-:Y:S04]  /*189d0*/  STL.64 [R1+0x1e18], R18 ;  /* 0x001e181201007387 */ /* 0x000fe80000100a00 */
[----:B------:R0:W-:Y:S02]  /*189e0*/  STL.64 [R1+0x1e10], R16 ;  /* 0x001e101001007387 */ /* 0x0001e40000100a00 */
[----:B0-----:R-:W3:Y:S01]  /*189f0*/  LDL.LU.64 R16, [R1+0xa0] ;  /* 0x0000a00001107983 */ /* 0x001ee20000300a00 */
[----:B------:R-:W-:Y:S02]  /*18a00*/  STL.64 [R1+0x620], R24 ;  /* 0x0006201801007387 */ /* 0x000fe40000100a00 */
[----:B------:R0:W-:Y:S02]  /*18a10*/  STL.64 [R1+0x628], R26 ;  /* 0x0006281a01007387 */ /* 0x0001e40000100a00 */
[----:B0-----:R-:W2:Y:S01]  /*18a20*/  LDL.LU.64 R26, [R1+0x1e68] ;  /* 0x001e6800011a7983 */ /* 0x001ea20000300a00 */
[----:B------:R-:W2:Y:S02]  /*18a30*/  LDL.LU.64 R24, [R1+0x1e60] ;  /* 0x001e600001187983 */ /* 0x000ea40000300a00 */
[----:B------:R-:W-:Y:S02]  /*18a40*/  STL.64 [R1+0x1e08], R22 ;  /* 0x001e081601007387 */ /* 0x000fe40000100a00 */
[----:B------:R0:W-:Y:S02]  /*18a50*/  STL.64 [R1+0x1e00], R20 ;  /* 0x001e001401007387 */ /* 0x0001e40000100a00 */
[----:B0-----:R-:W4:Y:S01]  /*18a60*/  LDL.LU.64 R20, [R1+0x540] ;  /* 0x0005400001147983 */ /* 0x001f220000300a00 */
[----:B------:R-:W4:Y:S01]  /*18a70*/  LDL.LU.64 R22, [R1+0x548] ;  /* 0x0005480001167983 */ /* 0x000f220000300a00 */
[----:B--2---:R-:W-:Y:S02]  /*18a80*/  HMMA.16816.F32.BF16 R4, R24, R4, R12 ;  /* 0x000000041804723c */ /* 0x004fe4000004180c */
[----:B------:R-:W2:Y:S01]  /*18a90*/  LDL.LU.64 R14, [R1+0x1e58] ;  /* 0x001e5800010e7983 */ /* 0x000ea20000300a00 */
[----:B------:R-:W2:Y:S11]  /*18aa0*/  LDL.LU.64 R12, [R1+0x1e50] ;  /* 0x001e5000010c7983 */ /* 0x000eb60000300a00 */
[----:B------:R-:W-:Y:S09]  /*18ab0*/  @!UPT UIADD3 URZ, URZ, URZ, URZ ;  /* 0x0000003f3f3ff290 */ /* 0x000ff2000fffe03f */
        /* <DEDUP_REMOVED lines=8> */
[-C--:B---3--:R-:W-:Y:S02]  /*18b40*/  HMMA.16816.F32.BF16 R4, R4, R16.reuse, R8 ;  /* 0x000000100404723c */ /* 0x088fe40000041808 */
[----:B------:R-:W2:Y:S01]  /*18b50*/  LDL.LU.64 R10, [R1+0x1e38] ;  /* 0x001e3800010a7983 */ /* 0x000ea20000300a00 */
[----:B------:R-:W2:Y:S11]  /*18b60*/  LDL.LU.64 R8, [R1+0x1e30] ;  /* 0x001e300001087983 */ /* 0x000eb60000300a00 */
[----:B------:R-:W-:Y:S09]  /*18b70*/  @!UPT UIADD3 URZ, URZ, URZ, URZ ;  /* 0x0000003f3f3ff290 */ /* 0x000ff2000fffe03f */
[----:B------:R-:W-:Y:S01]  /*18b80*/  STL.64 [R1+0x380], R4 ;  /* 0x0003800401007387 */ /* 0x000fe20000100a00 */
[----:B------:R0:W-:Y:S03]  /*18b90*/  STL.64 [R1+0x388], R6 ;  /* 0x0003880601007387 */ /* 0x0001e60000100a00 */
[----:B0-----:R-:W4:Y:S01]  /*18ba0*/  LDL.LU.64 R6, [R1+0x1e28] ;  /* 0x001e280001067983 */ /* 0x001f220000300a00 */
[----:B------:R-:W4:Y:S02]  /*18bb0*/  LDL.LU.64 R4, [R1+0x1e20] ;  /* 0x001e200001047983 */ /* 0x000f240000300a00 */
[----:B------:R-:W-:Y:S02]  /*18bc0*/  IMAD.MOV.U32 R2, RZ, RZ, R16 ;  /* 0x000000ffff027224 */ /* 0x000fe400078e0010 */
[----:B------:R-:W-:Y:S01]  /*18bd0*/  IMAD.MOV.U32 R0, RZ, RZ, R17 ;  /* 0x000000ffff007224 */ /* 0x000fe200078e0011 */
[----:B----4-:R-:W-:Y:S11]  /*18be0*/  HMMA.16816.F32.BF16 R20, R4, R16, R20 ;  /* 0x000000100414723c */ /* 0x010ff60000041814 */
[----:B------:R-:W-:Y:S11]  /*18bf0*/  @!UPT UIADD3 URZ, URZ, URZ, URZ ;  /* 0x0000003f3f3ff290 */ /* 0x000ff6000fffe03f */
[----:B------:R-:W-:Y:S01]  /*18c00*/  @!UPT UIADD3 URZ, URZ, URZ, URZ ;  /* 0x0000003f3f3ff290 */ /* 0x000fe2000fffe03f */
[----:B------:R0:W-:Y:S01]  /*18c10*/  STL.64 [R1+0x540], R20 ;  /* 0x0005401401007387 */ /* 0x0001e20000100a00 */
[----:B------:R1:W-:Y:S02]  /*18c20*/  STL.64 [R1+0x548], R22 ;  /* 0x0005481601007387 */ /* 0x0003e40000100a00 */
[----:B------:R-:W3:Y:S02]  /*18c30*/  LDL.LU.64 R16, [R1+0x260] ;  /* 0x0002600001107983 */ /* 0x000ee40000300a00 */
[----:B------:R-:W3:Y:S01]  /*18c40*/  LDL.LU.64 R18, [R1+0x268] ;  /* 0x0002680001127983 */ /* 0x000ee20000300a00 */
[----:B0-----:R-:W4:Y:S01]  /*18c50*/  LDL.LU.64 R20, [R1+0x9e0] ;  /* 0x0009e00001147983 */ /* 0x001f220000300a00 */
[----:B-1----:R-:W4:Y:S02]  /*18c60*/  LDL.LU.64 R22, [R1+0x9e8] ;  /* 0x0009e80001167983 */ /* 0x002f240000300a00 */
[----:B------:R0:W-:Y:S02]  /*18c70*/  STL.64 [R1+0x1da8], R6 ;  /* 0x001da80601007387 */ /* 0x0001e40000100a00 */
[----:B------:R1:W-:Y:S01]  /*18c80*/  STL.64 [R1+0x1da0], R4 ;  /* 0x001da00401007387 */ /* 0x0003e20000100a00 */
[----:B0-----:R-:W2:Y:S04]  /*18c90*/  LDL.64 R6, [R1+0x18] ;  /* 0x0000180001067983 */ /* 0x001ea80000100a00 */
[----:B-1----:R-:W3:Y:S04]  /*18ca0*/  LDL.64 R4, [R1+0x10] ;  /* 0x0000100001047983 */ /* 0x002ee80000100a00 */
[----:B--2---:R-:W-:Y:S01]  /*18cb0*/  STL.64 [R1+0x1dc8], R6 ;  /* 0x001dc80601007387 */ /* 0x004fe20000100a00 */
[----:B---3--:R0:W-:Y:S02]  /*18cc0*/  STL.64 [R1+0x1dc0], R4 ;  /* 0x001dc00401007387 */ /* 0x0081e40000100a00 */
[----:B0-----:R-:W-:-:S02]  /*18cd0*/  IMAD.MOV.U32 R4, RZ, RZ, R2 ;  /* 0x000000ffff047224 */ /* 0x001fc400078e0002 */
[----:B------:R-:W-:-:S07]  /*18ce0*/  IMAD.MOV.U32 R5, RZ, RZ, R0 ;  /* 0x000000ffff057224 */ /* 0x000fce00078e0000 */
[-C--:B------:R-:W-:Y:S08]  /*18cf0*/  HMMA.16816.F32.BF16 R24, R8, R4.reuse, R24 ;  /* 0x000000040818723c */ /* 0x080ff00000041818 */
[-C--:B------:R-:W-:Y:S11]  /*18d00*/  HMMA.16816.F32.BF16 R16, R12, R4.reuse, R16 ;  /* 0x000000040c10723c */ /* 0x080ff60000041810 */
[----:B------:R-:W-:Y:S04]  /*18d10*/  @!UPT UIADD3 URZ, URZ, URZ, URZ ;  /* 0x0000003f3f3ff290 */ /* 0x000fe8000fffe03f */
[----:B------:R0:W-:Y:S01]  /*18d20*/  STL.64 [R1+0x6c0], R24 ;  /* 0x0006c01801007387 */ /* 0x0001e20000100a00 */
[----:B------:R1:W-:Y:S03]  /*18d30*/  STL.64 [R1+0x6c8], R26 ;  /* 0x0006c81a01007387 */ /* 0x0003e60000100a00 */
[----:B0-----:R-:W2:Y:S01]  /*18d40*/  LDL.LU.64 R24, [R1+0x330] ;  /* 0x0003300001187983 */ /* 0x001ea20000300a00 */
[----:B-1----:R-:W2:Y:S02]  /*18d50*/  LDL.LU.64 R26, [R1+0x338] ;  /* 0x00033800011a7983 */ /* 0x002ea40000300a00 */
[----:B------:R-:W-:Y:S02]  /*18d60*/  STL.64 [R1+0x1db8], R10 ;  /* 0x001db80a01007387 */ /* 0x000fe40000100a00 */
[----:B------:R0:W-:Y:S02]  /*18d70*/  STL.64 [R1+0x1db0], R8 ;  /* 0x001db00801007387 */ /* 0x0001e40000100a00 */
[----:B0-----:R-:W3:Y:S01]  /*18d80*/  LDL.LU.64 R8, [R1+0x490] ;  /* 0x0004900001087983 */ /* 0x001ee20000300a00 */
[----:B------:R-:W3:Y:S02]  /*18d90*/  LDL.LU.64 R10, [R1+0x498] ;  /* 0x00049800010a7983 */ /* 0x000ee40000300a00 */
[----:B------:R-:W-:Y:S02]  /*18da0*/  STL.64 [R1+0x820], R16 ;  /* 0x0008201001007387 */ /* 0x000fe40000100a00 */
[----:B------:R0:W-:Y:S02]  /*18db0*/  STL.64 [R1+0x828], R18 ;  /* 0x0008281201007387 */ /* 0x0001e40000100a00 */
[----:B0-----:R-:W4:Y:S01]  /*18dc0*/  LDL.LU.64 R18, [R1+0x1e18] ;  /* 0x001e180001127983 */ /* 0x001f220000300a00 */
[----:B------:R-:W4:Y:S02]  /*18dd0*/  LDL.LU.64 R16, [R1+0x1e10] ;  /* 0x001e100001107983 */ /* 0x000f240000300a00 */
[----:B------:R-:W-:Y:S02]  /*18de0*/  STL.64 [R1+0x1dd8], R14 ;  /* 0x001dd80e01007387 */ /* 0x000fe40000100a00 */
[----:B------:R0:W-:Y:S02]  /*18df0*/  STL.64 [R1+0x1dd0], R12 ;  /* 0x001dd00c01007387 */ /* 0x0001e40000100a00 */
[----:B0-----:R-:W2:Y:S01]  /*18e00*/  LDL.LU.64 R12, [R1+0x1d0] ;  /* 0x0001d000010c7983 */ /* 0x001ea20000300a00 */
[----:B------:R-:W2:Y:S01]  /*18e10*/  LDL.LU.64 R14, [R1+0x1d8] ;  /* 0x0001d800010e7983 */ /* 0x000ea20000300a00 */
[-C--:B----4-:R-:W-:Y:S02]  /*18e20*/  HMMA.16816.F32.BF16 R16, R16, R4.reuse, R20 ;  /* 0x000000041010723c */ /* 0x090fe40000041814 */
[----:B------:R-:W2:Y:S01]  /*18e30*/  LDL.LU.64 R22, [R1+0x1e08] ;  /* 0x001e080001167983 */ /* 0x000ea20000300a00 */
[----:B------:R-:W2:Y:S11]  /*18e40*/  LDL.LU.64 R20, [R1+0x1e00] ;  /* 0x001e000001147983 */ /* 0x000eb60000300a00 */
[----:B------:R-:W-:Y:S09]  /*18e50*/  @!UPT UIADD3 URZ, URZ, URZ, URZ ;  /* 0x0000003f3f3ff290 */ /* 0x000ff2000fffe03f */
[----:B------:R-:W-:Y:S01]  /*18e60*/  STL.64 [R1+0x290], R16 ;  /* 0x0002901001007387 */ /* 0x000fe20000100a00 */
[----:B------:R0:W-:Y:S03]  /*18e70*/  STL.64 [R1+0x298], R18 ;  /* 0x0002981201007387 */ /* 0x0001e60000100a00 */
[----:B0-----:R-:W3:Y:S01]  /*18e80*/  LDL.LU.64 R18, [R1+0x1df8] ;  /* 0x001df80001127983 */ /* 0x001ee20000300a00 */
[----:B------:R-:W3:Y:S02]  /*18e90*/  LDL.LU.64 R16, [R1+0x1df0] ;  /* 0x001df00001107983 */ /* 0x000ee40000300a00 */
[-C--:B---3--:R-:W-:Y:S11]  /*18ea0*/  HMMA.16816.F32.BF16 R8, R16, R4.reuse, R8 ;  /* 0x000000041008723c */ /* 0x088ff60000041808 */
[----:B------:R-:W-:Y:S11]  /*18eb0*/  @!UPT UIADD3 URZ, URZ, URZ, URZ ;  /* 0x0000003f3f3ff290 */ /* 0x000ff6000fffe03f */
[----:B------:R-:W-:Y:S01]  /*18ec0*/  @!UPT UIADD3 URZ, URZ, URZ, URZ ;  /* 0x0000003f3f3ff290 */ /* 0x000fe2000fffe03f */
[----:B------:R0:W-:Y:S01]  /*18ed0*/  STL.64 [R1+0x490], R8 ;  /* 0x0004900801007387 */ /* 0x0001e20000100a00 */
[----:B------:R1:W-:Y:S03]  /*18ee0*/  STL.64 [R1+0x498], R10 ;  /* 0x0004980a01007387 */ /* 0x0003e60000100a00 */
[----:B0-----:R-:W3:Y:S01]  /*18ef0*/  LDL.LU.64 R8, [R1+0xbe0] ;  /* 0x000be00001087983 */ /* 0x001ee20000300a00 */
[----:B-1----:R-:W3:Y:S02]  /*18f00*/  LDL.LU.64 R10, [R1+0xbe8] ;  /* 0x000be800010a7983 */ /* 0x002ee40000300a00 */
[----:B------:R0:W-:Y:S02]  /*18f10*/  STL.64 [R1+0x1d88], R18 ;  /* 0x001d881201007387 */ /* 0x0001e40000100a00 */
[----:B------:R1:W-:Y:S01]  /*18f20*/  STL.64 [R1+0x1d80], R16 ;  /* 0x001d801001007387 */ /* 0x0003e20000100a00 */
[----:B0-----:R-:W4:Y:S04]  /*18f30*/  LDL.64 R18, [R1+0x8] ;  /* 0x0000080001127983 */ /* 0x001f280000100a00 */
[----:B-1----:R-:W3:Y:S01]  /*18f40*/  LDL.64 R16, [R1] ;  /* 0x0000000001107983 */ /* 0x002ee20000100a00 */
[-C--:B--2---:R-:W-:Y:S03]  /*18f50*/  HMMA.16816.F32.BF16 R24, R20, R4.reuse, R24 ;  /* 0x000000041418723c */ /* 0x084fe60000041818 */
[----:B----4-:R-:W-:Y:S01]  /*18f60*/  STL.64 [R1+0x1d98], R18 ;  /* 0x001d981201007387 */ /* 0x010fe20000100a00 */
[----:B---3--:R0:W-:Y:S03]  /*18f70*/  STL.64 [R1+0x1d90], R16 ;  /* 0x001d901001007387 */ /* 0x0081e60000100a00 */
[----:B0-----:R-:W2:Y:S11]  /*18f80*/  LDL.LU.64 R16, [R1+0x90] ;  /* 0x0000900001107983 */ /* 0x001eb60000300a00 */
[----:B------:R-:W-:Y:S05]  /*18f90*/  @!UPT UIADD3 URZ, URZ, URZ, URZ ;  /* 0x0000003f3f3ff290 */ /* 0x000fea000fffe03f */
[----:B------:R-:W-:Y:S02]  /*18fa0*/  STL.64 [R1+0x610], R24 ;  /* 0x0006101801007387 */ /* 0x000fe40000100a00 */
[----:B------:R0:W-:Y:S02]  /*18fb0*/  STL.64 [R1+0x618], R26 ;  /* 0x0006181a01007387 */ /* 0x0001e40000100a00 */
[----:B0-----:R-:W3:Y:S01]  /*18fc0*/  LDL.LU.64 R26, [R1+0x1de8] ;  /* 0x001de800011a7983 */ /* 0x001ee20000300a00 */
[----:B------:R-:W3:Y:S02]  /*18fd0*/  LDL.LU.64 R24, [R1+0x1de0] ;  /* 0x001de00001187983 */ /* 0x000ee40000300a00 */
[----:B------:R-:W-:Y:S02]  /*18fe0*/  STL.64 [R1+0x1d78], R22 ;  /* 0x001d781601007387 */ /* 0x000fe40000100a00 */
[----:B------:R0:W-:Y:S02]  /*18ff0*/  STL.64 [R1+0x1d70], R20 ;  /* 0x001d701401007387 */ /* 0x0001e40000100a00 */
[----:B0-----:R-:W4:Y:S01]  /*19000*/  LDL.LU.64 R20, [R1+0x470] ;  /* 0x0004700001147983 */ /* 0x001f220000300a00 */
[----:B------:R-:W4:Y:S01]  /*19010*/  LDL.LU.64 R22, [R1+0x478] ;  /* 0x0004780001167983 */ /* 0x000f220000300a00 */
[----:B---3--:R-:W-:Y:S02]  /*19020*/  HMMA.16816.F32.BF16 R4, R24, R4, R12 ;  /* 0x000000041804723c */ /* 0x008fe4000004180c */
[----:B------:R-:W3:Y:S01]  /*19030*/  LDL.LU.64 R14, [R1+0x1dd8] ;  /* 0x001dd800010e7983 */ /* 0x000ee20000300a00 */
[----:B------:R-:W3:Y:S11]  /*19040*/  LDL.LU.64 R12, [R1+0x1dd0] ;  /* 0x001dd000010c7983 */ /* 0x000ef60000300a00 */
[----:B------:R-:W-:Y:S09]  /*19050*/  @!UPT UIADD3 URZ, URZ, URZ, URZ ;  /* 0x0000003f3f3ff290 */ /* 0x000ff2000fffe03f */
        /* <DEDUP_REMOVED lines=8> */
[----:B--2---:R-:W-:Y:S01]  /*190e0*/  HMMA.16816.F32.BF16 R8, R4, R16, R8 ;  /* 0x000000100408723c */ /* 0x004fe20000041808 */
[----:B------:R-:W-:-:S02]  /*190f0*/  IMAD.MOV.U32 R2, RZ, RZ, R6 ;  /* 0x000000ffff027224 */ /* 0x000fc400078e0006 */
[----:B------:R-:W-:Y:S02]  /*19100*/  IMAD.MOV.U32 R0, RZ, RZ, R7 ;  /* 0x000000ffff007224 */ /* 0x000fe400078e0007 */
[----:B------:R-:W-:Y:S02]  /*19110*/  IMAD.MOV.U32 R29, RZ, RZ, R4 ;  /* 0x000000ffff1d7224 */ /* 0x000fe400078e0004 */
[----:B------:R-:W-:Y:S11]  /*19120*/  IMAD.MOV.U32 R3, RZ, RZ, R5 ;  /* 0x000000ffff037224 */ /* 0x000ff600078e0005 */
[----:B------:R-:W-:Y:S05]  /*19130*/  @!UPT UIADD3 URZ, URZ, URZ, URZ ;  /* 0x0000003f3f3ff290 */ /* 0x000fea000fffe03f */
[----:B------:R-:W-:Y:S01]  /*19140*/  STL.64 [R1+0x370], R8 ;  /* 0x0003700801007387 */ /* 0x000fe20000100a00 */
[----:B------:R0:W-:Y:S03]  /*19150*/  STL.64 [R1+0x378], R10 ;  /* 0x0003780a01007387 */ /* 0x0001e60000100a00 */
[----:B0-----:R-:W4:Y:S01]  /*19160*/  LDL.LU.64 R10, [R1+0x1db8] ;  /* 0x001db800010a7983 */ /* 0x001f220000300a00 */
[----:B------:R-:W4:Y:S02]  /*19170*/  LDL.LU.64 R8, [R1+0x1db0] ;  /* 0x001db00001087983 */ /* 0x000f240000300a00 */
[----:B------:R-:W3:Y:S02]  /*19180*/  LDL.LU.64 R6, [R1+0x1da8] ;  /* 0x001da80001067983 */ /* 0x000ee40000300a00 */
[----:B------:R-:W3:Y:S01]  /*19190*/  LDL.LU.64 R4, [R1+0x1da0] ;  /* 0x001da00001047983 */ /* 0x000ee20000300a00 */
[-C--:B----4-:R-:W-:Y:S08]  /*191a0*/  HMMA.16816.F32.BF16 R20, R8, R16.reuse, R20 ;  /* 0x000000100814723c */ /* 0x090ff00000041814 */
[----:B---3--:R-:W-:Y:S01]  /*191b0*/  HMMA.16816.F32.BF16 R24, R4, R16, R24 ;  /* 0x000000100418723c */ /* 0x008fe20000041818 */
[----:B------:R-:W-:Y:S01]  /*191c0*/  STL.64 [R1+0x1d38], R6 ;  /* 0x001d380601007387 */ /* 0x000fe20000100a00 */
[----:B------:R0:W-:Y:S05]  /*191d0*/  STL.64 [R1+0x1d30], R4 ;  /* 0x001d300401007387 */ /* 0x0001ea0000100a00 */
[----:B0-----:R-:W-:-:S02]  /*191e0*/  IMAD.MOV.U32 R5, RZ, RZ, R16 ;  /* 0x000000ffff057224 */ /* 0x001fc400078e0010 */
[----:B------:R-:W-:Y:S11]  /*191f0*/  IMAD.MOV.U32 R4, RZ, RZ, R17 ;  /* 0x000000ffff047224 */ /* 0x000ff600078e0011 */
[----:B------:R-:W-:Y:S03]  /*19200*/  @!UPT UIADD3 URZ, URZ, URZ, URZ ;  /* 0x0000003f3f3ff290 */ /* 0x000fe6000fffe03f */
[----:B------:R-:W-:Y:S01]  /*19210*/  STL.64 [R1+0x530], R24 ;  /* 0x0005301801007387 */ /* 0x000fe20000100a00 */
[----:B------:R-:W-:Y:S02]  /*19220*/  STL.64 [R1+0x538], R26 ;  /* 0x0005381a01007387 */ /* 0x000fe40000100a00 */
[----:B------:R0:W-:Y:S02]  /*19230*/  STL.64 [R1+0x6b0], R20 ;  /* 0x0006b01401007387 */ /* 0x0001e40000100a00 */
[----:B------:R1:W-:Y:S01]  /*19240*/  STL.64 [R1+0x6b8], R22 ;  /* 0x0006b81601007387 */ /* 0x0003e20000100a00 */
[----:B------:R-:W2:Y:S01]  /*19250*/  LDL.LU.64 R16, [R1+0x310] ;  /* 0x0003100001107983 */ /* 0x000ea20000300a00 */
[----:B------:R-:W2:Y:S03]  /*19260*/  LDL.LU.64 R18, [R1+0x318] ;  /* 0x0003180001127983 */ /* 0x000ea60000300a00 */
[----:B0-----:R-:W3:Y:S01]  /*19270*/  LDL.LU.64 R20, [R1+0x480] ;  /* 0x0004800001147983 */ /* 0x001ee20000300a00 */
[----:B-1----:R-:W3:Y:S02]  /*19280*/  LDL.LU.64 R22, [R1+0x488] ;  /* 0x0004880001167983 */ /* 0x002ee40000300a00 */
[----:B------:R-:W-:Y:S02]  /*19290*/  STL.64 [R1+0x1d48], R10 ;  /* 0x001d480a01007387 */ /* 0x000fe40000100a00 */
[----:B------:R0:W-:Y:S02]  /*192a0*/  STL.64 [R1+0x1d40], R8 ;  /* 0x001d400801007387 */ /* 0x0001e40000100a00 */
[----:B------:R-:W-:-:S02]  /*192b0*/  IMAD.MOV.U32 R6, RZ, RZ, R2 ;  /* 0x000000ffff067224 */ /* 0x000fc400078e0002 */
[----:B------:R-:W-:Y:S01]  /*192c0*/  IMAD.MOV.U32 R7, RZ, RZ, R0 ;  /* 0x000000ffff077224 */ /* 0x000fe200078e0000 */
[----:B------:R-:W4:Y:S01]  /*192d0*/  LDL.LU.64 R24, [R1+0x350] ;  /* 0x0003500001187983 */ /* 0x000f220000300a00 */
[----:B------:R-:W4:Y:S02]  /*192e0*/  LDL.LU.64 R26, [R1+0x358] ;  /* 0x00035800011a7983 */ /* 0x000f240000300a00 */
[----:B0-----:R-:W-:Y:S02]  /*192f0*/  IMAD.MOV.U32 R8, RZ, RZ, R5 ;  /* 0x000000ffff087224 */ /* 0x001fe400078e0005 */
[----:B------:R-:W-:Y:S02]  /*19300*/  IMAD.MOV.U32 R9, RZ, RZ, R4 ;  /* 0x000000ffff097224 */ /* 0x000fe400078e0004 */
[----:B------:R-:W-:Y:S02]  /*19310*/  IMAD.MOV.U32 R4, RZ, RZ, R29 ;  /* 0x000000ffff047224 */ /* 0x000fe400078e001d */
[----:B------:R-:W-:Y:S01]  /*19320*/  IMAD.MOV.U32 R5, RZ, RZ, R3 ;  /* 0x000000ffff057224 */ /* 0x000fe200078e0003 */
[----:B------:R-:W-:Y:S04]  /*19330*/  STL.64 [R1+0x1d58], R6 ;  /* 0x001d580601007387 */ /* 0x000fe80000100a00 */
[----:B------:R0:W-:Y:S04]  /*19340*/  STL.64 [R1+0x1d50], R4 ;  /* 0x001d500401007387 */ /* 0x0001e80000100a00 */
        /* <DEDUP_REMOVED lines=10> */
[----:B------:R-:W-:Y:S02]  /*193f0*/  IMAD.MOV.U32 R2, RZ, RZ, R18 ;  /* 0x000000ffff027224 */ /* 0x000fe400078e0012 */
[----:B------:R-:W-:-:S02]  /*19400*/  IMAD.MOV.U32 R0, RZ, RZ, R19 ;  /* 0x000000ffff007224 */ /* 0x000fc400078e0013 */
[----:B------:R-:W-:Y:S11]  /*19410*/  IMAD.MOV.U32 R3, RZ, RZ, R17 ;  /* 0x000000ffff037224 */ /* 0x000ff600078e0011 */
[----:B------:R-:W-:Y:S07]  /*19420*/  @!UPT UIADD3 URZ, URZ, URZ, URZ ;  /* 0x0000003f3f3ff290 */ /* 0x000fee000fffe03f */
[----:B------:R0:W-:Y:S01]  /*19430*/  STL.64 [R1+0x280], R4 ;  /* 0x0002800401007387 */ /* 0x0001e20000100a00 */
[----:B------:R-:W-:Y:S02]  /*19440*/  STL.64 [R1+0x288], R6 ;  /* 0x0002880601007387 */ /* 0x000fe40000100a00 */
[----:B------:R-:W2:Y:S02]  /*19450*/  LDL.LU.64 R18, [R1+0x1d88] ;  /* 0x001d880001127983 */ /* 0x000ea40000300a00 */
[----:B0-----:R-:W-:Y:S02]  /*19460*/  IMAD.MOV.U32 R4, RZ, RZ, R16 ;  /* 0x000000ffff047224 */ /* 0x001fe400078e0010 */
[----:B------:R-:W2:Y:S02]  /*19470*/  LDL.LU.64 R16, [R1+0x1d80] ;  /* 0x001d800001107983 */ /* 0x000ea40000300a00 */
[-C--:B--2---:R-:W-:Y:S11]  /*19480*/  HMMA.16816.F32.BF16 R20, R16, R8.reuse, R20 ;  /* 0x000000081014723c */ /* 0x084ff60000041814 */
[----:B------:R-:W-:Y:S11]  /*19490*/  @!UPT UIADD3 URZ, URZ, URZ, URZ ;  /* 0x0000003f3f3ff290 */ /* 0x000ff6000fffe03f */
[----:B------:R-:W-:Y:S01]  /*194a0*/  @!UPT UIADD3 URZ, URZ, URZ, URZ ;  /* 0x0000003f3f3ff290 */ /* 0x000fe2000fffe03f */
[----:B------:R-:W-:Y:S01]  /*194b0*/  STL.64 [R1+0x480], R20 ;  /* 0x0004801401007387 */ /* 0x000fe20000100a00 */
[----:B------:R0:W-:Y:S03]  /*194c0*/  STL.64 [R1+0x488], R22 ;  /* 0x0004881601007387 */ /* 0x0001e60000100a00 */
[----:B0-----:R-:W4:Y:S01]  /*194d0*/  LDL.LU.64 R22, [R1+0x1d78] ;  /* 0x001d780001167983 */ /* 0x001f220000300a00 */
[----:B------:R-:W4:Y:S02]  /*194e0*/  LDL.LU.64 R20, [R1+0x1d70] ;  /* 0x001d700001147983 */ /* 0x000f240000300a00 */
[----:B------:R-:W-:Y:S02]  /*194f0*/  STL.64 [R1+0x1cf8], R18 ;  /* 0x001cf81201007387 */ /* 0x000fe40000100a00 */
[----:B------:R0:W-:Y:S02]  /*19500*/  STL.64 [R1+0x1cf0], R16 ;  /* 0x001cf01001007387 */ /* 0x0001e40000100a00 */
[----:B0-----:R-:W2:Y:S01]  /*19510*/  LDL.LU.64 R16, [R1+0x220] ;  /* 0x0002200001107983 */ /* 0x001ea20000300a00 */
[----:B------:R-:W2:Y:S01]  /*19520*/  LDL.LU.64 R18, [R1+0x228] ;  /* 0x0002280001127983 */ /* 0x000ea20000300a00 */
        /* <DEDUP_REMOVED lines=8> */
[----:B------:R-:W-:Y:S01]  /*195b0*/  STL.64 [R1+0x1d00], R20 ;  /* 0x001d001401007387 */ /* 0x000fe20000100a00 */
[----:B--2---:R-:W-:Y:S07]  /*195c0*/  HMMA.16816.F32.BF16 R8, R24, R8, R16 ;  /* 0x000000081808723c */ /* 0x004fee0000041810 */
[----:B------:R-:W-:-:S02]  /*195d0*/  IMAD.MOV.U32 R16, RZ, RZ, R4 ;  /* 0x000000ffff107224 */ /* 0x000fc400078e0004 */
[----:B------:R-:W0:Y:S01]  /*195e0*/  LDSM.16.M88.4 R4, [R28+0x4800] ;  /* 0x004800001c04783b */ /* 0x000e220000000200 */
[----:B------:R-:W-:Y:S02]  /*195f0*/  IMAD.MOV.U32 R18, RZ, RZ, R2 ;  /* 0x000000ffff127224 */ /* 0x000fe400078e0002 */
[----:B------:R-:W-:Y:S02]  /*19600*/  IMAD.MOV.U32 R19, RZ, RZ, R0 ;  /* 0x000000ffff137224 */ /* 0x000fe400078e0000 */
[----:B------:R-:W-:-:S09]  /*19610*/  IMAD.MOV.U32 R17, RZ, RZ, R3 ;  /* 0x000000ffff117224 */ /* 0x000fd200078e0003 */
[----:B------:R1:W-:Y:S01]  /*19620*/  STL.64 [R1+0x760], R8 ;  /* 0x0007600801007387 */ /* 0x0003e20000100a00 */
[----:B------:R2:W-:Y:S03]  /*19630*/  STL.64 [R1+0x768], R10 ;  /* 0x0007680a01007387 */ /* 0x0005e60000100a00 */
[----:B-1----:R-:W3:Y:S01]  /*19640*/  LDL.LU.64 R8, [R1+0xba0] ;  /* 0x000ba00001087983 */ /* 0x002ee20000300a00 */
[----:B--2---:R-:W3:Y:S02]  /*19650*/  LDL.LU.64 R10, [R1+0xba8] ;  /* 0x000ba800010a7983 */ /* 0x004ee40000300a00 */
[----:B------:R-:W2:Y:S02]  /*19660*/  LDL.LU.64 R20, [R1+0x520] ;  /* 0x0005200001147983 */ /* 0x000ea40000300a00 */
[----:B------:R-:W2:Y:S01]  /*19670*/  LDL.LU.64 R22, [R1+0x528] ;  /* 0x0005280001167983 */ /* 0x000ea20000300a00 */
[----:B------:R-:W-:Y:S01]  /*19680*/  STL.64 [R1+0x1d18], R18 ;  /* 0x001d181201007387 */ /* 0x000fe20000100a00 */
[----:B------:R-:W-:Y:S02]  /*19690*/  STL.64 [R1+0x1d10], R16 ;  /* 0x001d101001007387 */ /* 0x000fe40000100a00 */
[----:B------:R-:W-:Y:S02]  /*196a0*/  STL.64 [R1+0x1ce8], R26 ;  /* 0x001ce81a01007387 */ /* 0x000fe40000100a00 */
[----:B------:R1:W-:Y:S01]  /*196b0*/  STL.64 [R1+0x1ce0], R24 ;  /* 0x001ce01801007387 */ /* 0x0003e20000100a00 */
[----:B------:R-:W4:Y:S04]  /*196c0*/  LDSM.16.M88.4 R16, [R28+0x4000] ;  /* 0x004000001c10783b */ /* 0x000f280000000200 */
[----:B0-----:R-:W-:Y:S01]  /*196d0*/  STL.64 [R1+0x70], R4 ;  /* 0x0000700401007387 */ /* 0x001fe20000100a00 */
[----:B------:R-:W-:-:S02]  /*196e0*/  IMAD.MOV.U32 R2, RZ, RZ, R6 ;  /* 0x000000ffff027224 */ /* 0x000fc400078e0006 */
[----:B------:R-:W-:Y:S02]  /*196f0*/  STL.64 [R1+0x78], R6 ;  /* 0x0000780601007387 */ /* 0x000fe40000100a00 */
[----:B------:R-:W-:Y:S02]  /*19700*/  IMAD.MOV.U32 R0, RZ, RZ, R7 ;  /* 0x000000ffff007224 */ /* 0x000fe400078e0007 */
[----:B------:R-:W0:Y:S04]  /*19710*/  LDSM.16.M88.4 R4, [R28+0x5000] ;  /* 0x005000001c04783b */ /* 0x000e280000000200 */
[----:B-1----:R-:W2:Y:S01]  /*19720*/  LDL.LU.64 R24, [R1+0x460] ;  /* 0x0004600001187983 */ /* 0x002ea20000300a00 */
[----:B------:R-:W2:Y:S03]  /*19730*/  LDL.LU.64 R26, [R1+0x468] ;  /* 0x00046800011a7983 */ /* 0x000ea60000300a00 */
[----:B----4-:R-:W-:Y:S01]  /*19740*/  STL.64 [R1+0x88], R18 ;  /* 0x0000881201007387 */ /* 0x010fe20000100a00 */
[----:B------:R-:W-:Y:S02]  /*19750*/  STL [R1+0x1aa4], R0 ;  /* 0x001aa40001007387 */ /* 0x000fe40000100800 */
[----:B------:R-:W-:Y:S01]  /*19760*/  STL [R1+0x1aa0], R2 ;  /* 0x001aa00201007387 */ /* 0x000fe20000100800 */
[----:B0-----:R-:W-:Y:S01]  /*19770*/  STL.64 [R1+0x60], R4 ;  /* 0x0000600401007387 */ /* 0x001fe20000100a00 */
[----:B------:R-:W-:Y:S02]  /*19780*/  STL.64 [R1+0x68], R6 ;  /* 0x0000680601007387 */ /* 0x000fe40000100a00 */
[----:B------:R-:W0:Y:S02]  /*19790*/  LDSM.16.M88.4 R4, [R28+0x5800] ;  /* 0x005800001c04783b */ /* 0x000e240000000200 */
[----:B0-----:R-:W-:Y:S02]  /*197a0*/  STL.64 [R1+0x50], R4 ;  /* 0x0000500401007387 */ /* 0x001fe40000100a00 */
[----:B------:R0:W-:Y:S02]  /*197b0*/  STL.64 [R1+0x58], R6 ;  /* 0x0000580601007387 */ /* 0x0001e40000100a00 */
[----:B0-----:R-:W3:Y:S01]  /*197c0*/  LDL.LU.64 R6, [R1+0x1d58] ;  /* 0x001d580001067983 */ /* 0x001ee20000300a00 */
[----:B------:R-:W3:Y:S02]  /*197d0*/  LDL.LU.64 R4, [R1+0x1d50] ;  /* 0x001d500001047983 */ /* 0x000ee40000300a00 */
[-C--:B---3--:R-:W-:Y:S01]  /*197e0*/  HMMA.16816.F32.BF16 R4, R4, R16.reuse, R8 ;  /* 0x000000100404723c */ /* 0x088fe20000041808 */
[----:B------:R-:W3:Y:S01]  /*197f0*/  LDL.LU.64 R10, [R1+0x1d48] ;  /* 0x001d4800010a7983 */ /* 0x000ee20000300a00 */
[----:B------:R-:W3:Y:S11]  /*19800*/  LDL.LU.64 R8, [R1+0x1d40] ;  /* 0x001d400001087983 */ /* 0x000ef60000300a00 */
[----:B------:R-:W-:Y:S10]  /*19810*/  @!UPT UIADD3 URZ, URZ, URZ, URZ ;  /* 0x0000003f3f3ff290 */ /* 0x000ff4000fffe03f */
[----:B------:R-:W-:Y:S01]  /*19820*/  STL.64 [R1+0x360], R4 ;  /* 0x0003600401007387 */ /* 0x000fe20000100a00 */
[----:B------:R0:W-:Y:S03]  /*19830*/  STL.64 [R1+0x368], R6 ;  /* 0x0003680601007387 */ /* 0x0001e60000100a00 */
[----:B0-----:R-:W2:Y:S01]  /*19840*/  LDL.LU.64 R6, [R1+0x1d38] ;  /* 0x001d380001067983 */ /* 0x001ea20000300a00 */
[----:B------:R-:W2:Y:S02]  /*19850*/  LDL.LU.64 R4, [R1+0x1d30] ;  /* 0x001d300001047983 */ /* 0x000ea40000300a00 */
[----:B--2---:R-:W-:Y:S11]  /*19860*/  HMMA.16816.F32.BF16 R20, R4, R16, R20 ;  /* 0x000000100414723c */ /* 0x004ff60000041814 */
[----:B------:R-:W-:Y:S11]  /*19870*/  @!UPT UIADD3 URZ, URZ, URZ, URZ ;  /* 0x0000003f3f3ff290 */ /* 0x000ff6000fffe03f */
[----:B------:R-:W-:Y:S01]  /*19880*/  @!UPT UIADD3 URZ, URZ, URZ, URZ ;  /* 0x0000003f3f3ff290 */ /* 0x000fe2000fffe03f */
[----:B------:R0:W-:Y:S01]  /*19890*/  STL.64 [R1+0x520], R20 ;  /* 0x0005201401007387 */ /* 0x0001e20000100a00 */
[----:B------:R1:W-:Y:S03]  /*198a0*/  STL.64 [R1+0x528], R22 ;  /* 0x0005281601007387 */ /* 0x0003e60000100a00 */
[----:B0-----:R-:W2:Y:S01]  /*198b0*/  LDL.LU.64 R20, [R1+0x9d0] ;  /* 0x0009d00001147983 */ /* 0x001ea20000300a00 */
[----:B-1----:R-:W4:Y:S03]  /*198c0*/  LDL.LU.64 R22, [R1+0x9d8] ;  /* 0x0009d80001167983 */ /* 0x002f260000300a00 */
[----:B----4-:R-:W-:Y:S01]  /*198d0*/  STL.64 [R1+0x1d28], R22 ;  /* 0x001d281601007387 */ /* 0x010fe20000100a00 */
[----:B--2---:R0:W-:Y:S03]  /*198e0*/  STL.64 [R1+0x1d20], R20 ;  /* 0x001d201401007387 */ /* 0x0041e60000100a00 */
[----:B0-----:R-:W2:Y:S01]  /*198f0*/  LDL.LU.64 R20, [R1+0x320] ;  /* 0x0003200001147983 */ /* 0x001ea20000300a00 */
[----:B------:R-:W2:Y:S02]  /*19900*/  LDL.LU.64 R22, [R1+0x328] ;  /* 0x0003280001167983 */ /* 0x000ea40000300a00 */
[----:B------:R0:W-:Y:S02]  /*19910*/  STL.64 [R1+0x1cc8], R6 ;  /* 0x001cc80601007387 */ /* 0x0001e40000100a00 */
[----:B------:R1:W-:Y:S01]  /*19920*/  STL.64 [R1+0x1cc0], R4 ;  /* 0x001cc00401007387 */ /* 0x0003e20000100a00 */
[----:B0-----:R-:W4:Y:S04]  /*19930*/  LDL.64 R6, [R1+0x18] ;  /* 0x0000180001067983 */ /* 0x001f280000100a00 */
[----:B-1----:R-:W3:Y:S01]  /*19940*/  LDL.64 R4, [R1+0x10] ;  /* 0x0000100001047983 */ /* 0x002ee20000100a00 */
[----:B------:R-:W-:-:S02]  /*19950*/  IMAD.MOV.U32 R2, RZ, RZ, R16 ;  /* 0x000000ffff027224 */ /* 0x000fc400078e0010 */
[----:B------:R-:W-:Y:S01]  /*19960*/  IMAD.MOV.U32 R0, RZ, RZ, R17 ;  /* 0x000000ffff007224 */ /* 0x000fe200078e0011 */
[-C--:B--2---:R-:W-:Y:S01]  /*19970*/  HMMA.16816.F32.BF16 R20, R12, R16.reuse, R20 ;  /* 0x000000100c14723c */ /* 0x084fe20000041814 */
[----:B----4-:R-:W-:Y:S01]  /*19980*/  STL.64 [R1+0x1cd8], R6 ;  /* 0x001cd80601007387 */ /* 0x010fe20000100a00 */
[----:B---3--:R0:W-:Y:S06]  /*19990*/  STL.64 [R1+0x1cd0], R4 ;  /* 0x001cd00401007387 */ /* 0x0081ec0000100a00 */
[----:B0-----:R-:W-:Y:S01]  /*199a0*/  HMMA.16816.F32.BF16 R4, R8, R16, R24 ;  /* 0x000000100804723c */ /* 0x001fe20000041818 */
        /* <DEDUP_REMOVED lines=10> */
[----:B------:R-:W4:Y:S02]  /*19a50*/  LDL.LU.64 R10, [R1+0x518] ;  /* 0x00051800010a7983 */ /* 0x000f240000300a00 */
[----:B------:R-:W-:Y:S02]  /*19a60*/  STL.64 [R1+0x800], R20 ;  /* 0x0008001401007387 */ /* 0x000fe40000100a00 */
[----:B------:R0:W-:Y:S02]  /*19a70*/  STL.64 [R1+0x808], R22 ;  /* 0x0008081601007387 */ /* 0x0001e40000100a00 */
[----:B0-----:R-:W2:Y:S01]  /*19a80*/  LDL.LU.64 R22, [R1+0x1d28] ;  /* 0x001d280001167983 */ /* 0x001ea20000300a00 */
[----:B------:R-:W2:Y:S02]  /*19a90*/  LDL.LU.64 R20, [R1+0x1d20] ;  /* 0x001d200001147983 */ /* 0x000ea40000300a00 */
[----:B------:R-:W2:Y:S02]  /*19aa0*/  LDL.LU.64 R18, [R1+0x1d18] ;  /* 0x001d180001127983 */ /* 0x000ea40000300a00 */
[----:B------:R-:W2:Y:S01]  /*19ab0*/  LDL.LU.64 R16, [R1+0x1d10] ;  /* 0x001d100001107983 */ /* 0x000ea20000300a00 */
[----:B------:R-:W-:Y:S01]  /*19ac0*/  STL.64 [R1+0x1ca8], R14 ;  /* 0x001ca80e01007387 */ /* 0x000fe20000100a00 */
[----:B------:R0:W-:Y:S02]  /*19ad0*/  STL.64 [R1+0x1ca0], R12 ;  /* 0x001ca00c01007387 */ /* 0x0001e40000100a00 */
[----:B0-----:R-:W-:-:S02]  /*19ae0*/  IMAD.MOV.U32 R12, RZ, RZ, R2 ;  /* 0x000000ffff0c7224 */ /* 0x001fc400078e0002 */
[----:B------:R-:W-:-:S07]  /*19af0*/  IMAD.MOV.U32 R13, RZ, RZ, R0 ;  /* 0x000000ffff0d7224 */ /* 0x000fce00078e0000 */
[-C--:B--2---:R-:W-:Y:S01]  /*19b00*/  HMMA.16816.F32.BF16 R16, R16, R12.reuse, R20 ;  /* 0x0000000c1010723c */ /* 0x084fe20000041814 */
[----:B------:R-:W2:Y:S01]  /*19b10*/  LDL.LU.64 R22, [R1+0x1d08] ;  /* 0x001d080001167983 */ /* 0x000ea20000300a00 */
[----:B------:R-:W2:Y:S11]  /*19b20*/  LDL.LU.64 R20, [R1+0x1d00] ;  /* 0x001d000001147983 */ /* 0x000eb60000300a00 */
[----:B------:R-:W-:Y:S10]  /*19b30*/  @!UPT UIADD3 URZ, URZ, URZ, URZ ;  /* 0x0000003f3f3ff290 */ /* 0x000ff4000fffe03f */
[----:B------:R-:W-:Y:S01]  /*19b40*/  STL.64 [R1+0x270], R16 ;  /* 0x0002701001007387 */ /* 0x000fe20000100a00 */
[----:B------:R0:W-:Y:S03]  /*19b50*/  STL.64 [R1+0x278], R18 ;  /* 0x0002781201007387 */ /* 0x0001e60000100a00 */
[----:B0-----:R-:W4:Y:S01]  /*19b60*/  LDL.LU.64 R18, [R1+0x1cf8] ;  /* 0x001cf80001127983 */ /* 0x001f220000300a00 */
[----:B------:R-:W4:Y:S01]  /*19b70*/  LDL.LU.64 R16, [R1+0x1cf0] ;  /* 0x001cf00001107983 */ /* 0x000f220000300a00 */
[-C--:B--2---:R-:W-:Y:S08]  /*19b80*/  HMMA.16816.F32.BF16 R24, R20, R12.reuse, R24 ;  /* 0x0000000c1418723c */ /* 0x084ff00000041818 */
[-C--:B----4-:R-:W-:Y:S11]  /*19b90*/  HMMA.16816.F32.BF16 R8, R16, R12.reuse, R8 ;  /* 0x0000000c1008723c */ /* 0x090ff60000041808 */
[----:B------:R-:W-:Y:S11]  /*19ba0*/  @!UPT UIADD3 URZ, URZ, URZ, URZ ;  /* 0x0000003f3f3ff290 */ /* 0x000ff6000fffe03f */
[----:B------:R-:W-:Y:S01]  /*19bb0*/  @!UPT UIADD3 URZ, URZ, URZ, URZ ;  /* 0x0000003f3f3ff290 */ /* 0x000fe2000fffe03f */
[----:B------:R0:W-:Y:S01]  /*19bc0*/  STL.64 [R1+0x470], R8 ;  /* 0x0004700801007387 */ /* 0x0001e20000100a00 */
[----:B------:R1:W-:Y:S03]  /*19bd0*/  STL.64 [R1+0x478], R10 ;  /* 0x0004780a01007387 */ /* 0x0003e60000100a00 */
[----:B0-----:R-:W2:Y:S01]  /*19be0*/  LDL.LU.64 R8, [R1+0x940] ;  /* 0x0009400001087983 */ /* 0x001ea20000300a00 */
[----:B-1----:R-:W2:Y:S02]  /*19bf0*/  LDL.LU.64 R10, [R1+0x948] ;  /* 0x00094800010a7983 */ /* 0x002ea40000300a00 */
[----:B------:R-:W-:Y:S02]  /*19c00*/  STL.64 [R1+0x1c98], R18 ;  /* 0x001c981201007387 */ /* 0x000fe40000100a00 */
[----:B------:R0:W-:Y:S02]  /*19c10*/  STL.64 [R1+0x1c90], R16 ;  /* 0x001c901001007387 */ /* 0x0001e40000100a00 */
[----:B0-----:R-:W4:Y:S01]  /*19c20*/  LDL.LU.64 R16, [R1+0xb90] ;  /* 0x000b900001107983 */ /* 0x001f220000300a00 */
[----:B------:R-:W4:Y:S02]  /*19c30*/  LDL.LU.64 R18, [R1+0xb98] ;  /* 0x000b980001127983 */ /* 0x000f240000300a00 */
[----:B------:R-:W-:Y:S02]  /*19c40*/  STL.64 [R1+0x5f0], R24 ;  /* 0x0005f01801007387 */ /* 0x000fe40000100a00 */
[----:B------:R0:W-:Y:S02]  /*19c50*/  STL.64 [R1+0x5f8], R26 ;  /* 0x0005f81a01007387 */ /* 0x0001e40000100a00 */
[----:B0-----:R-:W3:Y:S01]  /*19c60*/  LDL.LU.64 R26, [R1+0x1ce8] ;  /* 0x001ce800011a7983 */ /* 0x001ee20000300a00 */
[----:B------:R-:W3:Y:S02]  /*19c70*/  LDL.LU.64 R24, [R1+0x1ce0] ;  /* 0x001ce00001187983 */ /* 0x000ee40000300a00 */
[----:B---3--:R-:W-:Y:S01]  /*19c80*/  HMMA.16816.F32.BF16 R12, R24, R12, R4 ;  /* 0x0000000c180c723c */ /* 0x008fe20000041804 */
[----:B------:R-:W3:Y:S01]  /*19c90*/  LDL.LU.64 R6, [R1+0x1cd8] ;  /* 0x001cd80001067983 */ /* 0x000ee20000300a00 */
[----:B------:R-:W4:Y:S11]  /*19ca0*/  LDL.LU.64 R4, [R1+0x1cd0] ;  /* 0x001cd00001047983 */ /* 0x000f360000300a00 */
[----:B------:R-:W-:Y:S10]  /*19cb0*/  @!UPT UIADD3 URZ, URZ, URZ, URZ ;  /* 0x0000003f3f3ff290 */ /* 0x000ff4000fffe03f */
[----:B------:R0:W-:Y:S01]  /*19cc0*/  STL.64 [R1+0x750], R12 ;  /* 0x0007500c01007387 */ /* 0x0001e20000100a00 */
[----:B------:R1:W-:Y:S02]  /*19cd0*/  STL [R1+0x758], R14 ;  /* 0x0007580e01007387 */ /* 0x0003e40000100800 */
[----:B------:R-:W-:Y:S01]  /*19ce0*/  IMAD.MOV.U32 R28, RZ, RZ, R15 ;  /* 0x000000ffff1c7224 */ /* 0x000fe200078e000f */
[----:B0-----:R-:W2:Y:S01]  /*19cf0*/  LDL.LU.64 R12, [R1+0x690] ;  /* 0x00069000010c7983 */ /* 0x001ea20000300a00 */
[----:B-1----:R-:W2:Y:S02]  /*19d00*/  LDL.LU.64 R14, [R1+0x698] ;  /* 0x00069800010e7983 */ /* 0x002ea40000300a00 */
[----:B------:R-:W-:Y:S02]  /*19d10*/  STL.64 [R1+0x1c88], R26 ;  /* 0x001c881a01007387 */ /* 0x000fe40000100a00 */
[----:B------:R0:W-:Y:S02]  /*19d20*/  STL.64 [R1+0x1c80], R24 ;  /* 0x001c801801007387 */ /* 0x0001e40000100a00 */
[----:B0-----:R-:W4:Y:S01]  /*19d30*/  LDL.LU.64 R24, [R1+0x70] ;  /* 0x0000700001187983 */ /* 0x001f220000300a00 */
[----:B------:R-:W-:Y:S02]  /*19d40*/  STL [R1+0x1270], R28 ;  /* 0x0012701c01007387 */ /* 0x000fe40000100800 */
[----:B---3--:R-:W-:Y:S01]  /*19d50*/  IMAD.MOV.U32 R3, RZ, RZ, R7 ;  /* 0x000000ffff037224 */ /* 0x008fe200078e0007 */
        /* <DEDUP_REMOVED lines=15> */
[----:B0-----:R-:W2:Y:S01]  /*19e50*/  LDL.LU.64 R10, [R1+0x1cb8] ;  /* 0x001cb800010a7983 */ /* 0x001ea20000300a00 */
[----:B------:R-:W2:Y:S02]  /*19e60*/  LDL.LU.64 R8, [R1+0x1cb0] ;  /* 0x001cb00001087983 */ /* 0x000ea40000300a00 */
[----:B------:R-:W-:Y:S02]  /*19e70*/  IMAD.MOV.U32 R2, RZ, RZ, R24 ;  /* 0x000000ffff027224 */ /* 0x000fe400078e0018 */
[----:B------:R-:W-:Y:S02]  /*19e80*/  IMAD.MOV.U32 R0, RZ, RZ, R25 ;  /* 0x000000ffff007224 */ /* 0x000fe400078e0019 */
[----:B------:R-:W3:Y:S01]  /*19e90*/  LDL.LU.64 R24, [R1+0x3f0] ;  /* 0x0003f00001187983 */ /* 0x000ee20000300a00 */
[----:B------:R-:W3:Y:S02]  /*19ea0*/  LDL.LU.64 R26, [R1+0x3f8] ;  /* 0x0003f800011a7983 */ /* 0x000ee40000300a00 */
        /* <DEDUP_REMOVED lines=33> */
[----:B-1----:R-:W4:Y:S02]  /*1a0c0*/  LDL.64 R12, [R1] ;  /* 0x00000000010c7983 */ /* 0x002f240000100a00 */
[----:B----4-:R-:W-:Y:S11]  /*1a0d0*/  HMMA.16816.F32.BF16 R16, R12, R4, R16 ;  /* 0x000000040c10723c */ /* 0x010ff60000041810 */
        /* <DEDUP_REMOVED lines=8> */
[----:B------:R-:W-:-:S02]  /*1a160*/  IMAD.MOV.U32 R2, RZ, RZ, R14 ;  /* 0x000000ffff027224 */ /* 0x000fc400078e000e */
[----:B------:R-:W-:Y:S01]  /*1a170*/  IMAD.MOV.U32 R0, RZ, RZ, R15 ;  /* 0x000000ffff007224 */ /* 0x000fe200078e000f */
[----:B------:R-:W4:Y:S01]  /*1a180*/  LDL.LU.64 R12, [R1+0xb80] ;  /* 0x000b8000010c7983 */ /* 0x000f220000300a00 */
[----:B------:R-:W4:Y:S01]  /*1a190*/  LDL.LU.64 R14, [R1+0xb88] ;  /* 0x000b8800010e7983 */ /* 0x000f220000300a00 */
[-C--:B---3--:R-:W-:Y:S08]  /*1a1a0*/  HMMA.16816.F32.BF16 R24, R20, R4.reuse, R24 ;  /* 0x000000041418723c */ /* 0x088ff00000041818 */
[----:B--2---:R-:W-:Y:S11]  /*1a1b0*/  HMMA.16816.F32.BF16 R8, R16, R4, R8 ;  /* 0x000000041008723c */ /* 0x004ff60000041808 */
[----:B------:R-:W-:Y:S11]  /*1a1c0*/  @!UPT UIADD3 URZ, URZ, URZ, URZ ;  /* 0x0000003f3f3ff290 */ /* 0x000ff6000fffe03f */
[----:B------:R-:W-:Y:S01]  /*1a1d0*/  @!UPT UIADD3 URZ, URZ, URZ, URZ ;  /* 0x0000003f3f3ff290 */ /* 0x000fe2000fffe03f */
[----:B------:R-:W-:Y:S01]  /*1a1e0*/  STL.64 [R1+0x460], R8 ;  /* 0x0004600801007387 */ /* 0x000fe20000100a00 */
[----:B------:R-:W-:Y:S02]  /*1a1f0*/  STL.64 [R1+0x468], R10 ;  /* 0x0004680a01007387 */ /* 0x000fe40000100a00 */
[----:B----4-:R-:W-:Y:S02]  /*1a200*/  STL.64 [R1+0x1c78], R14 ;  /* 0x001c780e01007387 */ /* 0x010fe40000100a00 */
[----:B------:R0:W-:Y:S02]  /*1a210*/  STL.64 [R1+0x1c70], R12 ;  /* 0x001c700c01007387 */ /* 0x0001e40000100a00 */
[----:B0-----:R-:W2:Y:S01]  /*1a220*/  LDL.LU.64 R12, [R1+0x340] ;  /* 0x00034000010c7983 */ /* 0x001ea20000300a00 */
[----:B------:R-:W2:Y:S02]  /*1a230*/  LDL.LU.64 R14, [R1+0x348] ;  /* 0x00034800010e7983 */ /* 0x000ea40000300a00 */
[----:B------:R-:W3:Y:S02]  /*1a240*/  LDL.LU.64 R8, [R1+0x960] ;  /* 0x0009600001087983 */ /* 0x000ee40000300a00 */
[----:B------:R-:W3:Y:S01]  /*1a250*/  LDL.LU.64 R10, [R1+0x968] ;  /* 0x00096800010a7983 */ /* 0x000ee20000300a00 */
[----:B------:R-:W-:Y:S01]  /*1a260*/  STL.64 [R1+0x1c18], R18 ;  /* 0x001c181201007387 */ /* 0x000fe20000100a00 */
[----:B------:R-:W-:Y:S02]  /*1a270*/  STL.64 [R1+0x1c10], R16 ;  /* 0x001c101001007387 */ /* 0x000fe40000100a00 */
[----:B------:R-:W-:Y:S02]  /*1a280*/  STL.64 [R1+0x5e0], R24 ;  /* 0x0005e01801007387 */ /* 0x000fe40000100a00 */
[----:B------:R0:W-:Y:S02]  /*1a290*/  STL.64 [R1+0x5e8], R26 ;  /* 0x0005e81a01007387 */ /* 0x0001e40000100a00 */
[----:B0-----:R-:W2:Y:S01]  /*1a2a0*/  LDL.LU.64 R26, [R1+0x1c88] ;  /* 0x001c8800011a7983 */ /* 0x001ea20000300a00 */
[----:B------:R-:W2:Y:S02]  /*1a2b0*/  LDL.LU.64 R24, [R1+0x1c80] ;  /* 0x001c800001187983 */ /* 0x000ea40000300a00 */
[----:B------:R-:W-:-:S02]  /*1a2c0*/  IMAD.MOV.U32 R16, RZ, RZ, R6 ;  /* 0x000000ffff107224 */ /* 0x000fc400078e0006 */
[----:B------:R-:W-:Y:S01]  /*1a2d0*/  STL.64 [R1+0x1c08], R22 ;  /* 0x001c081601007387 */ /* 0x000fe20000100a00 */
[----:B------:R0:W-:Y:S04]  /*1a2e0*/  STL.64 [R1+0x1c00], R20 ;  /* 0x001c001401007387 */ /* 0x0001e80000100a00 */
[----:B0-----:R-:W4:Y:S01]  /*1a2f0*/  LDL.LU.64 R20, [R1+0x60] ;  /* 0x0000600001147983 */ /* 0x001f220000300a00 */
[----:B--2---:R-:W-:Y:S03]  /*1a300*/  HMMA.16816.F32.BF16 R4, R24, R4, R12 ;  /* 0x000000041804723c */ /* 0x004fe6000004180c */
[----:B------:R-:W4:Y:S01]  /*1a310*/  LDL.LU.64 R14, [R1+0x1c78] ;  /* 0x001c7800010e7983 */ /* 0x000f220000300a00 */
[----:B------:R-:W4:Y:S11]  /*1a320*/  LDL.LU.64 R12, [R1+0x1c70] ;  /* 0x001c7000010c7983 */ /* 0x000f360000300a00 */
[----:B------:R-:W-:Y:S08]  /*1a330*/  @!UPT UIADD3 URZ, URZ, URZ, URZ ;  /* 0x0000003f3f3ff290 */ /* 0x000ff0000fffe03f */
        /* <DEDUP_REMOVED lines=8> */
[----:B----4-:R-:W-:Y:S02]  /*1a3c0*/  HMMA.16816.F32.BF16 R4, R4, R20, R12 ;  /* 0x000000140404723c */ /* 0x010fe4000004180c */
[----:B------:R-:W4:Y:S01]  /*1a3d0*/  LDL.LU.64 R14, [R1+0x1c58] ;  /* 0x001c5800010e7983 */ /* 0x000f220000300a00 */
[----:B------:R-:W4:Y:S11]  /*1a3e0*/  LDL.LU.64 R12, [R1+0x1c50] ;  /* 0x001c5000010c7983 */ /* 0x000f360000300a00 */
[----:B------:R-:W-:Y:S09]  /*1a3f0*/  @!UPT UIADD3 URZ, URZ, URZ, URZ ;  /* 0x0000003f3f3ff290 */ /* 0x000ff2000fffe03f */
[----:B------:R-:W-:Y:S01]  /*1a400*/  STL.64 [R1+0x340], R4 ;  /* 0x0003400401007387 */ /* 0x000fe20000100a00 */
[----:B------:R0:W-:Y:S03]  /*1a410*/  STL.64 [R1+0x348], R6 ;  /* 0x0003480601007387 */ /* 0x0001e60000100a00 */
[----:B0-----:R-:W3:Y:S01]  /*1a420*/  LDL.LU.64 R6, [R1+0x1c48] ;  /* 0x001c480001067983 */ /* 0x001ee20000300a00 */
[----:B------:R-:W3:Y:S02]  /*1a430*/  LDL.LU.64 R4, [R1+0x1c40] ;  /* 0x001c400001047983 */ /* 0x000ee40000300a00 */
[----:B------:R-:W-:Y:S02]  /*1a440*/  IMAD.MOV.U32 R18, RZ, RZ, R2 ;  /* 0x000000ffff127224 */ /* 0x000fe400078e0002 */
[----:B------:R-:W-:Y:S02]  /*1a450*/  IMAD.MOV.U32 R19, RZ, RZ, R0 ;  /* 0x000000ffff137224 */ /* 0x000fe400078e0000 */
[----:B------:R-:W-:-:S02]  /*1a460*/  IMAD.MOV.U32 R2, RZ, RZ, R20 ;  /* 0x000000ffff027224 */ /* 0x000fc400078e0014 */
[----:B------:R-:W-:Y:S01]  /*1a470*/  IMAD.MOV.U32 R0, RZ, RZ, R21 ;  /* 0x000000ffff007224 */ /* 0x000fe200078e0015 */
[----:B---3--:R-:W-:Y:S11]  /*1a480*/  HMMA.16816.F32.BF16 R8, R4, R20, R8 ;  /* 0x000000140408723c */ /* 0x008ff60000041808 */
[----:B------:R-:W-:Y:S11]  /*1a490*/  @!UPT UIADD3 URZ, URZ, URZ, URZ ;  /* 0x0000003f3f3ff290 */ /* 0x000ff6000fffe03f */
[----:B------:R-:W-:Y:S01]  /*1a4a0*/  @!UPT UIADD3 URZ, URZ, URZ, URZ ;  /* 0x0000003f3f3ff290 */ /* 0x000fe2000fffe03f */
[----:B------:R-:W-:Y:S01]  /*1a4b0*/  STL.64 [R1+0x500], R8 ;  /* 0x0005000801007387 */ /* 0x000fe20000100a00 */
[----:B------:R0:W-:Y:S03]  /*1a4c0*/  STL.64 [R1+0x508], R10 ;  /* 0x0005080a01007387 */ /* 0x0001e60000100a00 */
[----:B0-----:R-:W2:Y:S01]  /*1a4d0*/  LDL.LU.64 R10, [R1+0x1c38] ;  /* 0x001c3800010a7983 */ /* 0x001ea20000300a00 */
[----:B------:R-:W2:Y:S02]  /*1a4e0*/  LDL.LU.64 R8, [R1+0x1c30] ;  /* 0x001c300001087983 */ /* 0x000ea40000300a00 */
[----:B------:R-:W3:Y:S02]  /*1a4f0*/  LDL.LU.64 R20, [R1+0x920] ;  /* 0x0009200001147983 */ /* 0x000ee40000300a00 */
[----:B------:R-:W2:Y:S02]  /*1a500*/  LDL.LU.64 R22, [R1+0x928] ;  /* 0x0009280001167983 */ /* 0x000ea40000300a00 */
[----:B--2---:R-:W-:Y:S01]  /*1a510*/  STL.64 [R1+0x1c28], R22 ;  /* 0x001c281601007387 */ /* 0x004fe20000100a00 */
[----:B---3--:R0:W-:Y:S03]  /*1a520*/  STL.64 [R1+0x1c20], R20 ;  /* 0x001c201401007387 */ /* 0x0081e60000100a00 */
[----:B0-----:R-:W2:Y:S01]  /*1a530*/  LDL.LU.64 R20, [R1+0xa30] ;  /* 0x000a300001147983 */ /* 0x001ea20000300a00 */
[----:B------:R-:W2:Y:S02]  /*1a540*/  LDL.LU.64 R22, [R1+0xa38] ;  /* 0x000a380001167983 */ /* 0x000ea40000300a00 */
[----:B------:R-:W-:Y:S02]  /*1a550*/  STL.64 [R1+0x1bd8], R6 ;  /* 0x001bd80601007387 */ /* 0x000fe40000100a00 */
[----:B------:R0:W-:Y:S02]  /*1a560*/  STL.64 [R1+0x1bd0], R4 ;  /* 0x001bd00401007387 */ /* 0x0001e40000100a00 */
[----:B0-----:R-:W-:-:S02]  /*1a570*/  IMAD.MOV.U32 R4, RZ, RZ, R2 ;  /* 0x000000ffff047224 */ /* 0x001fc400078e0002 */
[----:B------:R-:W-:-:S07]  /*1a580*/  IMAD.MOV.U32 R5, RZ, RZ, R0 ;  /* 0x000000ffff057224 */ /* 0x000fce00078e0000 */
[----:B------:R-:W-:Y:S11]  /*1a590*/  HMMA.16816.F32.BF16 R24, R8, R4, R24 ;  /* 0x000000040818723c */ /* 0x000ff60000041818 */
[----:B------:R-:W-:Y:S11]  /*1a5a0*/  @!UPT UIADD3 URZ, URZ, URZ, URZ ;  /* 0x0000003f3f3ff290 */ /* 0x000ff6000fffe03f */
[----:B------:R-:W-:Y:S01]  /*1a5b0*/  @!UPT UIADD3 URZ, URZ, URZ, URZ ;  /* 0x0000003f3f3ff290 */ /* 0x000fe2000fffe03f */
        /* <DEDUP_REMOVED lines=8> */
[----:B------:R-:W-:-:S07]  /*1a640*/  IMAD.MOV.U32 R17, RZ, RZ, R3 ;  /* 0x000000ffff117224 */ /* 0x000fce00078e0003 */
        /* <DEDUP_REMOVED lines=11> */
[----:B------:R-:W2:Y:S02]  /*1a700*/  LDL.LU.64 R14, [R1+0x18] ;  /* 0x00001800010e7983 */ /* 0x000ea40000300a00 */
[----:B------:R-:W2:Y:S02]  /*1a710*/  LDL.LU.64 R22, [R1+0x1c28] ;  /* 0x001c280001167983 */ /* 0x000ea40000300a00 */
[----:B------:R-:W2:Y:S01]  /*1a720*/  LDL.LU.64 R20, [R1+0x1c20] ;  /* 0x001c200001147983 */ /* 0x000ea20000300a00 */
[----:B------:R-:W-:Y:S01]  /*1a730*/  STL.64 [R1+0x250], R16 ;  /* 0x0002501001007387 */ /* 0x000fe20000100a00 */
[----:B------:R0:W-:Y:S03]  /*1a740*/  STL.64 [R1+0x258], R18 ;  /* 0x0002581201007387 */ /* 0x0001e60000100a00 */
[----:B0-----:R-:W2:Y:S01]  /*1a750*/  LDL.LU.64 R18, [R1+0x1c18] ;  /* 0x001c180001127983 */ /* 0x001ea20000300a00 */
[----:B------:R-:W2:Y:S02]  /*1a760*/  LDL.LU.64 R16, [R1+0x1c10] ;  /* 0x001c100001107983 */ /* 0x000ea40000300a00 */
        /* <DEDUP_REMOVED lines=9> */
[----:B0-----:R-:W2:Y:S01]  /*1a800*/  LDL.LU.64 R16, [R1] ;  /* 0x0000000001107983 */ /* 0x001ea20000300a00 */
[----:B------:R-:W2:Y:S01]  /*1a810*/  LDL.LU.64 R18, [R1+0x8] ;  /* 0x0000080001127983 */ /* 0x000ea20000300a00 */
[-C--:B---3--:R-:W-:Y:S02]  /*1a820*/  HMMA.16816.F32.BF16 R24, R20, R4.reuse, R24 ;  /* 0x000000041418723c */ /* 0x088fe40000041818 */
[----:B--2---:R-:W-:Y:S01]  /*1a830*/  STL.64 [R1+0x1ba8], R18 ;  /* 0x001ba81201007387 */ /* 0x004fe20000100a00 */
[----:B------:R0:W-:Y:S03]  /*1a840*/  STL.64 [R1+0x1ba0], R16 ;  /* 0x001ba01001007387 */ /* 0x0001e60000100a00 */
[----:B0-----:R-:W2:Y:S11]  /*1a850*/  LDL.LU.64 R16, [R1+0x50] ;  /* 0x0000500001107983 */ /* 0x001eb60000300a00 */
[----:B------:R-:W-:Y:S06]  /*1a860*/  @!UPT UIADD3 URZ, URZ, URZ, URZ ;  /* 0x0000003f3f3ff290 */ /* 0x000fec000fffe03f */
[----:B------:R-:W-:Y:S02]  /*1a870*/  STL.64 [R1+0x5d0], R24 ;  /* 0x0005d01801007387 */ /* 0x000fe40000100a00 */
[----:B------:R0:W-:Y:S02]  /*1a880*/  STL.64 [R1+0x5d8], R26 ;  /* 0x0005d81a01007387 */ /* 0x0001e40000100a00 */
        /* <DEDUP_REMOVED lines=16> */
[----:B0-----:R-:W2:Y:S01]  /*1a990*/  LDL.LU.64 R24, [R1+0xb70] ;  /* 0x000b700001187983 */ /* 0x001ea20000300a00 */
[----:B------:R-:W2:Y:S02]  /*1a9a0*/  LDL.LU.64 R26, [R1+0xb78] ;  /* 0x000b7800011a7983 */ /* 0x000ea40000300a00 */
[----:B----4-:R-:W-:-:S02]  /*1a9b0*/  IMAD.MOV.U32 R18, RZ, RZ, R12 ;  /* 0x000000ffff127224 */ /* 0x010fc400078e000c */
[----:B------:R-:W-:Y:S02]  /*1a9c0*/  IMAD.MOV.U32 R3, RZ, RZ, R13 ;  /* 0x000000ffff037224 */ /* 0x000fe400078e000d */
[----:B------:R-:W-:Y:S02]  /*1a9d0*/  IMAD.MOV.U32 R2, RZ, RZ, R14 ;  /* 0x000000ffff027224 */ /* 0x000fe400078e000e */
[----:B------:R-:W-:Y:S01]  /*1a9e0*/  IMAD.MOV.U32 R0, RZ, RZ, R15 ;  /* 0x000000ffff007224 */ /* 0x000fe200078e000f */
[-C--:B--2---:R-:W-:Y:S11]  /*1a9f0*/  HMMA.16816.F32.BF16 R24, R12, R16.reuse, R24 ;  /* 0x000000100c18723c */ /* 0x084ff60000041818 */
[----:B------:R-:W-:Y:S11]  /*1aa00*/  @!UPT UIADD3 URZ, URZ, URZ, URZ ;  /* 0x0000003f3f3ff290 */ /* 0x000ff6000fffe03f */
[----:B------:R-:W-:Y:S01]  /*1aa10*/  @!UPT UIADD3 URZ, URZ, URZ, URZ ;  /* 0x0000003f3f3ff290 */ /* 0x000fe2000fffe03f */
[----:B------:R0:W-:Y:S01]  /*1aa20*/  STL.64 [R1+0x240], R24 ;  /* 0x0002401801007387 */ /* 0x0001e20000100a00 */
[----:B------:R1:W-:Y:S02]  /*1aa30*/  STL.64 [R1+0x248], R26 ;  /* 0x0002481a01007387 */ /* 0x0003e40000100a00 */
[----:B------:R-:W3:Y:S02]  /*1aa40*/  LDL.LU.64 R12, [R1+0x8f0] ;  /* 0x0008f000010c7983 */ /* 0x000ee40000300a00 */
[----:B------:R-:W3:Y:S01]  /*1aa50*/  LDL.LU.64 R14, [R1+0x8f8] ;  /* 0x0008f800010e7983 */ /* 0x000ee20000300a00 */
[----:B0-----:R-:W2:Y:S01]  /*1aa60*/  LDL.LU.64 R24, [R1+0xaa0] ;  /* 0x000aa00001187983 */ /* 0x001ea20000300a00 */
[----:B-1----:R-:W4:Y:S01]  /*1aa70*/  LDL.LU.64 R26, [R1+0xaa8] ;  /* 0x000aa800011a7983 */ /* 0x002f220000300a00 */
[-C--:B------:R-:W-:Y:S11]  /*1aa80*/  HMMA.16816.F32.BF16 R20, R4, R16.reuse, R20 ;  /* 0x000000100414723c */ /* 0x080ff60000041814 */
[----:B------:R-:W-:Y:S11]  /*1aa90*/  @!UPT UIADD3 URZ, URZ, URZ, URZ ;  /* 0x0000003f3f3ff290 */ /* 0x000ff6000fffe03f */
[----:B------:R-:W-:Y:S01]  /*1aaa0*/  @!UPT UIADD3 URZ, URZ, URZ, URZ ;  /* 0x0000003f3f3ff290 */ /* 0x000fe2000fffe03f */
[----:B------:R-:W-:Y:S01]  /*1aab0*/  STL.64 [R1+0x430], R20 ;  /* 0x0004301401007387 */ /* 0x000fe20000100a00 */
[----:B------:R-:W-:Y:S01]  /*1aac0*/  STL.64 [R1+0x438], R22 ;  /* 0x0004381601007387 */ /* 0x000fe20000100a00 */
[----:B---3--:R-:W-:Y:S02]  /*1aad0*/  HMMA.16816.F32.BF16 R12, R8, R16, R12 ;  /* 0x00000010080c723c */ /* 0x008fe4000004180c */
[----:B----4-:R-:W-:Y:S01]  /*1aae0*/  STL.64 [R1+0x1bb8], R26 ;  /* 0x001bb81a01007387 */ /* 0x010fe20000100a00 */
[----:B--2---:R0:W-:Y:S03]  /*1aaf0*/  STL.64 [R1+0x1bb0], R24 ;  /* 0x001bb01801007387 */ /* 0x0041e60000100a00 */
[----:B0-----:R-:W2:Y:S01]  /*1ab00*/  LDL.LU.64 R24, [R1+0x5b0] ;  /* 0x0005b00001187983 */ /* 0x001ea20000300a00 */
[----:B------:R-:W2:Y:S02]  /*1ab10*/  LDL.LU.64 R26, [R1+0x5b8] ;  /* 0x0005b800011a7983 */ /* 0x000ea40000300a00 */
[----:B------:R-:W3:Y:S02]  /*1ab20*/  LDL.LU.64 R20, [R1+0x930] ;  /* 0x0009300001147983 */ /* 0x000ee40000300a00 */
[----:B------:R-:W3:Y:S01]  /*1ab30*/  LDL.LU.64 R22, [R1+0x938] ;  /* 0x0009380001167983 */ /* 0x000ee20000300a00 */
[----:B------:R-:W4:Y:S01]  /*1ab40*/  LDL R28, [R1+0x458] ;  /* 0x00045800011c7983 */ /* 0x000f220000100800 */
[----:B------:R-:W-:Y:S02]  /*1ab50*/  STL.64 [R1+0x1b58], R6 ;  /* 0x001b580601007387 */ /* 0x000fe40000100a00 */
[----:B------:R-:W-:Y:S08]  /*1ab60*/  STL.64 [R1+0x1b50], R4 ;  /* 0x001b500401007387 */ /* 0x000ff00000100a00 */
[----:B------:R-:W-:Y:S01]  /*1ab70*/  STL.64 [R1+0x5c0], R12 ;  /* 0x0005c00c01007387 */ /* 0x000fe20000100a00 */
[----:B------:R0:W-:Y:S04]  /*1ab80*/  STL.64 [R1+0x5c8], R14 ;  /* 0x0005c80e01007387 */ /* 0x0001e80000100a00 */
[----:B0-----:R-:W2:Y:S01]  /*1ab90*/  LDL.LU.64 R14, [R1+0x1bc8] ;  /* 0x001bc800010e7983 */ /* 0x001ea20000300a00 */
[----:B------:R-:W2:Y:S02]  /*1aba0*/  LDL.LU.64 R12, [R1+0x1bc0] ;  /* 0x001bc000010c7983 */ /* 0x000ea40000300a00 */
[----:B------:R-:W-:Y:S02]  /*1abb0*/  STL.64 [R1+0x1b10], R10 ;  /* 0x001b100a01007387 */ /* 0x000fe40000100a00 */
[----:B------:R0:W-:Y:S02]  /*1abc0*/  STL.64 [R1+0x1b08], R8 ;  /* 0x001b080801007387 */ /* 0x0001e40000100a00 */
[----:B------:R-:W-:-:S02]  /*1abd0*/  IMAD.MOV.U32 R4, RZ, RZ, R18 ;  /* 0x000000ffff047224 */ /* 0x000fc400078e0012 */
[----:B------:R-:W-:Y:S02]  /*1abe0*/  IMAD.MOV.U32 R6, RZ, RZ, R2 ;  /* 0x000000ffff067224 */ /* 0x000fe400078e0002 */
[----:B------:R-:W-:Y:S02]  /*1abf0*/  IMAD.MOV.U32 R7, RZ, RZ, R0 ;  /* 0x000000ffff077224 */ /* 0x000fe400078e0000 */
[----:B------:R-:W-:Y:S02]  /*1ac00*/  IMAD.MOV.U32 R2, RZ, RZ, R16 ;  /* 0x000000ffff027224 */ /* 0x000fe400078e0010 */
[----:B------:R-:W-:Y:S01]  /*1ac10*/  IMAD.MOV.U32 R0, RZ, RZ, R17 ;  /* 0x000000ffff007224 */ /* 0x000fe200078e0011 */
[----:B0-----:R-:W3:Y:S01]  /*1ac20*/  LDL.LU.64 R8, [R1+0x8e0] ;  /* 0x0008e00001087983 */ /* 0x001ee20000300a00 */
[----:B------:R-:W3:Y:S01]  /*1ac30*/  LDL.LU.64 R10, [R1+0x8e8] ;  /* 0x0008e800010a7983 */ /* 0x000ee20000300a00 */
[----:B--2---:R-:W-:Y:S11]  /*1ac40*/  HMMA.16816.F32.BF16 R24, R12, R16, R24 ;  /* 0x000000100c18723c */ /* 0x004ff60000041818 */
[----:B------:R-:W-:Y:S11]  /*1ac50*/  @!UPT UIADD3 URZ, URZ, URZ, URZ ;  /* 0x0000003f3f3ff290 */ /* 0x000ff6000fffe03f */
[----:B------:R-:W-:Y:S01]  /*1ac60*/  @!UPT UIADD3 URZ, URZ, URZ, URZ ;  /* 0x0000003f3f3ff290 */ /* 0x000fe2000fffe03f */
[----:B------:R-:W-:Y:S01]  /*1ac70*/  STL.64 [R1+0x730], R24 ;  /* 0x0007301801007387 */ /* 0x000fe20000100a00 */
[----:B------:R0:W-:Y:S03]  /*1ac80*/  STL.64 [R1+0x738], R26 ;  /* 0x0007381a01007387 */ /* 0x0001e60000100a00 */
[----:B0-----:R-:W2:Y:S01]  /*1ac90*/  LDL.LU.64 R26, [R1+0x1bb8] ;  /* 0x001bb800011a7983 */ /* 0x001ea20000300a00 */
[----:B------:R-:W2:Y:S02]  /*1aca0*/  LDL.LU.64 R24, [R1+0x1bb0] ;  /* 0x001bb00001187983 */ /* 0x000ea40000300a00 */
[----:B------:R-:W2:Y:S02]  /*1acb0*/  LDL.LU.64 R18, [R1+0x1ba8] ;  /* 0x001ba80001127983 */ /* 0x000ea40000300a00 */
[----:B------:R-:W2:Y:S01]  /*1acc0*/  LDL.LU.64 R16, [R1+0x1ba0] ;  /* 0x001ba00001107983 */ /* 0x000ea20000300a00 */
[----:B------:R-:W-:Y:S01]  /*1acd0*/  STL.64 [R1+0x1ad0], R14 ;  /* 0x001ad00e01007387 */ /* 0x000fe20000100a00 */
[----:B------:R0:W-:Y:S02]  /*1ace0*/  STL.64 [R1+0x1ac8], R12 ;  /* 0x001ac80c01007387 */ /* 0x0001e40000100a00 */
[----:B0-----:R-:W-:-:S02]  /*1acf0*/  IMAD.MOV.U32 R12, RZ, RZ, R2 ;  /* 0x000000ffff0c7224 */ /* 0x001fc400078e0002 */
[----:B------:R-:W-:Y:S02]  /*1ad00*/  IMAD.MOV.U32 R13, RZ, RZ, R0 ;  /* 0x000000ffff0d7224 */ /* 0x000fe400078e0000 */
[----:B------:R-:W-:-:S05]  /*1ad10*/  IMAD.MOV.U32 R5, RZ, RZ, R3 ;  /* 0x000000ffff057224 */ /* 0x000fca00078e0003 */
[-C--:B--2---:R-:W-:Y:S01]  /*1ad20*/  HMMA.16816.F32.BF16 R24, R16, R12.reuse, R24 ;  /* 0x0000000c1018723c */ /* 0x084fe20000041818 */
[----:B------:R-:W-:Y:S02]  /*1ad30*/  IMAD.MOV.U32 R3, RZ, RZ, R18 ;  /* 0x000000ffff037224 */ /* 0x000fe400078e0012 */
[----:B------:R-:W-:Y:S02]  /*1ad40*/  IMAD.MOV.U32 R29, RZ, RZ, R19 ;  /* 0x000000ffff1d7224 */ /* 0x000fe400078e0013 */
[----:B------:R-:W-:Y:S02]  /*1ad50*/  IMAD.MOV.U32 R0, RZ, RZ, R16 ;  /* 0x000000ffff007224 */ /* 0x000fe400078e0010 */
[----:B------:R-:W-:Y:S11]  /*1ad60*/  IMAD.MOV.U32 R2, RZ, RZ, R17 ;  /* 0x000000ffff027224 */ /* 0x000ff600078e0011 */
[----:B------:R-:W-:Y:S05]  /*1ad70*/  @!UPT UIADD3 URZ, URZ, URZ, URZ ;  /* 0x0000003f3f3ff290 */ /* 0x000fea000fffe03f */
[----:B------:R-:W-:Y:S01]  /*1ad80*/  STL.64 [R1+0x1f0], R24 ;  /* 0x0001f01801007387 */ /* 0x000fe20000100a00 */
[----:B------:R0:W-:Y:S03]  /*1ad90*/  STL.64 [R1+0x1f8], R26 ;  /* 0x0001f81a01007387 */ /* 0x0001e60000100a00 */
[----:B0-----:R-:W2:Y:S01]  /*1ada0*/  LDL.LU.64 R26, [R1+0x1b98] ;  /* 0x001b9800011a7983 */ /* 0x001ea20000300a00 */
[----:B------:R-:W2:Y:S02]  /*1adb0*/  LDL.LU.64 R24, [R1+0x1b90] ;  /* 0x001b900001187983 */ /* 0x000ea40000300a00 */
[----:B------:R-:W3:Y:S02]  /*1adc0*/  LDL.LU.64 R18, [R1+0x1b88] ;  /* 0x001b880001127983 */ /* 0x000ee40000300a00 */
[----:B------:R-:W3:Y:S02]  /*1add0*/  LDL.LU.64 R16, [R1+0x1b80] ;  /* 0x001b800001107983 */ /* 0x000ee40000300a00 */
[-C--:B---3--:R-:W-:Y:S11]  /*1ade0*/  HMMA.16816.F32.BF16 R20, R16, R12.reuse, R20 ;  /* 0x0000000c1014723c */ /* 0x088ff60000041814 */
        /* <DEDUP_REMOVED lines=10> */
[-C--:B---3--:R-:W-:Y:S08]  /*1ae90*/  HMMA.16816.F32.BF16 R8, R20, R12.reuse, R8 ;  /* 0x0000000c1408723c */ /* 0x088ff00000041808 */
[----:B--2---:R-:W-:Y:S01]  /*1aea0*/  HMMA.16816.F32.BF16 R12, R24, R12, R16 ;  /* 0x0000000c180c723c */ /* 0x004fe20000041810 */
[----:B----4-:R-:W-:Y:S11]  /*1aeb0*/  LDSM.16.M88.4 R16, [R28+0x6000] ;  /* 0x006000001c10783b */ /* 0x010ff60000000200 */
[----:B------:R-:W-:Y:S03]  /*1aec0*/  @!UPT UIADD3 URZ, URZ, URZ, URZ ;  /* 0x0000003f3f3ff290 */ /* 0x000fe6000fffe03f */
[----:B------:R0:W-:Y:S01]  /*1aed0*/  STL.64 [R1+0x5b0], R8 ;  /* 0x0005b00801007387 */ /* 0x0001e20000100a00 */
[----:B------:R1:W-:Y:S03]  /*1aee0*/  STL.64 [R1+0x5b8], R10 ;  /* 0x0005b80a01007387 */ /* 0x0003e60000100a00 */
[----:B0-----:R-:W2:Y:S01]  /*1aef0*/  LDL.LU.64 R8, [R1+0xb50] ;  /* 0x000b500001087983 */ /* 0x001ea20000300a00 */
[----:B-1----:R-:W2:Y:S02]  /*1af00*/  LDL.LU.64 R10, [R1+0xb58] ;  /* 0x000b5800010a7983 */ /* 0x002ea40000300a00 */
[----:B------:R-:W-:Y:S02]  /*1af10*/  STL.64 [R1+0x1a28], R22 ;  /* 0x001a281601007387 */ /* 0x000fe40000100a00 */
[----:B------:R-:W-:Y:S01]  /*1af20*/  STL.64 [R1+0x1a20], R20 ;  /* 0x001a201401007387 */ /* 0x000fe20000100a00 */
[----:B------:R-:W-:Y:S01]  /*1af30*/  STL.64 [R1+0x19f0], R26 ;  /* 0x0019f01a01007387 */ /* 0x000fe20000100a00 */
[----:B------:R0:W-:Y:S02]  /*1af40*/  STL.64 [R1+0x19e8], R24 ;  /* 0x0019e81801007387 */ /* 0x0001e40000100a00 */
[----:B------:R-:W-:Y:S02]  /*1af50*/  STL.64 [R1+0x8d0], R12 ;  /* 0x0008d00c01007387 */ /* 0x000fe40000100a00 */
[----:B------:R-:W-:Y:S02]  /*1af60*/  STL.64 [R1+0x8d8], R14 ;  /* 0x0008d80e01007387 */ /* 0x000fe40000100a00 */
[----:B------:R-:W1:Y:S04]  /*1af70*/  LDSM.16.M88.4 R12, [R28+0x7000] ;  /* 0x007000001c0c783b */ /* 0x000e680000000200 */
[----:B------:R-:W-:Y:S04]  /*1af80*/  LDSM.16.M88.4 R20, [R28+0x6800] ;  /* 0x006800001c14783b */ /* 0x000fe80000000200 */
[----:B0-----:R-:W3:Y:S01]  /*1af90*/  LDL.LU.64 R24, [R1+0xb60] ;  /* 0x000b600001187983 */ /* 0x001ee20000300a00 */
[----:B------:R-:W3:Y:S03]  /*1afa0*/  LDL.LU.64 R26, [R1+0xb68] ;  /* 0x000b6800011a7983 */ /* 0x000ee60000300a00 */
[----:B-1----:R-:W-:Y:S01]  /*1afb0*/  STL.64 [R1+0x30], R12 ;  /* 0x0000300c01007387 */ /* 0x002fe20000100a00 */
[----:B------:R-:W-:Y:S02]  /*1afc0*/  STL.64 [R1+0x38], R14 ;  /* 0x0000380e01007387 */ /* 0x000fe40000100a00 */
[----:B------:R-:W0:Y:S04]  /*1afd0*/  LDSM.16.M88.4 R12, [R28+0x7800] ;  /* 0x007800001c0c783b */ /* 0x000e280000000200 */
[----:B------:R-:W-:Y:S01]  /*1afe0*/  STL.64 [R1+0x1b0], R16 ;  /* 0x0001b01001007387 */ /* 0x000fe20000100a00 */
[----:B------:R-:W-:Y:S01]  /*1aff0*/  STL.64 [R1+0x1b8], R18 ;  /* 0x0001b81201007387 */ /* 0x000fe20000100a00 */
[----:B------:R-:W-:Y:S03]  /*1b000*/  STL.64 [R1+0x1b60], R16 ;  /* 0x001b601001007387 */ /* 0x000fe60000100a00 */
[----:B0-----:R-:W-:Y:S01]  /*1b010*/  STL.64 [R1+0x28], R14 ;  /* 0x0000280e01007387 */ /* 0x001fe20000100a00 */
[C---:B--2---:R-:W-:Y:S08]  /*1b020*/  HMMA.16816.F32.BF16 R8, R4.reuse, R20, R8 ;  /* 0x000000140408723c */ /* 0x044ff00000041808 */
[C---:B---3--:R-:W-:Y:S11]  /*1b030*/  HMMA.16816.F32.BF16 R24, R4.reuse, R16, R24 ;  /* 0x000000100418723c */ /* 0x048ff60000041818 */
[----:B------:R-:W-:Y:S11]  /*1b040*/  @!UPT UIADD3 URZ, URZ, URZ, URZ ;  /* 0x0000003f3f3ff290 */ /* 0x000ff6000fffe03f */
[----:B------:R-:W-:Y:S01]  /*1b050*/  @!UPT UIADD3 URZ, URZ, URZ, URZ ;  /* 0x0000003f3f3ff290 */ /* 0x000fe2000fffe03f */
[----:B------:R-:W-:Y:S01]  /*1b060*/  STL.64 [R1+0x1e0], R24 ;  /* 0x0001e01801007387 */ /* 0x000fe20000100a00 */
[----:B------:R-:W-:Y:S02]  /*1b070*/  STL.64 [R1+0x1e8], R26 ;  /* 0x0001e81a01007387 */ /* 0x000fe40000100a00 */
[----:B------:R0:W-:Y:S02]  /*1b080*/  STL.64 [R1+0x1b68], R12 ;  /* 0x001b680c01007387 */ /* 0x0001e40000100a00 */
[----:B------:R-:W-:Y:S01]  /*1b090*/  STL.64 [R1+0x48], R22 ;  /* 0x0000481601007387 */ /* 0x000fe20000100a00 */
[----:B0-----:R-:W2:Y:S01]  /*1b0a0*/  LDL.LU.64 R12, [R1+0xb40] ;  /* 0x000b4000010c7983 */ /* 0x001ea20000300a00 */
[----:B------:R-:W2:Y:S02]  /*1b0b0*/  LDL.LU.64 R14, [R1+0xb48] ;  /* 0x000b4800010e7983 */ /* 0x000ea40000300a00 */
[----:B------:R-:W-:Y:S02]  /*1b0c0*/  STL.64 [R1+0x1d0], R8 ;  /* 0x0001d00801007387 */ /* 0x000fe40000100a00 */
[----:B------:R-:W-:Y:S01]  /*1b0d0*/  STL.64 [R1+0x1d8], R10 ;  /* 0x0001d80a01007387 */ /* 0x000fe20000100a00 */
[----:B------:R-:W3:Y:S01]  /*1b0e0*/  LDL.LU.64 R16, [R1+0xb30] ;  /* 0x000b300001107983 */ /* 0x000ee20000300a00 */
[----:B------:R-:W3:Y:S02]  /*1b0f0*/  LDL.LU.64 R18, [R1+0xb38] ;  /* 0x000b380001127983 */ /* 0x000ee40000300a00 */
[----:B------:R0:W-:Y:S02]  /*1b100*/  STL.64 [R1+0x1b48], R20 ;  /* 0x001b481401007387 */ /* 0x0001e40000100a00 */
[----:B0-----:R-:W4:Y:S01]  /*1b110*/  LDL.LU.64 R20, [R1+0xa60] ;  /* 0x000a600001147983 */ /* 0x001f220000300a00 */
[----:B------:R-:W4:Y:S02]  /*1b120*/  LDL.LU.64 R22, [R1+0xa68] ;  /* 0x000a680001167983 */ /* 0x000f240000300a00 */
[----:B------:R-:W2:Y:S02]  /*1b130*/  LDL.LU.64 R8, [R1+0xa10] ;  /* 0x000a100001087983 */ /* 0x000ea40000300a00 */
[----:B------:R-:W2:Y:S02]  /*1b140*/  LDL.LU.64 R10, [R1+0xa18] ;  /* 0x000a1800010a7983 */ /* 0x000ea40000300a00 */
[----:B--2---:R-:W-:Y:S01]  /*1b150*/  STL.64 [R1+0x1b20], R10 ;  /* 0x001b200a01007387 */ /* 0x004fe20000100a00 */
[----:B------:R0:W-:Y:S03]  /*1b160*/  STL.64 [R1+0x1b18], R8 ;  /* 0x001b180801007387 */ /* 0x0001e60000100a00 */
[----:B0-----:R-:W2:Y:S01]  /*1b170*/  LDL.LU.64 R8, [R1+0x30] ;  /* 0x0000300001087983 */ /* 0x001ea20000300a00 */
[----:B------:R-:W2:Y:S02]  /*1b180*/  LDL.LU.64 R24, [R1+0x420] ;  /* 0x0004200001187983 */ /* 0x000ea40000300a00 */
[----:B------:R-:W2:Y:S02]  /*1b190*/  LDL.LU.64 R26, [R1+0x428] ;  /* 0x00042800011a7983 */ /* 0x000ea40000300a00 */
[----:B--2---:R-:W-:Y:S01]  /*1b1a0*/  STL.64 [R1+0x1ae0], R26 ;  /* 0x001ae01a01007387 */ /* 0x004fe20000100a00 */
[----:B------:R0:W-:Y:S03]  /*1b1b0*/  STL.64 [R1+0x1ad8], R24 ;  /* 0x001ad81801007387 */ /* 0x0001e60000100a00 */
[----:B0-----:R-:W2:Y:S01]  /*1b1c0*/  LDL.LU.64 R24, [R1+0x970] ;  /* 0x0009700001187983 */ /* 0x001ea20000300a00 */
[----:B------:R-:W2:Y:S03]  /*1b1d0*/  LDL.LU.64 R26, [R1+0x978] ;  /* 0x00097800011a7983 */ /* 0x000ea60000300a00 */
[----:B--2---:R-:W-:Y:S01]  /*1b1e0*/  STL.64 [R1+0x1af0], R26 ;  /* 0x001af01a01007387 */ /* 0x004fe20000100a00 */
[----:B------:R0:W-:Y:S03]  /*1b1f0*/  STL.64 [R1+0x1ae8], R24 ;  /* 0x001ae81801007387 */ /* 0x0001e60000100a00 */
[----:B0-----:R-:W2:Y:S01]  /*1b200*/  LDL.LU.64 R24, [R1+0x980] ;  /* 0x0009800001187983 */ /* 0x001ea20000300a00 */
[----:B------:R-:W2:Y:S03]  /*1b210*/  LDL.LU.64 R26, [R1+0x988] ;  /* 0x00098800011a7983 */ /* 0x000ea60000300a00 */
[----:B--2---:R-:W-:Y:S01]  /*1b220*/  STL.64 [R1+0x1b00], R26 ;  /* 0x001b001a01007387 */ /* 0x004fe20000100a00 */
[----:B------:R0:W-:Y:S03]  /*1b230*/  STL.64 [R1+0x1af8], R24 ;  /* 0x001af81801007387 */ /* 0x0001e60000100a00 */
[----:B0-----:R-:W2:Y:S01]  /*1b240*/  LDL.LU.64 R24, [R1+0x990] ;  /* 0x0009900001187983 */ /* 0x001ea20000300a00 */
[----:B------:R-:W2:Y:S01]  /*1b250*/  LDL.LU.64 R26, [R1+0x998] ;  /* 0x00099800011a7983 */ /* 0x000ea20000300a00 */
[C---:B------:R-:W-:Y:S02]  /*1b260*/  HMMA.16816.F32.BF16 R12, R4.reuse, R8, R12 ;  /* 0x00000008040c723c */ /* 0x040fe4000004180c */
[----:B--2---:R-:W-:Y:S01]  /*1b270*/  STL.64 [R1+0x1b30], R26 ;  /* 0x001b301a01007387 */ /* 0x004fe20000100a00 */
[----:B------:R0:W-:Y:S03]  /*1b280*/  STL.64 [R1+0x1b28], R24 ;  /* 0x001b281801007387 */ /* 0x0001e60000100a00 */
[----:B0-----:R-:W2:Y:S01]  /*1b290*/  LDL.LU.64 R24, [R1+0xa40] ;  /* 0x000a400001187983 */ /* 0x001ea20000300a00 */
[----:B------:R-:W2:Y:S03]  /*1b2a0*/  LDL.LU.64 R26, [R1+0xa48] ;  /* 0x000a4800011a7983 */ /* 0x000ea60000300a00 */
[----:B--2---:R-:W-:Y:S01]  /*1b2b0*/  STL.64 [R1+0x1b40], R26 ;  /* 0x001b401a01007387 */ /* 0x004fe20000100a00 */
[----:B------:R0:W-:Y:S03]  /*1b2c0*/  STL.64 [R1+0x1b38], R24 ;  /* 0x001b381801007387 */ /* 0x0001e60000100a00 */
[----:B0-----:R-:W2:Y:S01]  /*1b2d0*/  LDL.LU.64 R24, [R1+0xa50] ;  /* 0x000a500001187983 */ /* 0x001ea20000300a00 */
[----:B------:R-:W2:Y:S08]  /*1b2e0*/  LDL.LU.64 R26, [R1+0xa58] ;  /* 0x000a5800011a7983 */ /* 0x000eb00000300a00 */
[----:B------:R0:W-:Y:S02]  /*1b2f0*/  STL.64 [R1+0x1c0], R12 ;  /* 0x0001c00c01007387 */ /* 0x0001e40000100a00 */
[----:B------:R-:W-:Y:S01]  /*1b300*/  STL.64 [R1+0x1c8], R14 ;  /* 0x0001c80e01007387 */ /* 0x000fe20000100a00 */
[----:B0-----:R-:W3:Y:S02]  /*1b310*/  LDL.LU.64 R12, [R1+0x1b68] ;  /* 0x001b6800010c7983 */ /* 0x001ee40000300a00 */
[----:B---3--:R-:W-:Y:S02]  /*1b320*/  HMMA.16816.F32.BF16 R4, R4, R12, R16 ;  /* 0x0000000c0404723c */ /* 0x008fe40000041810 */
[----:B------:R-:W4:Y:S11]  /*1b330*/  LDL.LU.64 R16, [R1+0x1b60] ;  /* 0x001b600001107983 */ /* 0x000f360000300a00 */
[----:B------:R-:W-:Y:S10]  /*1b340*/  @!UPT UIADD3 URZ, URZ, URZ, URZ ;  /* 0x0000003f3f3ff290 */ /* 0x000ff4000fffe03f */
[----:B------:R-:W-:Y:S01]  /*1b350*/  STL.64 [R1+0x190], R4 ;  /* 0x0001900401007387 */ /* 0x000fe20000100a00 */
[----:B------:R0:W-:Y:S03]  /*1b360*/  STL.64 [R1+0x198], R6 ;  /* 0x0001980601007387 */ /* 0x0001e60000100a00 */
[----:B0-----:R-:W4:Y:S01]  /*1b370*/  LDL.LU.64 R6, [R1+0x1b58] ;  /* 0x001b580001067983 */ /* 0x001f220000300a00 */
[----:B------:R-:W4:Y:S02]  /*1b380*/  LDL.LU.64 R4, [R1+0x1b50] ;  /* 0x001b500001047983 */ /* 0x000f240000300a00 */
[C---:B----4-:R-:W-:Y:S11]  /*1b390*/  HMMA.16816.F32.BF16 R20, R4.reuse, R16, R20 ;  /* 0x000000100414723c */ /* 0x050ff60000041814 */
[----:B------:R-:W-:Y:S11]  /*1b3a0*/  @!UPT UIADD3 URZ, URZ, URZ, URZ ;  /* 0x0000003f3f3ff290 */ /* 0x000ff6000fffe03f */
[----:B------:R-:W-:Y:S01]  /*1b3b0*/  @!UPT UIADD3 URZ, URZ, URZ, URZ ;  /* 0x0000003f3f3ff290 */ /* 0x000fe2000fffe03f */
[----:B------:R0:W-:Y:S01]  /*1b3c0*/  STL.64 [R1+0x230], R20 ;  /* 0x0002301401007387 */ /* 0x0001e20000100a00 */
[----:B------:R-:W-:Y:S03]  /*1b3d0*/  STL.64 [R1+0x238], R22 ;  /* 0x0002381601007387 */ /* 0x000fe60000100a00 */
[----:B0-----:R-:W2:Y:S02]  /*1b3e0*/  LDL.LU.64 R20, [R1+0x1b48] ;  /* 0x001b480001147983 */ /* 0x001ea40000300a00 */
[C---:B--2---:R-:W-:Y:S11]  /*1b3f0*/  HMMA.16816.F32.BF16 R24, R4.reuse, R20, R24 ;  /* 0x000000140418723c */ /* 0x044ff60000041818 */
[----:B------:R-:W-:Y:S11]  /*1b400*/  @!UPT UIADD3 URZ, URZ, URZ, URZ ;  /* 0x0000003f3f3ff290 */ /* 0x000ff6000fffe03f */
[----:B------:R-:W-:Y:S01]  /*1b410*/  @!UPT UIADD3 URZ, URZ, URZ, URZ ;  /* 0x0000003f3f3ff290 */ /* 0x000fe2000fffe03f */
[----:B------:R-:W-:Y:S01]  /*1b420*/  STL.64 [R1+0x220], R24 ;  /* 0x0002201801007387 */ /* 0x000fe20000100a00 */
[----:B------:R0:W-:Y:S03]  /*1b430*/  STL.64 [R1+0x228], R26 ;  /* 0x0002281a01007387 */ /* 0x0001e60000100a00 */
[----:B0-----:R-:W2:Y:S01]  /*1b440*/  LDL.LU.64 R26, [R1+0x1b40] ;  /* 0x001b4000011a7983 */ /* 0x001ea20000300a00 */
[----:B------:R-:W2:Y:S02]  /*1b450*/  LDL.LU.64 R24, [R1+0x1b38] ;  /* 0x001b380001187983 */ /* 0x000ea40000300a00 */
[----:B------:R-:W-:Y:S02]  /*1b460*/  IMAD.MOV.U32 R15, RZ, RZ, R8 ;  /* 0x000000ffff0f7224 */ /* 0x000fe400078e0008 */
[----:B------:R-:W-:Y:S01]  /*1b470*/  IMAD.MOV.U32 R14, RZ, RZ, R9 ;  /* 0x000000ffff0e7224 */ /* 0x000fe200078e0009 */
[C---:B--2---:R-:W-:Y:S11]  /*1b480*/  HMMA.16816.F32.BF16 R24, R4.reuse, R8, R24 ;  /* 0x000000080418723c */ /* 0x044ff60000041818 */
[----:B------:R-:W-:Y:S11]  /*1b490*/  @!UPT UIADD3 URZ, URZ, URZ, URZ ;  /* 0x0000003f3f3ff290 */ /* 0x000ff6000fffe03f */
[----:B------:R-:W-:Y:S01]  /*1b4a0*/  @!UPT UIADD3 URZ, URZ, URZ, URZ ;  /* 0x0000003f3f3ff290 */ /* 0x000fe2000fffe03f */
[----:B------:R-:W-:Y:S01]  /*1b4b0*/  STL.64 [R1+0x210], R24 ;  /* 0x0002101801007387 */ /* 0x000fe20000100a00 */
[----:B------:R0:W-:Y:S03]  /*1b4c0*/  STL.64 [R1+0x218], R26 ;  /* 0x0002181a01007387 */ /* 0x0001e60000100a00 */
[----:B0-----:R-:W2:Y:S01]  /*1b4d0*/  LDL.LU.64 R26, [R1+0x1b30] ;  /* 0x001b3000011a7983 */ /* 0x001ea20000300a00 */
[----:B------:R-:W2:Y:S02]  /*1b4e0*/  LDL.LU.64 R24, [R1+0x1b28] ;  /* 0x001b280001187983 */ /* 0x000ea40000300a00 */
[----:B------:R-:W3:Y:S02]  /*1b4f0*/  LDL.LU.64 R10, [R1+0x1b20] ;  /* 0x001b2000010a7983 */ /* 0x000ee40000300a00 */
[----:B------:R-:W3:Y:S02]  /*1b500*/  LDL.LU.64 R8, [R1+0x1b18] ;  /* 0x001b180001087983 */ /* 0x000ee40000300a00 */
[----:B---3--:R-:W-:Y:S01]  /*1b510*/  HMMA.16816.F32.BF16 R4, R4, R12, R8 ;  /* 0x0000000c0404723c */ /* 0x008fe20000041808 */
[----:B------:R-:W2:Y:S01]  /*1b520*/  LDL.LU.64 R10, [R1+0x1b10] ;  /* 0x001b1000010a7983 */ /* 0x000ea20000300a00 */
[----:B------:R-:W2:Y:S11]  /*1b530*/  LDL.LU.64 R8, [R1+0x1b08] ;  /* 0x001b080001087983 */ /* 0x000eb60000300a00 */
[----:B------:R-:W-:Y:S10]  /*1b540*/  @!UPT UIADD3 URZ, URZ, URZ, URZ ;  /* 0x0000003f3f3ff290 */ /* 0x000ff4000fffe03f */
[----:B------:R-:W-:Y:S01]  /*1b550*/  STL.64 [R1+0x1a0], R4 ;  /* 0x0001a00401007387 */ /* 0x000fe20000100a00 */
[----:B------:R-:W-:Y:S01]  /*1b560*/  STL.64 [R1+0x1a8], R6 ;  /* 0x0001a80601007387 */ /* 0x000fe20000100a00 */
[C---:B--2---:R-:W-:Y:S11]  /*1b570*/  HMMA.16816.F32.BF16 R24, R8.reuse, R16, R24 ;  /* 0x000000100818723c */ /* 0x044ff60000041818 */
[----:B------:R-:W-:Y:S11]  /*1b580*/  @!UPT UIADD3 URZ, URZ, URZ, URZ ;  /* 0x0000003f3f3ff290 */ /* 0x000ff6000fffe03f */
[----:B------:R-:W-:Y:S01]  /*1b590*/  @!UPT UIADD3 URZ, URZ, URZ, URZ ;  /* 0x0000003f3f3ff290 */ /* 0x000fe2000fffe03f */
[----:B------:R-:W-:Y:S01]  /*1b5a0*/  STL.64 [R1+0x330], R24 ;  /* 0x0003301801007387 */ /* 0x000fe20000100a00 */
[----:B------:R0:W-:Y:S03]  /*1b5b0*/  STL.64 [R1+0x338], R26 ;  /* 0x0003381a01007387 */ /* 0x0001e60000100a00 */
[----:B0-----:R-:W2:Y:S01]  /*1b5c0*/  LDL.LU.64 R26, [R1+0x1b00] ;  /* 0x001b0000011a7983 */ /* 0x001ea20000300a00 */
        /* <DEDUP_REMOVED lines=9> */
[----:B------:R-:W-:-:S07]  /*1b660*/  IMAD.MOV.U32 R5, RZ, RZ, R14 ;  /* 0x000000ffff057224 */ /* 0x000fce00078e000e */
[C---:B--2---:R-:W-:Y:S11]  /*1b670*/  HMMA.16816.F32.BF16 R24, R8.reuse, R4, R24 ;  /* 0x000000040818723c */ /* 0x044ff60000041818 */
[----:B------:R-:W-:Y:S11]  /*1b680*/  @!UPT UIADD3 URZ, URZ, URZ, URZ ;  /* 0x0000003f3f3ff290 */ /* 0x000ff6000fffe03f */
[----:B------:R-:W-:Y:S01]  /*1b690*/  @!UPT UIADD3 URZ, URZ, URZ, URZ ;  /* 0x0000003f3f3ff290 */ /* 0x000fe2000fffe03f */
[----:B------:R-:W-:Y:S01]  /*1b6a0*/  STL.64 [R1+0x310], R24 ;  /* 0x0003101801007387 */ /* 0x000fe20000100a00 */
[----:B------:R0:W-:Y:S03]  /*1b6b0*/  STL.64 [R1+0x318], R26 ;  /* 0x0003181a01007387 */ /* 0x0001e60000100a00 */
[----:B0-----:R-:W2:Y:S01]  /*1b6c0*/  LDL.LU.64 R26, [R1+0x1ae0] ;  /* 0x001ae000011a7983 */ /* 0x001ea20000300a00 */
[----:B------:R-:W2:Y:S02]  /*1b6d0*/  LDL.LU.64 R24, [R1+0x1ad8] ;  /* 0x001ad80001187983 */ /* 0x000ea40000300a00 */
[----:B------:R0:W-:Y:S02]  /*1b6e0*/  STL.64 [R1+0x1ac0], R4 ;  /* 0x001ac00401007387 */ /* 0x0001e40000100a00 */
[----:B0-----:R-:W3:Y:S01]  /*1b6f0*/  LDL.LU.64 R4, [R1+0x950] ;  /* 0x0009500001047983 */ /* 0x001ee20000300a00 */
[----:B------:R-:W3:Y:S02]  /*1b700*/  LDL.LU.64 R6, [R1+0x958] ;  /* 0x0009580001067983 */ /* 0x000ee40000300a00 */
[----:B---3--:R-:W-:Y:S07]  /*1b710*/  HMMA.16816.F32.BF16 R8, R8, R12, R4 ;  /* 0x0000000c0808723c */ /* 0x008fee0000041804 */
[----:B------:R-:W-:-:S02]  /*1b720*/  IMAD.MOV.U32 R5, RZ, RZ, R12 ;  /* 0x000000ffff057224 */ /* 0x000fc400078e000c */
[----:B------:R-:W-:Y:S11]  /*1b730*/  IMAD.MOV.U32 R4, RZ, RZ, R13 ;  /* 0x000000ffff047224 */ /* 0x000ff600078e000d */
[----:B------:R-:W-:Y:S03]  /*1b740*/  @!UPT UIADD3 URZ, URZ, URZ, URZ ;  /* 0x0000003f3f3ff290 */ /* 0x000fe6000fffe03f */
[----:B------:R0:W-:Y:S01]  /*1b750*/  STL.64 [R1+0x200], R8 ;  /* 0x0002000801007387 */ /* 0x0001e20000100a00 */
[----:B------:R-:W-:Y:S02]  /*1b760*/  STL.64 [R1+0x208], R10 ;  /* 0x0002080a01007387 */ /* 0x000fe40000100a00 */
[----:B------:R-:W2:Y:S02]  /*1b770*/  LDL.LU.64 R14, [R1+0x1ad0] ;  /* 0x001ad000010e7983 */ /* 0x000ea40000300a00 */
[----:B------:R-:W2:Y:S02]  /*1b780*/  LDL.LU.64 R12, [R1+0x1ac8] ;  /* 0x001ac800010c7983 */ /* 0x000ea40000300a00 */
[----:B0-----:R-:W-:Y:S02]  /*1b790*/  IMAD.MOV.U32 R8, RZ, RZ, R5 ;  /* 0x000000ffff087224 */ /* 0x001fe400078e0005 */
[----:B------:R-:W-:-:S05]  /*1b7a0*/  IMAD.MOV.U32 R9, RZ, RZ, R4 ;  /* 0x000000ffff097224 */ /* 0x000fca00078e0004 */
[----:B------:R-:W-:Y:S01]  /*1b7b0*/  STL.64 [R1+0x1ab8], R8 ;  /* 0x001ab80801007387 */ /* 0x000fe20000100a00 */
[----:B------:R-:W-:Y:S02]  /*1b7c0*/  IMAD.MOV.U32 R23, RZ, RZ, R16 ;  /* 0x000000ffff177224 */ /* 0x000fe400078e0010 */
[----:B------:R-:W-:Y:S01]  /*1b7d0*/  IMAD.MOV.U32 R22, RZ, RZ, R17 ;  /* 0x000000ffff167224 */ /* 0x000fe200078e0011 */
[C---:B--2---:R-:W-:Y:S11]  /*1b7e0*/  HMMA.16816.F32.BF16 R4, R12.reuse, R16, R24 ;  /* 0x000000100c04723c */ /* 0x044ff60000041818 */
[----:B------:R-:W-:Y:S11]  /*1b7f0*/  @!UPT UIADD3 URZ, URZ, URZ, URZ ;  /* 0x0000003f3f3ff290 */ /* 0x000ff6000fffe03f */
[----:B------:R-:W-:Y:S01]  /*1b800*/  @!UPT UIADD3 URZ, URZ, URZ, URZ ;  /* 0x0000003f3f3ff290 */ /* 0x000fe2000fffe03f */
[----:B------:R0:W-:Y:S01]  /*1b810*/  STL.64 [R1+0x420], R4 ;  /* 0x0004200401007387 */ /* 0x0001e20000100a00 */
[----:B------:R1:W-:Y:S03]  /*1b820*/  STL.64 [R1+0x428], R6 ;  /* 0x0004280601007387 */ /* 0x0003e60000100a00 */
[----:B0-----:R-:W2:Y:S01]  /*1b830*/  LDL.LU.64 R4, [R1+0x410] ;  /* 0x0004100001047983 */ /* 0x001ea20000300a00 */
[----:B-1----:R-:W2:Y:S02]  /*1b840*/  LDL.LU.64 R6, [R1+0x418] ;  /* 0x0004180001067983 */ /* 0x002ea40000300a00 */
[----:B------:R-:W3:Y:S02]  /*1b850*/  LDL.LU.64 R8, [R1+0x400] ;  /* 0x0004000001087983 */ /* 0x000ee40000300a00 */
[----:B------:R-:W3:Y:S01]  /*1b860*/  LDL.LU.64 R10, [R1+0x408] ;  /* 0x00040800010a7983 */ /* 0x000ee20000300a00 */
[----:B------:R-:W4:Y:S01]  /*1b870*/  LDL.LU.64 R16, [R1+0xaf0] ;  /* 0x000af00001107983 */ /* 0x000f220000300a00 */
[----:B------:R-:W2:Y:S03]  /*1b880*/  LDL.LU.64 R18, [R1+0xaf8] ;  /* 0x000af80001127983 */ /* 0x000ea60000300a00 */
[----:B--2---:R-:W-:Y:S01]  /*1b890*/  STL.64 [R1+0x1a70], R18 ;  /* 0x001a701201007387 */ /* 0x004fe20000100a00 */
[----:B----4-:R0:W-:Y:S03]  /*1b8a0*/  STL.64 [R1+0x1a68], R16 ;  /* 0x001a681001007387 */ /* 0x0101e60000100a00 */
[----:B0-----:R-:W2:Y:S01]  /*1b8b0*/  LDL.LU.64 R16, [R1+0xb00] ;  /* 0x000b000001107983 */ /* 0x001ea20000300a00 */
[----:B------:R-:W4:Y:S03]  /*1b8c0*/  LDL.LU.64 R18, [R1+0xb08] ;  /* 0x000b080001127983 */ /* 0x000f260000300a00 */
[----:B----4-:R-:W-:Y:S01]  /*1b8d0*/  STL.64 [R1+0x1a80], R18 ;  /* 0x001a801201007387 */ /* 0x010fe20000100a00 */
[----:B--2---:R0:W-:Y:S03]  /*1b8e0*/  STL.64 [R1+0x1a78], R16 ;  /* 0x001a781001007387 */ /* 0x0041e60000100a00 */
        /* <DEDUP_REMOVED lines=9> */
[----:B------:R-:W2:Y:S02]  /*1b980*/  LDL.LU.64 R18, [R1+0x918] ;  /* 0x0009180001127983 */ /* 0x000ea40000300a00 */
[----:B------:R-:W4:Y:S02]  /*1b990*/  LDL.LU.64 R24, [R1+0xab0] ;  /* 0x000ab00001187983 */ /* 0x000f240000300a00 */
[----:B------:R-:W2:Y:S01]  /*1b9a0*/  LDL.LU.64 R26, [R1+0xab8] ;  /* 0x000ab800011a7983 */ /* 0x000ea20000300a00 */
[C---:B------:R-:W-:Y:S01]  /*1b9b0*/  HMMA.16816.F32.BF16 R4, R12.reuse, R20, R4 ;  /* 0x000000140c04723c */ /* 0x040fe20000041804 */
[----:B--2---:R-:W-:Y:S01]  /*1b9c0*/  STL.64 [R1+0x1a38], R26 ;  /* 0x001a381a01007387 */ /* 0x004fe20000100a00 */
[----:B----4-:R0:W-:Y:S03]  /*1b9d0*/  STL.64 [R1+0x1a30], R24 ;  /* 0x001a301801007387 */ /* 0x0101e60000100a00 */
[----:B0-----:R-:W2:Y:S01]  /*1b9e0*/  LDL.LU.64 R24, [R1+0xad0] ;  /* 0x000ad00001187983 */ /* 0x001ea20000300a00 */
[----:B------:R-:W4:Y:S03]  /*1b9f0*/  LDL.LU.64 R26, [R1+0xad8] ;  /* 0x000ad800011a7983 */ /* 0x000f260000300a00 */
[----:B----4-:R-:W-:Y:S01]  /*1ba00*/  STL.64 [R1+0x1a48], R26 ;  /* 0x001a481a01007387 */ /* 0x010fe20000100a00 */
[----:B--2---:R-:W-:Y:S11]  /*1ba10*/  STL.64 [R1+0x1a40], R24 ;  /* 0x001a401801007387 */ /* 0x004ff60000100a00 */
[----:B------:R-:W-:Y:S02]  /*1ba20*/  @!UPT UIADD3 URZ, URZ, URZ, URZ ;  /* 0x0000003f3f3ff290 */ /* 0x000fe4000fffe03f */
[----:B------:R0:W-:Y:S02]  /*1ba30*/  STL.64 [R1+0x410], R4 ;  /* 0x0004100401007387 */ /* 0x0001e40000100a00 */
[----:B------:R-:W-:Y:S01]  /*1ba40*/  STL.64 [R1+0x418], R6 ;  /* 0x0004180601007387 */ /* 0x000fe20000100a00 */
[----:B0-----:R-:W3:Y:S02]  /*1ba50*/  LDL.LU.64 R4, [R1+0x1ac0] ;  /* 0x001ac00001047983 */ /* 0x001ee40000300a00 */
[----:B---3--:R-:W-:Y:S11]  /*1ba60*/  HMMA.16816.F32.BF16 R8, R12, R4, R8 ;  /* 0x000000040c08723c */ /* 0x008ff60000041808 */
[----:B------:R-:W-:Y:S11]  /*1ba70*/  @!UPT UIADD3 URZ, URZ, URZ, URZ ;  /* 0x0000003f3f3ff290 */ /* 0x000ff6000fffe03f */
[----:B------:R-:W-:Y:S01]  /*1ba80*/  @!UPT UIADD3 URZ, URZ, URZ, URZ ;  /* 0x0000003f3f3ff290 */ /* 0x000fe2000fffe03f */
[----:B------:R0:W-:Y:S01]  /*1ba90*/  STL.64 [R1+0x400], R8 ;  /* 0x0004000801007387 */ /* 0x0001e20000100a00 */
[----:B------:R-:W-:Y:S03]  /*1baa0*/  STL [R1+0x408], R10 ;  /* 0x0004080a01007387 */ /* 0x000fe60000100800 */
[----:B0-----:R-:W2:Y:S01]  /*1bab0*/  LDL.LU.64 R8, [R1+0x1ab8] ;  /* 0x001ab80001087983 */ /* 0x001ea20000300a00 */
[----:B------:R-:W-:-:S05]  /*1bac0*/  IMAD.MOV.U32 R28, RZ, RZ, R11 ;  /* 0x000000ffff1c7224 */ /* 0x000fca00078e000b */
[----:B------:R-:W-:Y:S01]  /*1bad0*/  STL [R1+0x1274], R28 ;  /* 0x0012741c01007387 */ /* 0x000fe20000100800 */
[----:B--2---:R-:W-:Y:S03]  /*1bae0*/  HMMA.16816.F32.BF16 R12, R12, R8, R16 ;  /* 0x000000080c0c723c */ /* 0x004fe60000041810 */
[----:B------:R-:W2:Y:S01]  /*1baf0*/  LDL.LU.64 R18, [R1+0x1ab0] ;  /* 0x001ab00001127983 */ /* 0x000ea20000300a00 */
[----:B------:R-:W2:Y:S02]  /*1bb00*/  LDL.LU.64 R16, [R1+0x1aa8] ;  /* 0x001aa80001107983 */ /* 0x000ea40000300a00 */
[----:B------:R-:W-:Y:S02]  /*1bb10*/  IMAD.MOV.U32 R24, RZ, RZ, R23 ;  /* 0x000000ffff187224 */ /* 0x000fe400078e0017 */
[----:B------:R-:W-:Y:S11]  /*1bb20*/  IMAD.MOV.U32 R25, RZ, RZ, R22 ;  /* 0x000000ffff197224 */ /* 0x000ff600078e0016 */
[----:B------:R-:W-:Y:S04]  /*1bb30*/  @!UPT UIADD3 URZ, URZ, URZ, URZ ;  /* 0x0000003f3f3ff290 */ /* 0x000fe8000fffe03f */
[----:B------:R0:W-:Y:S01]  /*1bb40*/  STL.64 [R1+0x300], R12 ;  /* 0x0003000c01007387 */ /* 0x0001e20000100a00 */
[----:B------:R1:W-:Y:S02]  /*1bb50*/  STL.64 [R1+0x308], R14 ;  /* 0x0003080e01007387 */ /* 0x0003e40000100a00 */
[----:B0-----:R-:W-:Y:S02]  /*1bb60*/  IMAD.MOV.U32 R12, RZ, RZ, R0 ;  /* 0x000000ffff0c7224 */ /* 0x001fe400078e0000 */
[----:B------:R-:W-:Y:S02]  /*1bb70*/  IMAD.MOV.U32 R13, RZ, RZ, R2 ;  /* 0x000000ffff0d7224 */ /* 0x000fe400078e0002 */
[----:B-1----:R-:W-:Y:S02]  /*1bb80*/  IMAD.MOV.U32 R14, RZ, RZ, R3 ;  /* 0x000000ffff0e7224 */ /* 0x002fe400078e0003 */
[----:B------:R-:W-:Y:S01]  /*1bb90*/  IMAD.MOV.U32 R15, RZ, RZ, R29 ;  /* 0x000000ffff0f7224 */ /* 0x000fe200078e001d */
[----:B------:R-:W3:Y:S01]  /*1bba0*/  LDL.LU R0, [R1+0x1aa4] ;  /* 0x001aa40001007983 */ /* 0x000ee20000300800 */
[----:B------:R-:W4:Y:S02]  /*1bbb0*/  LDL.LU R2, [R1+0x1aa0] ;  /* 0x001aa00001027983 */ /* 0x000f240000300800 */
[----:B------:R-:W3:Y:S02]  /*1bbc0*/  LDL.LU R3, [R1+0x1a9c] ;  /* 0x001a9c0001037983 */ /* 0x000ee40000300800 */
[----:B------:R-:W3:Y:S01]  /*1bbd0*/  LDL.LU R29, [R1+0x1a98] ;  /* 0x001a9800011d7983 */ /* 0x000ee20000300800 */
[C---:B--2---:R-:W-:Y:S11]  /*1bbe0*/  HMMA.16816.F32.BF16 R16, R12.reuse, R24, R16 ;  /* 0x000000180c10723c */ /* 0x044ff60000041810 */
[----:B------:R-:W-:Y:S11]  /*1bbf0*/  @!UPT UIADD3 URZ, URZ, URZ, URZ ;  /* 0x0000003f3f3ff290 */ /* 0x000ff6000fffe03f */
[----:B------:R-:W-:Y:S01]  /*1bc00*/  @!UPT UIADD3 URZ, URZ, URZ, URZ ;  /* 0x0000003f3f3ff290 */ /* 0x000fe2000fffe03f */
[----:B------:R-:W-:Y:S01]  /*1bc10*/  STL.64 [R1+0x120], R16 ;  /* 0x0001201001007387 */ /* 0x000fe20000100a00 */
[----:B------:R0:W-:Y:S03]  /*1bc20*/  STL.64 [R1+0x128], R18 ;  /* 0x0001281201007387 */ /* 0x0001e60000100a00 */
[----:B0-----:R-:W2:Y:S01]  /*1bc30*/  LDL.LU.64 R18, [R1+0x1a90] ;  /* 0x001a900001127983 */ /* 0x001ea20000300a00 */
[----:B------:R-:W2:Y:S02]  /*1bc40*/  LDL.LU.64 R16, [R1+0x1a88] ;  /* 0x001a880001107983 */ /* 0x000ea40000300a00 */
        /* <DEDUP_REMOVED lines=9> */
[----:B------:R-:W3:Y:S01]  /*1bce0*/  LDL.LU.64 R22, [R1+0xae8] ;  /* 0x000ae80001167983 */ /* 0x000ee20000300a00 */
[C---:B--2---:R-:W-:Y:S11]  /*1bcf0*/  HMMA.16816.F32.BF16 R16, R12.reuse, R4, R16 ;  /* 0x000000040c10723c */ /* 0x044ff60000041810 */
[----:B------:R-:W-:Y:S11]  /*1bd00*/  @!UPT UIADD3 URZ, URZ, URZ, URZ ;  /* 0x0000003f3f3ff290 */ /* 0x000ff6000fffe03f */
[----:B------:R-:W-:Y:S01]  /*1bd10*/  @!UPT UIADD3 URZ, URZ, URZ, URZ ;  /* 0x0000003f3f3ff290 */ /* 0x000fe2000fffe03f */
[----:B------:R-:W-:Y:S01]  /*1bd20*/  STL.64 [R1+0x10], R16 ;  /* 0x0000101001007387 */ /* 0x000fe20000100a00 */
[----:B------:R0:W-:Y:S03]  /*1bd30*/  STL.64 [R1+0x18], R18 ;  /* 0x0000181201007387 */ /* 0x0001e60000100a00 */
[----:B0-----:R-:W2:Y:S01]  /*1bd40*/  LDL.LU.64 R18, [R1+0x1a70] ;  /* 0x001a700001127983 */ /* 0x001ea20000300a00 */
[----:B------:R-:W2:Y:S02]  /*1bd50*/  LDL.LU.64 R16, [R1+0x1a68] ;  /* 0x001a680001107983 */ /* 0x000ea40000300a00 */
[----:B--2---:R-:W-:Y:S01]  /*1bd60*/  HMMA.16816.F32.BF16 R12, R12, R8, R16 ;  /* 0x000000080c0c723c */ /* 0x004fe20000041810 */
[----:B------:R-:W3:Y:S01]  /*1bd70*/  LDL.LU.64 R18, [R1+0x1a60] ;  /* 0x001a600001127983 */ /* 0x000ee20000300a00 */
[----:B------:R-:W3:Y:S11]  /*1bd80*/  LDL.LU.64 R16, [R1+0x1a58] ;  /* 0x001a580001107983 */ /* 0x000ef60000300a00 */
[----:B------:R-:W-:Y:S10]  /*1bd90*/  @!UPT UIADD3 URZ, URZ, URZ, URZ ;  /* 0x0000003f3f3ff290 */ /* 0x000ff4000fffe03f */
[----:B------:R-:W-:Y:S01]  /*1bda0*/  STL.64 [R1+0x1788], R14 ;  /* 0x0017880e01007387 */ /* 0x000fe20000100a00 */
[----:B------:R0:W-:Y:S03]  /*1bdb0*/  STL.64 [R1+0x1780], R12 ;  /* 0x0017800c01007387 */ /* 0x0001e60000100a00 */
[----:B0-----:R-:W2:Y:S01]  /*1bdc0*/  LDL.LU.64 R12, [R1+0xac0] ;  /* 0x000ac000010c7983 */ /* 0x001ea20000300a00 */
[----:B------:R-:W2:Y:S01]  /*1bdd0*/  LDL.LU.64 R14, [R1+0xac8] ;  /* 0x000ac800010e7983 */ /* 0x000ea20000300a00 */
[C---:B---3--:R-:W-:Y:S02]  /*1bde0*/  HMMA.16816.F32.BF16 R24, R16.reuse, R24, R20 ;  /* 0x000000181018723c */ /* 0x048fe40000041814 */
[----:B------:R-:W3:Y:S11]  /*1bdf0*/  LDL.LU.64 R20, [R1+0x1a50] ;  /* 0x001a500001147983 */ /* 0x000ef60000300a00 */
[----:B------:R-:W-:Y:S10]  /*1be00*/  @!UPT UIADD3 URZ, URZ, URZ, URZ ;  /* 0x0000003f3f3ff290 */ /* 0x000ff4000fffe03f */
[----:B------:R-:W-:Y:S01]  /*1be10*/  STL.64 [R1+0x150], R24 ;  /* 0x0001501801007387 */ /* 0x000fe20000100a00 */
[----:B------:R0:W-:Y:S03]  /*1be20*/  STL.64 [R1+0x158], R26 ;  /* 0x0001581a01007387 */ /* 0x0001e60000100a00 */
[----:B0-----:R-:W3:Y:S01]  /*1be30*/  LDL.LU.64 R26, [R1+0x1a48] ;  /* 0x001a4800011a7983 */ /* 0x001ee20000300a00 */
[----:B------:R-:W3:Y:S02]  /*1be40*/  LDL.LU.64 R24, [R1+0x1a40] ;  /* 0x001a400001187983 */ /* 0x000ee40000300a00 */
[C---:B---3--:R-:W-:Y:S11]  /*1be50*/  HMMA.16816.F32.BF16 R24, R16.reuse, R20, R24 ;  /* 0x000000141018723c */ /* 0x048ff60000041818 */
[----:B------:R-:W-:Y:S11]  /*1be60*/  @!UPT UIADD3 URZ, URZ, URZ, URZ ;  /* 0x0000003f3f3ff290 */ /* 0x000ff6000fffe03f */
[----:B------:R-:W-:Y:S01]  /*1be70*/  @!UPT UIADD3 URZ, URZ, URZ, URZ ;  /* 0x0000003f3f3ff290 */ /* 0x000fe2000fffe03f */
[----:B------:R-:W-:Y:S01]  /*1be80*/  STL.64 [R1+0x140], R24 ;  /* 0x0001401801007387 */ /* 0x000fe20000100a00 */
[----:B------:R0:W-:Y:S03]  /*1be90*/  STL.64 [R1+0x148], R26 ;  /* 0x0001481a01007387 */ /* 0x0001e60000100a00 */
[----:B0-----:R-:W3:Y:S01]  /*1bea0*/  LDL.LU.64 R26, [R1+0x1a38] ;  /* 0x001a3800011a7983 */ /* 0x001ee20000300a00 */
[----:B------:R-:W3:Y:S01]  /*1beb0*/  LDL.LU.64 R24, [R1+0x1a30] ;  /* 0x001a300001187983 */ /* 0x000ee20000300a00 */
[C---:B--2---:R-:W-:Y:S01]  /*1bec0*/  HMMA.16816.F32.BF16 R12, R16.reuse, R4, R12 ;  /* 0x00000004100c723c */ /* 0x044fe2000004180c */
[----:B------:R-:W-:Y:S02]  /*1bed0*/  IMAD.MOV.U32 R7, RZ, RZ, R20 ;  /* 0x000000ffff077224 */ /* 0x000fe400078e0014 */
[----:B------:R-:W-:Y:S01]  /*1bee0*/  IMAD.MOV.U32 R6, RZ, RZ, R21 ;  /* 0x000000ffff067224 */ /* 0x000fe200078e0015 */
[----:B------:R-:W2:Y:S01]  /*1bef0*/  LDL.LU.64 R22, [R1+0x1a28] ;  /* 0x001a280001167983 */ /* 0x000ea20000300a00 */
[----:B------:R-:W2:Y:S02]  /*1bf00*/  LDL.LU.64 R20, [R1+0x1a20] ;  /* 0x001a200001147983 */ /* 0x000ea40000300a00 */
[----:B------:R0:W-:Y:S11]  /*1bf10*/  STL.64 [R1+0x19f8], R8 ;  /* 0x0019f80801007387 */ /* 0x0001f60000100a00 */
[----:B------:R-:W-:Y:S05]  /*1bf20*/  @!UPT UIADD3 URZ, URZ, URZ, URZ ;  /* 0x0000003f3f3ff290 */ /* 0x000fea000fffe03f */
[----:B------:R-:W-:Y:S01]  /*1bf30*/  STL.64 [R1], R12 ;  /* 0x0000000c01007387 */ /* 0x000fe20000100a00 */
[----:B------:R-:W-:Y:S01]  /*1bf40*/  STL.64 [R1+0x8], R14 ;  /* 0x0000080e01007387 */ /* 0x000fe20000100a00 */
[----:B---3--:R-:W-:Y:S02]  /*1bf50*/  HMMA.16816.F32.BF16 R16, R16, R8, R24 ;  /* 0x000000081010723c */ /* 0x008fe40000041818 */
[----:B0-----:R-:W3:Y:S01]  /*1bf60*/  LDL.LU.64 R8, [R1+0xa80] ;  /* 0x000a800001087983 */ /* 0x001ee20000300a00 */
[----:B------:R-:W2:Y:S03]  /*1bf70*/  LDL.LU.64 R10, [R1+0xa88] ;  /* 0x000a8800010a7983 */ /* 0x000ea60000300a00 */
[----:B--2---:R-:W-:Y:S01]  /*1bf80*/  STL.64 [R1+0x1a08], R10 ;  /* 0x001a080a01007387 */ /* 0x004fe20000100a00 */
[----:B---3--:R0:W-:Y:S03]  /*1bf90*/  STL.64 [R1+0x1a00], R8 ;  /* 0x001a000801007387 */ /* 0x0081e60000100a00 */
[----:B0-----:R-:W2:Y:S01]  /*1bfa0*/  LDL.LU.64 R8, [R1+0xa90] ;  /* 0x000a900001087983 */ /* 0x001ea20000300a00 */
[----:B------:R-:W2:Y:S02]  /*1bfb0*/  LDL.LU.64 R10, [R1+0xa98] ;  /* 0x000a9800010a7983 */ /* 0x000ea40000300a00 */
[----:B------:R-:W3:Y:S02]  /*1bfc0*/  LDL.LU.64 R24, [R1+0xa70] ;  /* 0x000a700001187983 */ /* 0x000ee40000300a00 */
[----:B------:R-:W2:Y:S02]  /*1bfd0*/  LDL.LU.64 R26, [R1+0xa78] ;  /* 0x000a7800011a7983 */ /* 0x000ea40000300a00 */
[----:B--2---:R-:W-:Y:S01]  /*1bfe0*/  STL.64 [R1+0x1a18], R26 ;  /* 0x001a181a01007387 */ /* 0x004fe20000100a00 */
[----:B---3--:R0:W-:Y:S03]  /*1bff0*/  STL.64 [R1+0x1a10], R24 ;  /* 0x001a101801007387 */ /* 0x0081e60000100a00 */
[----:B0-----:R-:W2:Y:S02]  /*1c000*/  LDL.LU.64 R24, [R1+0x1b0] ;  /* 0x0001b00001187983 */ /* 0x001ea40000300a00 */
[----:B------:R0:W-:Y:S02]  /*1c010*/  STL.64 [R1+0x1568], R18 ;  /* 0x0015681201007387 */ /* 0x0001e40000100a00 */
[----:B------:R1:W-:Y:S01]  /*1c020*/  STL.64 [R1+0x1560], R16 ;  /* 0x0015601001007387 */ /* 0x0003e20000100a00 */
[----:B0-----:R-:W3:Y:S04]  /*1c030*/  LDL R18, [R1+0x108] ;  /* 0x0001080001127983 */ /* 0x001ee80000100800 */
[----:B------:R-:W3:Y:S01]  /*1c040*/  LDL R19, [R1+0x10c] ;  /* 0x00010c0001137983 */ /* 0x000ee20000100800 */
[----:B------:R-:W-:-:S02]  /*1c050*/  IMAD.MOV.U32 R14, RZ, RZ, R29 ;  /* 0x000000ffff0e7224 */ /* 0x000fc400078e001d */
[----:B------:R-:W-:Y:S02]  /*1c060*/  IMAD.MOV.U32 R15, RZ, RZ, R3 ;  /* 0x000000ffff0f7224 */ /* 0x000fe400078e0003 */
[----:B-1----:R-:W-:Y:S01]  /*1c070*/  IMAD.MOV.U32 R17, RZ, RZ, R6 ;  /* 0x000000ffff117224 */ /* 0x002fe200078e0006 */
[----:B--2---:R-:W-:Y:S01]  /*1c080*/  HMMA.16816.F32.BF16 R8, R20, R24, R8 ;  /* 0x000000181408723c */ /* 0x004fe20000041808 */
[----:B------:R-:W-:Y:S02]  /*1c090*/  IMAD.MOV.U32 R6, RZ, RZ, R24 ;  /* 0x000000ffff067224 */ /* 0x000fe400078e0018 */
[----:B------:R-:W-:Y:S01]  /*1c0a0*/  IMAD.MOV.U32 R3, RZ, RZ, R25 ;  /* 0x000000ffff037224 */ /* 0x000fe200078e0019 */
[----:B---3--:R-:W-:Y:S01]  /*1c0b0*/  STL.64 [R1+0x19c0], R18 ;  /* 0x0019c01201007387 */ /* 0x008fe20000100a00 */
[----:B------:R0:W-:Y:S02]  /*1c0c0*/  STL.64 [R1+0x19a0], R14 ;  /* 0x0019a00e01007387 */ /* 0x0001e40000100a00 */
[----:B------:R-:W2:Y:S01]  /*1c0d0*/  LDL.LU.64 R12, [R1+0xa20] ;  /* 0x000a2000010c7983 */ /* 0x000ea20000300a00 */
[----:B0-----:R-:W2:Y:S01]  /*1c0e0*/  LDL.LU.64 R14, [R1+0xa28] ;  /* 0x000a2800010e7983 */ /* 0x001ea20000300a00 */
[----:B------:R-:W3:Y:S02]  /*1c0f0*/  LDL.LU.64 R26, [R1+0x1a18] ;  /* 0x001a1800011a7983 */ /* 0x000ee40000300a00 */
[----:B------:R-:W3:Y:S11]  /*1c100*/  LDL.LU.64 R24, [R1+0x1a10] ;  /* 0x001a100001187983 */ /* 0x000ef60000300a00 */
[----:B------:R-:W-:Y:S01]  /*1c110*/  @!UPT UIADD3 URZ, URZ, URZ, URZ ;  /* 0x0000003f3f3ff290 */ /* 0x000fe2000fffe03f */
[----:B------:R-:W-:Y:S01]  /*1c120*/  STL.64 [R1+0x180], R8 ;  /* 0x0001800801007387 */ /* 0x000fe20000100a00 */
[----:B------:R0:W-:Y:S01]  /*1c130*/  STL [R1+0x188], R10 ;  /* 0x0001880a01007387 */ /* 0x0001e20000100800 */
[----:B------:R-:W-:-:S03]  /*1c140*/  IMAD.MOV.U32 R28, RZ, RZ, R11 ;  /* 0x000000ffff1c7224 */ /* 0x000fc600078e000b */
[----:B0-----:R-:W2:Y:S01]  /*1c150*/  LDL.LU.64 R10, [R1+0x1a08] ;  /* 0x001a0800010a7983 */ /* 0x001ea20000300a00 */
[----:B------:R-:W2:Y:S02]  /*1c160*/  LDL.LU.64 R8, [R1+0x1a00] ;  /* 0x001a000001087983 */ /* 0x000ea40000300a00 */
[----:B------:R-:W-:Y:S02]  /*1c170*/  IMAD.MOV.U32 R16, RZ, RZ, R7 ;  /* 0x000000ffff107224 */ /* 0x000fe400078e0007 */
[----:B------:R-:W-:Y:S01]  /*1c180*/  STL [R1+0x14e0], R28 ;  /* 0x0014e01c01007387 */ /* 0x000fe20000100800 */
[C---:B---3--:R-:W-:Y:S08]  /*1c190*/  HMMA.16816.F32.BF16 R24, R20.reuse, R4, R24 ;  /* 0x000000041418723c */ /* 0x048ff00000041818 */
[C---:B--2---:R-:W-:Y:S11]  /*1c1a0*/  HMMA.16816.F32.BF16 R8, R20.reuse, R16, R8 ;  /* 0x000000101408723c */ /* 0x044ff60000041808 */
[----:B------:R-:W-:Y:S11]  /*1c1b0*/  @!UPT UIADD3 URZ, URZ, URZ, URZ ;  /* 0x0000003f3f3ff290 */ /* 0x000ff6000fffe03f */
[----:B------:R-:W-:Y:S01]  /*1c1c0*/  @!UPT UIADD3 URZ, URZ, URZ, URZ ;  /* 0x0000003f3f3ff290 */ /* 0x000fe2000fffe03f */
[----:B------:R0:W-:Y:S01]  /*1c1d0*/  STL.64 [R1+0x170], R8 ;  /* 0x0001700801007387 */ /* 0x0001e20000100a00 */
[----:B------:R-:W-:Y:S03]  /*1c1e0*/  STL.64 [R1+0x178], R10 ;  /* 0x0001780a01007387 */ /* 0x000fe60000100a00 */
[----:B0-----:R-:W2:Y:S01]  /*1c1f0*/  LDL.LU.64 R8, [R1+0x19f8] ;  /* 0x0019f80001087983 */ /* 0x001ea20000300a00 */
[----:B------:R-:W-:Y:S02]  /*1c200*/  STL.64 [R1+0x19d0], R16 ;  /* 0x0019d01001007387 */ /* 0x000fe40000100a00 */
[----:B------:R-:W-:Y:S02]  /*1c210*/  STL.64 [R1+0x160], R24 ;  /* 0x0001601801007387 */ /* 0x000fe40000100a00 */
[----:B------:R0:W-:Y:S02]  /*1c220*/  STL.64 [R1+0x168], R26 ;  /* 0x0001681a01007387 */ /* 0x0001e40000100a00 */
[----:B0-----:R-:W3:Y:S01]  /*1c230*/  LDL.LU.64 R26, [R1+0x19f0] ;  /* 0x0019f000011a7983 */ /* 0x001ee20000300a00 */
[----:B------:R-:W3:Y:S02]  /*1c240*/  LDL.LU.64 R24, [R1+0x19e8] ;  /* 0x0019e80001187983 */ /* 0x000ee40000300a00 */
[----:B------:R0:W-:Y:S02]  /*1c250*/  STL.64 [R1+0x19c8], R4 ;  /* 0x0019c80401007387 */ /* 0x0001e40000100a00 */
[----:B------:R-:W-:Y:S01]  /*1c260*/  IMAD.MOV.U32 R16, RZ, RZ, R6 ;  /* 0x000000ffff107224 */ /* 0x000fe200078e0006 */
[----:B0-----:R-:W2:Y:S01]  /*1c270*/  LDL.LU.64 R4, [R1+0x8a0] ;  /* 0x0008a00001047983 */ /* 0x001ea20000300a00 */
[----:B------:R-:W2:Y:S02]  /*1c280*/  LDL.LU.64 R6, [R1+0x8a8] ;  /* 0x0008a80001067983 */ /* 0x000ea40000300a00 */
[----:B------:R-:W-:Y:S01]  /*1c290*/  IMAD.MOV.U32 R17, RZ, RZ, R3 ;  /* 0x000000ffff117224 */ /* 0x000fe200078e0003 */
[----:B--2---:R-:W-:Y:S01]  /*1c2a0*/  STL.64 [R1+0x19e0], R6 ;  /* 0x0019e00601007387 */ /* 0x004fe20000100a00 */
[----:B------:R0:W-:Y:S03]  /*1c2b0*/  STL.64 [R1+0x19d8], R4 ;  /* 0x0019d80401007387 */ /* 0x0001e60000100a00 */
[----:B0-----:R-:W3:Y:S01]  /*1c2c0*/  LDL.LU.64 R4, [R1+0x8b0] ;  /* 0x0008b00001047983 */ /* 0x001ee20000300a00 */
[----:B------:R-:W3:Y:S01]  /*1c2d0*/  LDL.LU.64 R6, [R1+0x8b8] ;  /* 0x0008b80001067983 */ /* 0x000ee20000300a00 */
[----:B------:R-:W-:Y:S01]  /*1c2e0*/  HMMA.16816.F32.BF16 R20, R20, R8, R12 ;  /* 0x000000081414723c */ /* 0x000fe2000004180c */
[----:B------:R-:W2:Y:S01]  /*1c2f0*/  LDL.LU.64 R12, [R1+0x130] ;  /* 0x00013000010c7983 */ /* 0x000ea20000300a00 */
[----:B------:R-:W2:Y:S11]  /*1c300*/  LDL.LU.64 R14, [R1+0x138] ;  /* 0x00013800010e7983 */ /* 0x000eb60000300a00 */
[----:B------:R-:W-:Y:S10]  /*1c310*/  @!UPT UIADD3 URZ, URZ, URZ, URZ ;  /* 0x0000003f3f3ff290 */ /* 0x000ff4000fffe03f */
[----:B------:R4:W-:Y:S01]  /*1c320*/  STL.64 [R1+0x1348], R22 ;  /* 0x0013481601007387 */ /* 0x0009e20000100a00 */
[----:B------:R0:W-:Y:S02]  /*1c330*/  STL.64 [R1+0x1340], R20 ;  /* 0x0013401401007387 */ /* 0x0001e40000100a00 */
[----:B----4-:R-:W-:Y:S02]  /*1c340*/  IMAD.MOV.U32 R22, RZ, RZ, R2 ;  /* 0x000000ffff167224 */ /* 0x010fe400078e0002 */
[----:B------:R-:W-:-:S05]  /*1c350*/  IMAD.MOV.U32 R23, RZ, RZ, R0 ;  /* 0x000000ffff177224 */ /* 0x000fca00078e0000 */
[----:B------:R1:W-:Y:S01]  /*1c360*/  STL.64 [R1+0x1988], R22 ;  /* 0x0019881601007387 */ /* 0x0003e20000100a00 */
[----:B0-----:R-:W4:Y:S03]  /*1c370*/  LDL.LU.64 R20, [R1+0x890] ;  /* 0x0008900001147983 */ /* 0x001f260000300a00 */
[----:B-1----:R-:W4:Y:S01]  /*1c380*/  LDL.LU.64 R22, [R1+0x898] ;  /* 0x0008980001167983 */ /* 0x002f220000300a00 */
[C---:B---3--:R-:W-:Y:S03]  /*1c390*/  HMMA.16816.F32.BF16 R16, R24.reuse, R16, R4 ;  /* 0x000000101810723c */ /* 0x048fe60000041804 */
[----:B------:R-:W3:Y:S01]  /*1c3a0*/  LDL.LU.64 R6, [R1+0x19e0] ;  /* 0x0019e00001067983 */ /* 0x000ee20000300a00 */
[----:B------:R-:W3:Y:S11]  /*1c3b0*/  LDL.LU.64 R4, [R1+0x19d8] ;  /* 0x0019d80001047983 */ /* 0x000ef60000300a00 */
[----:B------:R-:W-:Y:S08]  /*1c3c0*/  @!UPT UIADD3 URZ, URZ, URZ, URZ ;  /* 0x0000003f3f3ff290 */ /* 0x000ff0000fffe03f */
[----:B------:R0:W-:Y:S01]  /*1c3d0*/  STL.64 [R1+0x8b0], R16 ;  /* 0x0008b01001007387 */ /* 0x0001e20000100a00 */
[----:B------:R3:W-:Y:S03]  /*1c3e0*/  STL.64 [R1+0x8b8], R18 ;  /* 0x0008b81201007387 */ /* 0x0007e60000100a00 */
[----:B0-----:R-:W3:Y:S02]  /*1c3f0*/  LDL.LU.64 R16, [R1+0x19d0] ;  /* 0x0019d00001107983 */ /* 0x001ee40000300a00 */
[C---:B---3--:R-:W-:Y:S02]  /*1c400*/  HMMA.16816.F32.BF16 R16, R24.reuse, R16, R4 ;  /* 0x000000101810723c */ /* 0x048fe40000041804 */
[----:B------:R-:W4:Y:S11]  /*1c410*/  LDL.LU.64 R4, [R1+0x19c8] ;  /* 0x0019c80001047983 */ /* 0x000f360000300a00 */
[----:B------:R-:W-:Y:S10]  /*1c420*/  @!UPT UIADD3 URZ, URZ, URZ, URZ ;  /* 0x0000003f3f3ff290 */ /* 0x000ff4000fffe03f */
[----:B------:R-:W-:Y:S01]  /*1c430*/  STL.64 [R1+0x8a0], R16 ;  /* 0x0008a01001007387 */ /* 0x000fe20000100a00 */
[----:B------:R0:W-:Y:S03]  /*1c440*/  STL.64 [R1+0x8a8], R18 ;  /* 0x0008a81201007387 */ /* 0x0001e60000100a00 */
[----:B0-----:R-:W3:Y:S01]  /*1c450*/  LDL.LU.64 R18, [R1+0x19c0] ;  /* 0x0019c00001127983 */ /* 0x001ee20000300a00 */
[C---:B----4-:R-:W-:Y:S08]  /*1c460*/  HMMA.16816.F32.BF16 R4, R24.reuse, R4, R20 ;  /* 0x000000041804723c */ /* 0x050ff00000041814 */
[----:B--2---:R-:W-:Y:S11]  /*1c470*/  HMMA.16816.F32.BF16 R24, R24, R8, R12 ;  /* 0x000000081818723c */ /* 0x004ff6000004180c */
[----:B------:R-:W-:Y:S05]  /*1c480*/  @!UPT UIADD3 URZ, URZ, URZ, URZ ;  /* 0x0000003f3f3ff290 */ /* 0x000fea000fffe03f */
[----:B------:R-:W-:Y:S02]  /*1c490*/  IMAD.MOV.U32 R0, RZ, RZ, R6 ;  /* 0x000000ffff007224 */ /* 0x000fe400078e0006 */
[----:B------:R-:W-:Y:S02]  /*1c4a0*/  IMAD.MOV.U32 R3, RZ, RZ, R5 ;  /* 0x000000ffff037224 */ /* 0x000fe400078e0005 */
[----:B------:R-:W-:Y:S02]  /*1c4b0*/  IMAD.MOV.U32 R29, RZ, RZ, R4 ;  /* 0x000000ffff1d7224 */ /* 0x000fe400078e0004 */
[----:B------:R-:W-:Y:S01]  /*1c4c0*/  IMAD.MOV.U32 R2, RZ, RZ, R7 ;  /* 0x000000ffff027224 */ /* 0x000fe200078e0007 */
[----:B------:R-:W-:Y:S01]  /*1c4d0*/  STL [R1+0x1130], R0 ;  /* 0x0011300001007387 */ /* 0x000fe20000100800 */
[----:B------:R-:W-:Y:S02]  /*1c4e0*/  STL [R1+0x112c], R3 ;  /* 0x00112c0301007387 */ /* 0x000fe40000100800 */
[----:B------:R-:W-:Y:S02]  /*1c4f0*/  STL [R1+0x1128], R29 ;  /* 0x0011281d01007387 */ /* 0x000fe40000100800 */
[----:B------:R-:W-:Y:S01]  /*1c500*/  STL [R1+0x10dc], R2 ;  /* 0x0010dc0201007387 */ /* 0x000fe20000100800 */
[----:B------:R0:W-:Y:S01]  /*1c510*/  STL.64 [R1+0x10a8], R26 ;  /* 0x0010a81a01007387 */ /* 0x0001e20000100a00 */
[----:B------:R-:W-:Y:S03]  /*1c520*/  STL.64 [R1+0x10a0], R24 ;  /* 0x0010a01801007387 */ /* 0x000fe60000100a00 */
[----:B0-----:R-:W2:Y:S01]  /*1c530*/  LDL.LU R26, [R1+0x38] ;  /* 0x00003800011a7983 */ /* 0x001ea20000300800 */
[----:B------:R-:W2:Y:S03]  /*1c540*/  LDL.LU R27, [R1+0x3c] ;  /* 0x00003c00011b7983 */ /* 0x000ea60000300800 */
[----:B--2---:R-:W-:Y:S01]  /*1c550*/  STL.64 [R1+0x1910], R26 ;  /* 0x0019101a01007387 */ /* 0x004fe20000100a00 */
[----:B------:R-:W2:Y:S03]  /*1c560*/  LDL.64 R14, [R1+0xf8] ;  /* 0x0000f800010e7983 */ /* 0x000ea60000100a00 */
[----:B--2---:R0:W-:Y:S01]  /*1c570*/  STL.64 [R1+0x19b8], R14 ;  /* 0x0019b80e01007387 */ /* 0x0041e20000100a00 */
[----:B------:R-:W2:Y:S02]  /*1c580*/  LDL.LU R20, [R1+0x3b0] ;  /* 0x0003b00001147983 */ /* 0x000ea40000300800 */
[----:B------:R-:W2:Y:S02]  /*1c590*/  LDL.LU R21, [R1+0x3b4] ;  /* 0x0003b40001157983 */ /* 0x000ea40000300800 */
[----:B------:R-:W4:Y:S01]  /*1c5a0*/  LDL.LU R22, [R1+0x3b8] ;  /* 0x0003b80001167983 */ /* 0x000f220000300800 */
[----:B------:R-:W4:Y:S01]  /*1c5b0*/  LDL.LU R23, [R1+0x3bc] ;  /* 0x0003bc0001177983 */ /* 0x000f220000300800 */
[----:B------:R-:W3:Y:S02]  /*1c5c0*/  LDL.LU R12, [R1+0x3e0] ;  /* 0x0003e000010c7983 */ /* 0x000ee40000300800 */
[----:B------:R-:W3:Y:S01]  /*1c5d0*/  LDL.LU R13, [R1+0x3e4] ;  /* 0x0003e400010d7983 */ /* 0x000ee20000300800 */
[----:B0-----:R-:W3:Y:S01]  /*1c5e0*/  LDL.LU R14, [R1+0x3e8] ;  /* 0x0003e800010e7983 */ /* 0x001ee20000300800 */
[----:B------:R-:W3:Y:S03]  /*1c5f0*/  LDL.LU R15, [R1+0x3ec] ;  /* 0x0003ec00010f7983 */ /* 0x000ee60000300800 */
[----:B----4-:R-:W-:Y:S01]  /*1c600*/  STL.64 [R1+0x1998], R22 ;  /* 0x0019981601007387 */ /* 0x010fe20000100a00 */
[----:B--2---:R0:W-:Y:S03]  /*1c610*/  STL.64 [R1+0x1990], R20 ;  /* 0x0019901401007387 */ /* 0x0041e60000100a00 */
[----:B0-----:R-:W2:Y:S01]  /*1c620*/  LDL.LU R20, [R1+0x3c0] ;  /* 0x0003c00001147983 */ /* 0x001ea20000300800 */
[----:B------:R-:W2:Y:S02]  /*1c630*/  LDL.LU R21, [R1+0x3c4] ;  /* 0x0003c40001157983 */ /* 0x000ea40000300800 */
[----:B------:R-:W4:Y:S02]  /*1c640*/  LDL.LU R22, [R1+0x3c8] ;  /* 0x0003c80001167983 */ /* 0x000f240000300800 */
[----:B------:R-:W4:Y:S02]  /*1c650*/  LDL.LU R23, [R1+0x3cc] ;  /* 0x0003cc0001177983 */ /* 0x000f240000300800 */
[----:B----4-:R-:W-:Y:S01]  /*1c660*/  STL.64 [R1+0x19b0], R22 ;  /* 0x0019b01601007387 */ /* 0x010fe20000100a00 */
[----:B--2---:R0:W-:Y:S03]  /*1c670*/  STL.64 [R1+0x19a8], R20 ;  /* 0x0019a81401007387 */ /* 0x0041e60000100a00 */
[----:B0-----:R-:W2:Y:S01]  /*1c680*/  LDL.LU R20, [R1+0x3d0] ;  /* 0x0003d00001147983 */ /* 0x001ea20000300800 */
[----:B------:R-:W2:Y:S02]  /*1c690*/  LDL.LU R21, [R1+0x3d4] ;  /* 0x0003d40001157983 */ /* 0x000ea40000300800 */
[----:B------:R-:W2:Y:S02]  /*1c6a0*/  LDL.LU R22, [R1+0x3d8] ;  /* 0x0003d80001167983 */ /* 0x000ea40000300800 */
[----:B------:R-:W2:Y:S01]  /*1c6b0*/  LDL.LU R23, [R1+0x3dc] ;  /* 0x0003dc0001177983 */ /* 0x000ea20000300800 */
[----:B------:R-:W4:Y:S04]  /*1c6c0*/  LDL.64 R26, [R1+0x98] ;  /* 0x00009800011a7983 */ /* 0x000f280000100a00 */
[----:B----4-:R0:W-:Y:S04]  /*1c6d0*/  STL.64 [R1+0x1958], R26 ;  /* 0x0019581a01007387 */ /* 0x0101e80000100a00 */
[----:B0-----:R-:W4:Y:S04]  /*1c6e0*/  LDL.64 R26, [R1+0xb8] ;  /* 0x0000b800011a7983 */ /* 0x001f280000100a00 */
[----:B------:R-:W0:Y:S02]  /*1c6f0*/  S2R R7, SR_TID.X ;  /* 0x0000000000077919 */ /* 0x000e240000002100 */
[C---:B0-----:R-:W-:Y:S01]  /*1c700*/  LOP3.LUT R6, R7.reuse, 0x7, RZ, 0xc0, !PT ;  /* 0x0000000707067812 */ /* 0x041fe200078ec0ff */
[----:B------:R-:W-:-:S04]  /*1c710*/  IMAD.SHL.U32 R5, R7, 0x2, RZ ;  /* 0x0000000207057824 */ /* 0x000fc800078e00ff */
[----:B------:R-:W-:Y:S02]  /*1c720*/  IMAD R6, R6, 0x110, RZ ;  /* 0x0000011006067824 */ /* 0x000fe400078e02ff */
[----:B------:R-:W-:-:S03]  /*1c730*/  IMAD.SHL.U32 R7, R7, 0x80, RZ ;  /* 0x0000008007077824 */ /* 0x000fc600078e00ff */
[----:B------:R-:W-:-:S04]  /*1c740*/  LOP3.LUT R11, R6, 0x10, R5, 0x78, !PT ;  /* 0x00000010060b7812 */ /* 0x000fc800078e7805 */
[----:B------:R-:W-:-:S05]  /*1c750*/  LOP3.LUT R11, R11, 0x800, R7, 0xf8, !PT ;  /* 0x000008000b0b7812 */ /* 0x000fca00078ef807 */
[----:B------:R-:W-:Y:S02]  /*1c760*/  LDSM.16.MT88.4 R4, [R11+0x9000] ;  /* 0x009000000b04783b */ /* 0x000fe40000004200 */
[----:B------:R-:W0:Y:S02]  /*1c770*/  LDSM.16.MT88.4 R8, [R11+0x9080] ;  /* 0x009080000b08783b */ /* 0x000e240000004200 */
[----:B----4-:R1:W-:Y:S04]  /*1c780*/  STL.64 [R1+0x1968], R26 ;  /* 0x0019681a01007387 */ /* 0x0103e80000100a00 */
[----:B-1----:R-:W4:Y:S04]  /*1c790*/  LDL.64 R26, [R1+0xc8] ;  /* 0x0000c800011a7983 */ /* 0x002f280000100a00 */
[----:B----4-:R1:W-:Y:S04]  /*1c7a0*/  STL.64 [R1+0x1980], R26 ;  /* 0x0019801a01007387 */ /* 0x0103e80000100a00 */
[----:B-1----:R-:W4:Y:S01]  /*1c7b0*/  LDL.64 R26, [R1+0xd8] ;  /* 0x0000d800011a7983 */ /* 0x002f220000100a00 */
[----:B0-----:R0:W-:Y:S02]  /*1c7c0*/  STL.64 [R1+0x18c8], R10 ;  /* 0x0018c80a01007387 */ /* 0x0011e40000100a00 */
[----:B------:R1:W-:Y:S01]  /*1c7d0*/  STL.64 [R1+0x18c0], R8 ;  /* 0x0018c00801007387 */ /* 0x0003e20000100a00 */
[----:B0-----:R-:W2:Y:S01]  /*1c7e0*/  LDL.64 R10, [R1+0xa8] ;  /* 0x0000a800010a7983 */ /* 0x001ea20000100a00 */
[C---:B---3--:R-:W-:Y:S03]  /*1c7f0*/  HMMA.16816.F32.BF16 R12, R4.reuse, R18, R12 ;  /* 0x00000012040c723c */ /* 0x048fe6000004180c */
[----:B--2---:R0:W-:Y:S01]  /*1c800*/  STL.64 [R1+0x1960], R10 ;  /* 0x0019600a01007387 */ /* 0x0041e20000100a00 */
[----:B-1----:R-:W2:Y:S02]  /*1c810*/  LDL.LU R8, [R1+0x390] ;  /* 0x0003900001087983 */ /* 0x002ea40000300800 */
[----:B------:R-:W2:Y:S01]  /*1c820*/  LDL.LU R9, [R1+0x394] ;  /* 0x0003940001097983 */ /* 0x000ea20000300800 */
[----:B0-----:R-:W3:Y:S01]  /*1c830*/  LDL.LU R10, [R1+0x398] ;  /* 0x00039800010a7983 */ /* 0x001ee20000300800 */
[----:B------:R-:W3:Y:S03]  /*1c840*/  LDL.LU R11, [R1+0x39c] ;  /* 0x00039c00010b7983 */ /* 0x000ee60000300800 */
[----:B---3--:R-:W-:Y:S01]  /*1c850*/  STL.64 [R1+0x1978], R10 ;  /* 0x0019780a01007387 */ /* 0x008fe20000100a00 */
[----:B--2---:R0:W-:Y:S03]  /*1c860*/  STL.64 [R1+0x1970], R8 ;  /* 0x0019700801007387 */ /* 0x0041e60000100a00 */
[----:B0-----:R-:W2:Y:S01]  /*1c870*/  LDL.LU R8, [R1+0x3a0] ;  /* 0x0003a00001087983 */ /* 0x001ea20000300800 */
[----:B------:R-:W2:Y:S02]  /*1c880*/  LDL.LU R9, [R1+0x3a4] ;  /* 0x0003a40001097983 */ /* 0x000ea40000300800 */
[----:B------:R-:W2:Y:S02]  /*1c890*/  LDL.LU R10, [R1+0x3a8] ;  /* 0x0003a800010a7983 */ /* 0x000ea40000300800 */
[----:B------:R-:W2:Y:S03]  /*1c8a0*/  LDL.LU R11, [R1+0x3ac] ;  /* 0x0003ac00010b7983 */ /* 0x000ea60000300800 */
[----:B------:R-:W-:Y:S01]  /*1c8b0*/  STL.64 [R1+0x3e0], R12 ;  /* 0x0003e00c01007387 */ /* 0x000fe20000100a00 */
[----:B------:R0:W-:Y:S03]  /*1c8c0*/  STL.64 [R1+0x3e8], R14 ;  /* 0x0003e80e01007387 */ /* 0x0001e60000100a00 */
[----:B0-----:R-:W3:Y:S02]  /*1c8d0*/  LDL.LU.64 R14, [R1+0x19b8] ;  /* 0x0019b800010e7983 */ /* 0x001ee40000300a00 */
[----:B---3--:R-:W-:Y:S01]  /*1c8e0*/  HMMA.16816.F32.BF16 R20, R4, R14, R20 ;  /* 0x0000000e0414723c */ /* 0x008fe20000041814 */
[----:B------:R-:W-:-:S02]  /*1c8f0*/  IMAD.MOV.U32 R2, RZ, RZ, R14 ;  /* 0x000000ffff027224 */ /* 0x000fc400078e000e */
[----:B------:R-:W-:Y:S11]  /*1c900*/  IMAD.MOV.U32 R0, RZ, RZ, R15 ;  /* 0x000000ffff007224 */ /* 0x000ff600078e000f */
[----:B------:R-:W-:Y:S09]  /*1c910*/  @!UPT UIADD3 URZ, URZ, URZ, URZ ;  /* 0x0000003f3f3ff290 */ /* 0x000ff2000fffe03f */
[----:B------:R-:W-:Y:S01]  /*1c920*/  STL.64 [R1+0xc40], R20 ;  /* 0x000c401401007387 */ /* 0x000fe20000100a00 */
[----:B------:R0:W-:Y:S03]  /*1c930*/  STL.64 [R1+0xc48], R22 ;  /* 0x000c481601007387 */ /* 0x0001e60000100a00 */
[----:B0-----:R-:W3:Y:S01]  /*1c940*/  LDL.LU.64 R22, [R1+0x19b0] ;  /* 0x0019b00001167983 */ /* 0x001ee20000300a00 */
[----:B------:R-:W3:Y:S02]  /*1c950*/  LDL.LU.64 R20, [R1+0x19a8] ;  /* 0x0019a80001147983 */ /* 0x000ee40000300a00 */
[----:B------:R-:W3:Y:S02]  /*1c960*/  LDL.LU.64 R14, [R1+0x19a0] ;  /* 0x0019a000010e7983 */ /* 0x000ee40000300a00 */
[----:B---3--:R-:W-:Y:S11]  /*1c970*/  HMMA.16816.F32.BF16 R20, R4, R14, R20 ;  /* 0x0000000e0414723c */ /* 0x008ff60000041814 */
[----:B------:R-:W-:Y:S11]  /*1c980*/  @!UPT UIADD3 URZ, URZ, URZ, URZ ;  /* 0x0000003f3f3ff290 */ /* 0x000ff6000fffe03f */
[----:B------:R-:W-:Y:S01]  /*1c990*/  @!UPT UIADD3 URZ, URZ, URZ, URZ ;  /* 0x0000003f3f3ff290 */ /* 0x000fe2000fffe03f */
[----:B------:R-:W-:Y:S01]  /*1c9a0*/  STL.64 [R1+0xc30], R20 ;  /* 0x000c301401007387 */ /* 0x000fe20000100a00 */
[----:B------:R0:W-:Y:S03]  /*1c9b0*/  STL.64 [R1+0xc38], R22 ;  /* 0x000c381601007387 */ /* 0x0001e60000100a00 */
[----:B0-----:R-:W3:Y:S01]  /*1c9c0*/  LDL.LU.64 R22, [R1+0x1998] ;  /* 0x0019980001167983 */ /* 0x001ee20000300a00 */
[----:B------:R-:W3:Y:S02]  /*1c9d0*/  LDL.LU.64 R20, [R1+0x1990] ;  /* 0x0019900001147983 */ /* 0x000ee40000300a00 */
[----:B------:R0:W-:Y:S02]  /*1c9e0*/  STL.64 [R1+0x18a0], R14 ;  /* 0x0018a00e01007387 */ /* 0x0001e40000100a00 */
[----:B------:R-:W2:Y:S01]  /*1c9f0*/  LDL.LU R12, [R1+0x380] ;  /* 0x00038000010c7983 */ /* 0x000ea20000300800 */
[----:B------:R-:W2:Y:S01]  /*1ca00*/  LDL.LU R13, [R1+0x384] ;  /* 0x00038400010d7983 */ /* 0x000ea20000300800 */
[----:B----4-:R-:W-:-:S03]  /*1ca10*/  IMAD.MOV.U32 R3, RZ, RZ, R27 ;  /* 0x000000ffff037224 */ /* 0x010fc600078e001b */
[----:B0-----:R-:W4:Y:S01]  /*1ca20*/  LDL.LU R14, [R1+0x388] ;  /* 0x00038800010e7983 */ /* 0x001f220000300800 */
[----:B------:R-:W4:Y:S01]  /*1ca30*/  LDL.LU R15, [R1+0x38c] ;  /* 0x00038c00010f7983 */ /* 0x000f220000300800 */
[C---:B---3--:R-:W-:Y:S11]  /*1ca40*/  HMMA.16816.F32.BF16 R20, R4.reuse, R26, R20 ;  /* 0x0000001a0414723c */ /* 0x048ff60000041814 */
[----:B------:R-:W-:Y:S11]  /*1ca50*/  @!UPT UIADD3 URZ, URZ, URZ, URZ ;  /* 0x0000003f3f3ff290 */ /* 0x000ff6000fffe03f */
[----:B------:R-:W-:Y:S01]  /*1ca60*/  @!UPT UIADD3 URZ, URZ, URZ, URZ ;  /* 0x0000003f3f3ff290 */ /* 0x000fe2000fffe03f */
[----:B------:R0:W-:Y:S01]  /*1ca70*/  STL.64 [R1+0xc20], R20 ;  /* 0x000c201401007387 */ /* 0x0001e20000100a00 */
[----:B------:R1:W-:Y:S02]  /*1ca80*/  STL.64 [R1+0xc28], R22 ;  /* 0x000c281601007387 */ /* 0x0003e40000100a00 */
[----:B0-----:R-:W-:Y:S01]  /*1ca90*/  IMAD.MOV.U32 R20, RZ, RZ, R26 ;  /* 0x000000ffff147224 */ /* 0x001fe200078e001a */
[----:B-1----:R-:W3:Y:S01]  /*1caa0*/  LDL.LU.64 R22, [R1+0x1988] ;  /* 0x0019880001167983 */ /* 0x002ee20000300a00 */
[----:B------:R-:W2:Y:S02]  /*1cab0*/  LDL.LU.64 R26, [R1+0x1980] ;  /* 0x00198000011a7983 */ /* 0x000ea40000300a00 */
[----:B------:R-:W-:Y:S01]  /*1cac0*/  STL [R1+0x1884], R3 ;  /* 0x0018840301007387 */ /* 0x000fe20000100800 */
[----:B------:R-:W-:Y:S01]  /*1cad0*/  STL [R1+0x1880], R20 ;  /* 0x0018801401007387 */ /* 0x000fe20000100800 */
[----:B--2---:R-:W-:Y:S01]  /*1cae0*/  HMMA.16816.F32.BF16 R8, R4, R26, R8 ;  /* 0x0000001a0408723c */ /* 0x004fe20000041808 */
[----:B------:R-:W-:-:S02]  /*1caf0*/  IMAD.MOV.U32 R28, RZ, RZ, R26 ;  /* 0x000000ffff1c7224 */ /* 0x000fc400078e001a */
[----:B------:R-:W-:Y:S11]  /*1cb00*/  IMAD.MOV.U32 R21, RZ, RZ, R27 ;  /* 0x000000ffff157224 */ /* 0x000ff600078e001b */
[----:B------:R-:W-:Y:S09]  /*1cb10*/  @!UPT UIADD3 URZ, URZ, URZ, URZ ;  /* 0x0000003f3f3ff290 */ /* 0x000ff2000fffe03f */
[----:B------:R-:W-:Y:S01]  /*1cb20*/  STL.64 [R1+0xc10], R8 ;  /* 0x000c100801007387 */ /* 0x000fe20000100a00 */
[----:B------:R0:W-:Y:S03]  /*1cb30*/  STL.64 [R1+0xc18], R10 ;  /* 0x000c180a01007387 */ /* 0x0001e60000100a00 */
[----:B0-----:R-:W2:Y:S01]  /*1cb40*/  LDL.LU.64 R10, [R1+0x1978] ;  /* 0x00197800010a7983 */ /* 0x001ea20000300a00 */
[----:B------:R-:W2:Y:S02]  /*1cb50*/  LDL.LU.64 R8, [R1+0x1970] ;  /* 0x0019700001087983 */ /* 0x000ea40000300a00 */
[----:B------:R-:W2:Y:S02]  /*1cb60*/  LDL.LU.64 R26, [R1+0x1968] ;  /* 0x00196800011a7983 */ /* 0x000ea40000300a00 */
[----:B------:R-:W-:Y:S01]  /*1cb70*/  STL [R1+0x188c], R21 ;  /* 0x00188c1501007387 */ /* 0x000fe20000100800 */
[----:B------:R-:W-:Y:S01]  /*1cb80*/  STL [R1+0x1888], R28 ;  /* 0x0018881c01007387 */ /* 0x000fe20000100800 */
[C---:B--2---:R-:W-:Y:S11]  /*1cb90*/  HMMA.16816.F32.BF16 R8, R4.reuse, R26, R8 ;  /* 0x0000001a0408723c */ /* 0x044ff60000041808 */
[----:B------:R-:W-:Y:S11]  /*1cba0*/  @!UPT UIADD3 URZ, URZ, URZ, URZ ;  /* 0x0000003f3f3ff290 */ /* 0x000ff6000fffe03f */
[----:B------:R-:W-:Y:S01]  /*1cbb0*/  @!UPT UIADD3 URZ, URZ, URZ, URZ ;  /* 0x0000003f3f3ff290 */ /* 0x000fe2000fffe03f */
[----:B------:R-:W-:Y:S01]  /*1cbc0*/  STL.64 [R1+0xc00], R8 ;  /* 0x000c000801007387 */ /* 0x000fe20000100a00 */
[----:B------:R0:W-:Y:S03]  /*1cbd0*/  STL.64 [R1+0xc08], R10 ;  /* 0x000c080a01007387 */ /* 0x0001e60000100a00 */
[----:B0-----:R-:W4:Y:S01]  /*1cbe0*/  LDL.LU.64 R10, [R1+0x1960] ;  /* 0x00196000010a7983 */ /* 0x001f220000300a00 */
[----:B------:R-:W-:Y:S02]  /*1cbf0*/  IMAD.MOV.U32 R29, RZ, RZ, R27 ;  /* 0x000000ffff1d7224 */ /* 0x000fe400078e001b */
[----:B------:R-:W-:Y:S02]  /*1cc00*/  IMAD.MOV.U32 R20, RZ, RZ, R26 ;  /* 0x000000ffff147224 */ /* 0x000fe400078e001a */
[----:B------:R-:W2:Y:S01]  /*1cc10*/  LDL.LU.64 R26, [R1+0x1958] ;  /* 0x00195800011a7983 */ /* 0x000ea20000300a00 */
[----:B------:R-:W-:Y:S02]  /*1cc20*/  STL [R1+0x1894], R29 ;  /* 0x0018941d01007387 */ /* 0x000fe40000100800 */
[----:B------:R0:W-:Y:S02]  /*1cc30*/  STL [R1+0x1890], R20 ;  /* 0x0018901401007387 */ /* 0x0001e40000100800 */
[----:B---3--:R1:W-:Y:S01]  /*1cc40*/  STL.64 [R1+0x1940], R22 ;  /* 0x0019401601007387 */ /* 0x0083e20000100a00 */
[----:B0-----:R-:W2:Y:S01]  /*1cc50*/  LDL.LU R20, [R1+0x370] ;  /* 0x0003700001147983 */ /* 0x001ea20000300800 */
[----:B------:R-:W2:Y:S02]  /*1cc60*/  LDL.LU R21, [R1+0x374] ;  /* 0x0003740001157983 */ /* 0x000ea40000300800 */
[----:B-1----:R-:W2:Y:S02]  /*1cc70*/  LDL.LU R22, [R1+0x378] ;  /* 0x0003780001167983 */ /* 0x002ea40000300800 */
[----:B------:R-:W2:Y:S01]  /*1cc80*/  LDL.LU R23, [R1+0x37c] ;  /* 0x00037c0001177983 */ /* 0x000ea20000300800 */
[----:B----4-:R-:W-:Y:S01]  /*1cc90*/  HMMA.16816.F32.BF16 R12, R4, R10, R12 ;  /* 0x0000000a040c723c */ /* 0x010fe2000004180c */
[----:B------:R-:W-:-:S02]  /*1cca0*/  IMAD.MOV.U32 R28, RZ, RZ, R10 ;  /* 0x000000ffff1c7224 */ /* 0x000fc400078e000a */
[----:B------:R-:W-:Y:S11]  /*1ccb0*/  IMAD.MOV.U32 R3, RZ, RZ, R11 ;  /* 0x000000ffff037224 */ /* 0x000ff600078e000b */
[----:B------:R-:W-:Y:S09]  /*1ccc0*/  @!UPT UIADD3 URZ, URZ, URZ, URZ ;  /* 0x0000003f3f3ff290 */ /* 0x000ff2000fffe03f */
[----:B------:R-:W-:Y:S01]  /*1ccd0*/  STL.64 [R1+0xbf0], R12 ;  /* 0x000bf00c01007387 */ /* 0x000fe20000100a00 */
[----:B------:R0:W-:Y:S02]  /*1cce0*/  STL.64 [R1+0xbf8], R14 ;  /* 0x000bf80e01007387 */ /* 0x0001e40000100a00 */
[----:B------:R-:W3:Y:S02]  /*1ccf0*/  LDL.64 R10, [R1+0x28] ;  /* 0x00002800010a7983 */ /* 0x000ee40000100a00 */
[----:B0-----:R-:W-:Y:S02]  /*1cd00*/  IMAD.MOV.U32 R14, RZ, RZ, R2 ;  /* 0x000000ffff0e7224 */ /* 0x001fe400078e0002 */
[----:B------:R-:W-:Y:S01]  /*1cd10*/  IMAD.MOV.U32 R15, RZ, RZ, R0 ;  /* 0x000000ffff0f7224 */ /* 0x000fe200078e0000 */
[----:B---3--:R2:W-:Y:S02]  /*1cd20*/  STL.64 [R1+0x18e0], R10 ;  /* 0x0018e00a01007387 */ /* 0x0085e40000100a00 */
[----:B--2---:R-:W-:Y:S02]  /*1cd30*/  HMMA.16816.F32.BF16 R8, R4, R26, R20 ;  /* 0x0000001a0408723c */ /* 0x004fe40000041814 */
[----:B------:R-:W-:Y:S01]  /*1cd40*/  STL.64 [R1+0x18b8], R14 ;  /* 0x0018b80e01007387 */ /* 0x000fe20000100a00 */
[----:B------:R-:W-:Y:S11]  /*1cd50*/  STL [R1+0x1898], R28 ;  /* 0x0018981c01007387 */ /* 0x000ff60000100800 */
[----:B------:R-:W-:Y:S09]  /*1cd60*/  @!UPT UIADD3 URZ, URZ, URZ, URZ ;  /* 0x0000003f3f3ff290 */ /* 0x000ff2000fffe03f */
[----:B------:R0:W-:Y:S01]  /*1cd70*/  STL.64 [R1+0xbe0], R8 ;  /* 0x000be00801007387 */ /* 0x0001e20000100a00 */
[----:B------:R1:W-:Y:S03]  /*1cd80*/  STL.64 [R1+0xbe8], R10 ;  /* 0x000be80a01007387 */ /* 0x0003e60000100a00 */
[----:B0-----:R-:W2:Y:S01]  /*1cd90*/  LDL.LU R8, [R1+0x1c0] ;  /* 0x0001c00001087983 */ /* 0x001ea20000300800 */
[----:B------:R-:W2:Y:S02]  /*1cda0*/  LDL.LU R9, [R1+0x1c4] ;  /* 0x0001c40001097983 */ /* 0x000ea40000300800 */
[----:B-1----:R-:W3:Y:S02]  /*1cdb0*/  LDL.LU R10, [R1+0x1c8] ;  /* 0x0001c800010a7983 */ /* 0x002ee40000300800 */
[----:B------:R-:W3:Y:S02]  /*1cdc0*/  LDL.LU R11, [R1+0x1cc] ;  /* 0x0001cc00010b7983 */ /* 0x000ee40000300800 */
[----:B------:R-:W-:-:S02]  /*1cdd0*/  IMAD.MOV.U32 R17, RZ, RZ, R26 ;  /* 0x000000ffff117224 */ /* 0x000fc400078e001a */
[----:B------:R-:W-:Y:S01]  /*1cde0*/  IMAD.MOV.U32 R16, RZ, RZ, R27 ;  /* 0x000000ffff107224 */ /* 0x000fe200078e001b */
[----:B---3--:R0:W-:Y:S01]  /*1cdf0*/  STL.64 [R1+0x18f0], R10 ;  /* 0x0018f00a01007387 */ /* 0x0081e20000100a00 */
[----:B--2---:R-:W-:Y:S03]  /*1ce00*/  STL.64 [R1+0x18e8], R8 ;  /* 0x0018e80801007387 */ /* 0x004fe60000100a00 */
[----:B0-----:R-:W2:Y:S04]  /*1ce10*/  LDL R10, [R1+0x48] ;  /* 0x00004800010a7983 */ /* 0x001ea80000100800 */
[----:B------:R-:W2:Y:S01]  /*1ce20*/  LDL R11, [R1+0x4c] ;  /* 0x00004c00010b7983 */ /* 0x000ea20000100800 */
[----:B------:R-:W3:Y:S02]  /*1ce30*/  LDL.LU R24, [R1+0x1e0] ;  /* 0x0001e00001187983 */ /* 0x000ee40000300800 */
[----:B------:R-:W3:Y:S02]  /*1ce40*/  LDL.LU R25, [R1+0x1e4] ;  /* 0x0001e40001197983 */ /* 0x000ee40000300800 */
[----:B------:R-:W4:Y:S01]  /*1ce50*/  LDL.LU R26, [R1+0x1e8] ;  /* 0x0001e800011a7983 */ /* 0x000f220000300800 */
[----:B------:R-:W4:Y:S01]  /*1ce60*/  LDL.LU R27, [R1+0x1ec] ;  /* 0x0001ec00011b7983 */ /* 0x000f220000300800 */
[----:B------:R-:W2:Y:S03]  /*1ce70*/  LDL.64 R22, [R1+0x88] ;  /* 0x0000880001167983 */ /* 0x000ea60000100a00 */
[----:B----4-:R0:W-:Y:S01]  /*1ce80*/  STL.64 [R1+0x1920], R26 ;  /* 0x0019201a01007387 */ /* 0x0101e20000100a00 */
[----:B---3--:R-:W-:Y:S03]  /*1ce90*/  STL.64 [R1+0x1918], R24 ;  /* 0x0019181801007387 */ /* 0x008fe60000100a00 */
[----:B0-----:R-:W3:Y:S04]  /*1cea0*/  LDL.64 R26, [R1+0x58] ;  /* 0x00005800011a7983 */ /* 0x001ee80000100a00 */
[----:B---3--:R0:W-:Y:S04]  /*1ceb0*/  STL.64 [R1+0x1930], R26 ;  /* 0x0019301a01007387 */ /* 0x0081e80000100a00 */
[----:B0-----:R-:W3:Y:S04]  /*1cec0*/  LDL.64 R26, [R1+0x68] ;  /* 0x00006800011a7983 */ /* 0x001ee80000100a00 */
[----:B---3--:R0:W-:Y:S01]  /*1ced0*/  STL.64 [R1+0x1938], R26 ;  /* 0x0019381a01007387 */ /* 0x0081e20000100a00 */
[----:B------:R-:W3:Y:S02]  /*1cee0*/  LDL.LU R24, [R1+0x350] ;  /* 0x0003500001187983 */ /* 0x000ee40000300800 */
[----:B------:R-:W3:Y:S01]  /*1cef0*/  LDL.LU R25, [R1+0x354] ;  /* 0x0003540001197983 */ /* 0x000ee20000300800 */
[----:B0-----:R-:W4:Y:S01]  /*1cf00*/  LDL.LU R26, [R1+0x358] ;  /* 0x00035800011a7983 */ /* 0x001f220000300800 */
[----:B------:R-:W4:Y:S03]  /*1cf10*/  LDL.LU R27, [R1+0x35c] ;  /* 0x00035c00011b7983 */ /* 0x000f260000300800 */
[----:B----4-:R-:W-:Y:S01]  /*1cf20*/  STL.64 [R1+0x1950], R26 ;  /* 0x0019501a01007387 */ /* 0x010fe20000100a00 */
[----:B---3--:R0:W-:Y:S03]  /*1cf30*/  STL.64 [R1+0x1948], R24 ;  /* 0x0019481801007387 */ /* 0x0081e60000100a00 */
[----:B0-----:R-:W3:Y:S01]  /*1cf40*/  LDL.LU R24, [R1+0x360] ;  /* 0x0003600001187983 */ /* 0x001ee20000300800 */
[----:B------:R-:W3:Y:S02]  /*1cf50*/  LDL.LU R25, [R1+0x364] ;  /* 0x0003640001197983 */ /* 0x000ee40000300800 */
[----:B------:R-:W3:Y:S02]  /*1cf60*/  LDL.LU R26, [R1+0x368] ;  /* 0x00036800011a7983 */ /* 0x000ee40000300800 */
[----:B------:R-:W3:Y:S01]  /*1cf70*/  LDL.LU R27, [R1+0x36c] ;  /* 0x00036c00011b7983 */ /* 0x000ee20000300800 */
[----:B--2---:R0:W-:Y:S04]  /*1cf80*/  STL.64 [R1+0x1908], R10 ;  /* 0x0019080a01007387 */ /* 0x0041e80000100a00 */
[----:B0-----:R-:W2:Y:S04]  /*1cf90*/  LDL.64 R10, [R1+0x1b8] ;  /* 0x0001b800010a7983 */ /* 0x001ea80000100a00 */
[----:B--2---:R0:W-:Y:S01]  /*1cfa0*/  STL.64 [R1+0x1928], R10 ;  /* 0x0019280a01007387 */ /* 0x0041e20000100a00 */
[----:B------:R-:W2:Y:S02]  /*1cfb0*/  LDL.LU R8, [R1+0x240] ;  /* 0x0002400001087983 */ /* 0x000ea40000300800 */
[----:B------:R-:W2:Y:S01]  /*1cfc0*/  LDL.LU R9, [R1+0x244] ;  /* 0x0002440001097983 */ /* 0x000ea20000300800 */
[----:B0-----:R-:W2:Y:S01]  /*1cfd0*/  LDL.LU R10, [R1+0x248] ;  /* 0x00024800010a7983 */ /* 0x001ea20000300800 */
[----:B------:R-:W2:Y:S02]  /*1cfe0*/  LDL.LU R11, [R1+0x24c] ;  /* 0x00024c00010b7983 */ /* 0x000ea40000300800 */
[----:B------:R-:W-:Y:S02]  /*1cff0*/  STL.64 [R1+0x18d8], R18 ;  /* 0x0018d81201007387 */ /* 0x000fe40000100a00 */
[----:B------:R0:W-:Y:S02]  /*1d000*/  STL.64 [R1+0x18d0], R16 ;  /* 0x0018d01001007387 */ /* 0x0001e40000100a00 */
[----:B0-----:R-:W4:Y:S01]  /*1d010*/  LDL.LU R16, [R1+0x190] ;  /* 0x0001900001107983 */ /* 0x001f220000300800 */
[----:B------:R-:W4:Y:S02]  /*1d020*/  LDL.LU R17, [R1+0x194] ;  /* 0x0001940001117983 */ /* 0x000f240000300800 */
[----:B------:R-:W2:Y:S02]  /*1d030*/  LDL.LU R18, [R1+0x198] ;  /* 0x0001980001127983 */ /* 0x000ea40000300800 */
[----:B------:R-:W2:Y:S01]  /*1d040*/  LDL.LU R19, [R1+0x19c] ;  /* 0x00019c0001137983 */ /* 0x000ea20000300800 */
[----:B---3--:R-:W-:Y:S01]  /*1d050*/  HMMA.16816.F32.BF16 R24, R4, R22, R24 ;  /* 0x000000160418723c */ /* 0x008fe20000041818 */
[----:B------:R-:W-:-:S02]  /*1d060*/  IMAD.MOV.U32 R28, RZ, RZ, R22 ;  /* 0x000000ffff1c7224 */ /* 0x000fc400078e0016 */
[----:B------:R-:W-:Y:S01]  /*1d070*/  IMAD.MOV.U32 R29, RZ, RZ, R23 ;  /* 0x000000ffff1d7224 */ /* 0x000fe200078e0017 */
[----:B--2---:R-:W-:Y:S01]  /*1d080*/  STL.64 [R1+0x1900], R18 ;  /* 0x0019001201007387 */ /* 0x004fe20000100a00 */
[----:B----4-:R0:W-:Y:S03]  /*1d090*/  STL.64 [R1+0x18f8], R16 ;  /* 0x0018f81001007387 */ /* 0x0101e60000100a00 */
[----:B0-----:R-:W2:Y:S01]  /*1d0a0*/  LDL.LU R16, [R1+0x1d0] ;  /* 0x0001d00001107983 */ /* 0x001ea20000300800 */
[----:B------:R-:W2:Y:S02]  /*1d0b0*/  LDL.LU R17, [R1+0x1d4] ;  /* 0x0001d40001117983 */ /* 0x000ea40000300800 */
[----:B------:R-:W2:Y:S02]  /*1d0c0*/  LDL.LU R18, [R1+0x1d8] ;  /* 0x0001d80001127983 */ /* 0x000ea40000300800 */
[----:B------:R-:W2:Y:S01]  /*1d0d0*/  LDL.LU R19, [R1+0x1dc] ;  /* 0x0001dc0001137983 */ /* 0x000ea20000300800 */
[----:B------:R-:W3:Y:S01]  /*1d0e0*/  LDL.LU R12, [R1+0x2f0] ;  /* 0x0002f000010c7983 */ /* 0x000ee20000300800 */
[----:B------:R-:W3:Y:S02]  /*1d0f0*/  LDL.LU R13, [R1+0x2f4] ;  /* 0x0002f400010d7983 */ /* 0x000ee40000300800 */
[----:B------:R-:W3:Y:S02]  /*1d100*/  LDL.LU R14, [R1+0x2f8] ;  /* 0x0002f800010e7983 */ /* 0x000ee40000300800 */
[----:B------:R-:W3:Y:S04]  /*1d110*/  LDL.LU R15, [R1+0x2fc] ;  /* 0x0002fc00010f7983 */ /* 0x000ee80000300800 */
[----:B------:R-:W-:Y:S01]  /*1d120*/  STL.64 [R1+0xba0], R24 ;  /* 0x000ba01801007387 */ /* 0x000fe20000100a00 */
[----:B------:R0:W-:Y:S03]  /*1d130*/  STL.64 [R1+0xba8], R26 ;  /* 0x000ba81a01007387 */ /* 0x0001e60000100a00 */
[----:B0-----:R-:W4:Y:S01]  /*1d140*/  LDL.LU.64 R26, [R1+0x1950] ;  /* 0x00195000011a7983 */ /* 0x001f220000300a00 */
[----:B------:R-:W4:Y:S02]  /*1d150*/  LDL.LU.64 R24, [R1+0x1948] ;  /* 0x0019480001187983 */ /* 0x000f240000300a00 */
[----:B------:R-:W4:Y:S02]  /*1d160*/  LDL.LU.64 R22, [R1+0x1940] ;  /* 0x0019400001167983 */ /* 0x000f240000300a00 */
[C---:B----4-:R-:W-:Y:S11]  /*1d170*/  HMMA.16816.F32.BF16 R24, R4.reuse, R22, R24 ;  /* 0x000000160418723c */ /* 0x050ff60000041818 */
[----:B------:R-:W-:Y:S11]  /*1d180*/  @!UPT UIADD3 URZ, URZ, URZ, URZ ;  /* 0x0000003f3f3ff290 */ /* 0x000ff6000fffe03f */
[----:B------:R-:W-:Y:S01]  /*1d190*/  @!UPT UIADD3 URZ, URZ, URZ, URZ ;  /* 0x0000003f3f3ff290 */ /* 0x000fe2000fffe03f */
[----:B------:R-:W-:Y:S01]  /*1d1a0*/  STL.64 [R1+0xb90], R24 ;  /* 0x000b901801007387 */ /* 0x000fe20000100a00 */
[----:B------:R0:W-:Y:S03]  /*1d1b0*/  STL.64 [R1+0xb98], R26 ;  /* 0x000b981a01007387 */ /* 0x0001e60000100a00 */
[----:B0-----:R-:W4:Y:S01]  /*1d1c0*/  LDL.LU.64 R26, [R1+0x1938] ;  /* 0x00193800011a7983 */ /* 0x001f220000300a00 */
[----:B------:R0:W-:Y:S02]  /*1d1d0*/  STL.64 [R1+0x17f0], R22 ;  /* 0x0017f01601007387 */ /* 0x0001e40000100a00 */
[----:B------:R-:W4:Y:S02]  /*1d1e0*/  LDL.LU R20, [R1+0x340] ;  /* 0x0003400001147983 */ /* 0x000f240000300800 */
[----:B------:R-:W4:Y:S01]  /*1d1f0*/  LDL.LU R21, [R1+0x344] ;  /* 0x0003440001157983 */ /* 0x000f220000300800 */
[----:B0-----:R-:W4:Y:S01]  /*1d200*/  LDL.LU R22, [R1+0x348] ;  /* 0x0003480001167983 */ /* 0x001f220000300800 */
[----:B------:R-:W4:Y:S02]  /*1d210*/  LDL.LU R23, [R1+0x34c] ;  /* 0x00034c0001177983 */ /* 0x000f240000300800 */
[C---:B----4-:R-:W-:Y:S11]  /*1d220*/  HMMA.16816.F32.BF16 R20, R4.reuse, R26, R20 ;  /* 0x0000001a0414723c */ /* 0x050ff60000041814 */
[----:B------:R-:W-:Y:S11]  /*1d230*/  @!UPT UIADD3 URZ, URZ, URZ, URZ ;  /* 0x0000003f3f3ff290 */ /* 0x000ff6000fffe03f */
[----:B------:R-:W-:Y:S01]  /*1d240*/  @!UPT UIADD3 URZ, URZ, URZ, URZ ;  /* 0x0000003f3f3ff290 */ /* 0x000fe2000fffe03f */
[----:B------:R0:W-:Y:S01]  /*1d250*/  STL.64 [R1+0xb80], R20 ;  /* 0x000b801401007387 */ /* 0x0001e20000100a00 */
[----:B------:R1:W-:Y:S02]  /*1d260*/  STL.64 [R1+0xb88], R22 ;  /* 0x000b881601007387 */ /* 0x0003e40000100a00 */
[----:B0-----:R-:W-:Y:S02]  /*1d270*/  IMAD.MOV.U32 R20, RZ, RZ, R26 ;  /* 0x000000ffff147224 */ /* 0x001fe400078e001a */
[----:B------:R-:W-:Y:S02]  /*1d280*/  IMAD.MOV.U32 R21, RZ, RZ, R27 ;  /* 0x000000ffff157224 */ /* 0x000fe400078e001b */
[----:B------:R-:W4:Y:S02]  /*1d290*/  LDL.LU.64 R26, [R1+0x1930] ;  /* 0x00193000011a7983 */ /* 0x000f240000300a00 */
[----:B----4-:R-:W-:Y:S01]  /*1d2a0*/  HMMA.16816.F32.BF16 R8, R4, R26, R8 ;  /* 0x0000001a0408723c */ /* 0x010fe20000041808 */
[----:B-1----:R-:W-:-:S02]  /*1d2b0*/  IMAD.MOV.U32 R23, RZ, RZ, R26 ;  /* 0x000000ffff177224 */ /* 0x002fc400078e001a */
[----:B------:R-:W-:Y:S11]  /*1d2c0*/  IMAD.MOV.U32 R22, RZ, RZ, R27 ;  /* 0x000000ffff167224 */ /* 0x000ff600078e001b */
[----:B------:R-:W-:Y:S09]  /*1d2d0*/  @!UPT UIADD3 URZ, URZ, URZ, URZ ;  /* 0x0000003f3f3ff290 */ /* 0x000ff2000fffe03f */
[----:B------:R-:W-:Y:S01]  /*1d2e0*/  STL.64 [R1+0xb70], R8 ;  /* 0x000b700801007387 */ /* 0x000fe20000100a00 */
[----:B------:R0:W-:Y:S03]  /*1d2f0*/  STL.64 [R1+0xb78], R10 ;  /* 0x000b780a01007387 */ /* 0x0001e60000100a00 */
[----:B0-----:R-:W4:Y:S01]  /*1d300*/  LDL.LU.64 R10, [R1+0x1928] ;  /* 0x00192800010a7983 */ /* 0x001f220000300a00 */
[----:B------:R-:W4:Y:S02]  /*1d310*/  LDL.LU.64 R26, [R1+0x1920] ;  /* 0x00192000011a7983 */ /* 0x000f240000300a00 */
[----:B------:R-:W4:Y:S02]  /*1d320*/  LDL.LU.64 R24, [R1+0x1918] ;  /* 0x0019180001187983 */ /* 0x000f240000300a00 */
[----:B------:R-:W-:Y:S01]  /*1d330*/  STL.64 [R1+0x18b0], R22 ;  /* 0x0018b01601007387 */ /* 0x000fe20000100a00 */
[----:B------:R0:W-:Y:S04]  /*1d340*/  STL.64 [R1+0x18a8], R20 ;  /* 0x0018a81401007387 */ /* 0x0001e80000100a00 */
[----:B0-----:R-:W2:Y:S01]  /*1d350*/  LDL.LU R20, [R1+0x2e0] ;  /* 0x0002e00001147983 */ /* 0x001ea20000300800 */
[----:B------:R-:W2:Y:S02]  /*1d360*/  LDL.LU R21, [R1+0x2e4] ;  /* 0x0002e40001157983 */ /* 0x000ea40000300800 */
[----:B------:R-:W2:Y:S02]  /*1d370*/  LDL.LU R22, [R1+0x2e8] ;  /* 0x0002e80001167983 */ /* 0x000ea40000300800 */
[----:B------:R-:W2:Y:S01]  /*1d380*/  LDL.LU R23, [R1+0x2ec] ;  /* 0x0002ec0001177983 */ /* 0x000ea20000300800 */
[C---:B----4-:R-:W-:Y:S11]  /*1d390*/  HMMA.16816.F32.BF16 R24, R4.reuse, R10, R24 ;  /* 0x0000000a0418723c */ /* 0x050ff60000041818 */
[----:B------:R-:W-:Y:S11]  /*1d3a0*/  @!UPT UIADD3 URZ, URZ, URZ, URZ ;  /* 0x0000003f3f3ff290 */ /* 0x000ff6000fffe03f */
[----:B------:R-:W-:Y:S01]  /*1d3b0*/  @!UPT UIADD3 URZ, URZ, URZ, URZ ;  /* 0x0000003f3f3ff290 */ /* 0x000fe2000fffe03f */
[----:B------:R0:W-:Y:S01]  /*1d3c0*/  STL.64 [R1+0xb60], R24 ;  /* 0x000b601801007387 */ /* 0x0001e20000100a00 */
[----:B------:R1:W-:Y:S02]  /*1d3d0*/  STL.64 [R1+0xb68], R26 ;  /* 0x000b681a01007387 */ /* 0x0003e40000100a00 */
[----:B0-----:R-:W-:Y:S01]  /*1d3e0*/  IMAD.MOV.U32 R25, RZ, RZ, R10 ;  /* 0x000000ffff197224 */ /* 0x001fe200078e000a */
[----:B-1----:R-:W4:Y:S01]  /*1d3f0*/  LDL.LU.64 R26, [R1+0x1910] ;  /* 0x00191000011a7983 */ /* 0x002f220000300a00 */
[----:B------:R-:W-:Y:S02]  /*1d400*/  IMAD.MOV.U32 R24, RZ, RZ, R11 ;  /* 0x000000ffff187224 */ /* 0x000fe400078e000b */
[----:B------:R-:W2:Y:S02]  /*1d410*/  LDL.LU.64 R10, [R1+0x1908] ;  /* 0x00190800010a7983 */ /* 0x000ea40000300a00 */
[C---:B--2---:R-:W-:Y:S01]  /*1d420*/  HMMA.16816.F32.BF16 R8, R4.reuse, R10, R16 ;  /* 0x0000000a0408723c */ /* 0x044fe20000041810 */
[----:B------:R-:W2:Y:S01]  /*1d430*/  LDL.LU.64 R18, [R1+0x1900] ;  /* 0x0019000001127983 */ /* 0x000ea20000300a00 */
[----:B------:R-:W2:Y:S11]  /*1d440*/  LDL.LU.64 R16, [R1+0x18f8] ;  /* 0x0018f80001107983 */ /* 0x000eb60000300a00 */
        /* <DEDUP_REMOVED lines=8> */
[----:B------:R-:W-:Y:S01]  /*1d4d0*/  STL.64 [R1+0xb40], R8 ;  /* 0x000b400801007387 */ /* 0x000fe20000100a00 */
[----:B------:R0:W-:Y:S03]  /*1d4e0*/  STL.64 [R1+0xb48], R10 ;  /* 0x000b480a01007387 */ /* 0x0001e60000100a00 */
[----:B0-----:R-:W2:Y:S01]  /*1d4f0*/  LDL.LU.64 R10, [R1+0x18e0] ;  /* 0x0018e000010a7983 */ /* 0x001ea20000300a00 */
[----:B------:R-:W-:Y:S01]  /*1d500*/  STL.64 [R1+0x1790], R26 ;  /* 0x0017901a01007387 */ /* 0x000fe20000100a00 */
[----:B--2---:R-:W-:Y:S02]  /*1d510*/  HMMA.16816.F32.BF16 R4, R4, R10, R16 ;  /* 0x0000000a0404723c */ /* 0x004fe40000041810 */
[----:B------:R-:W3:Y:S01]  /*1d520*/  LDL.LU.64 R18, [R1+0x18d8] ;  /* 0x0018d80001127983 */ /* 0x000ee20000300a00 */
[----:B------:R-:W2:Y:S02]  /*1d530*/  LDL.LU.64 R16, [R1+0x18d0] ;  /* 0x0018d00001107983 */ /* 0x000ea40000300a00 */
[----:B------:R-:W-:-:S02]  /*1d540*/  IMAD.MOV.U32 R2, RZ, RZ, R10 ;  /* 0x000000ffff027224 */ /* 0x000fc400078e000a */
[----:B------:R-:W-:Y:S11]  /*1d550*/  IMAD.MOV.U32 R0, RZ, RZ, R11 ;  /* 0x000000ffff007224 */ /* 0x000ff600078e000b */
[----:B------:R-:W-:Y:S05]  /*1d560*/  @!UPT UIADD3 URZ, URZ, URZ, URZ ;  /* 0x0000003f3f3ff290 */ /* 0x000fea000fffe03f */
[----:B------:R0:W-:Y:S01]  /*1d570*/  STL.64 [R1+0xb30], R4 ;  /* 0x000b300401007387 */ /* 0x0001e20000100a00 */
[----:B------:R1:W-:Y:S02]  /*1d580*/  STL.64 [R1+0xb38], R6 ;  /* 0x000b380601007387 */ /* 0x0003e40000100a00 */
[----:B------:R-:W3:Y:S02]  /*1d590*/  LDL.LU.64 R10, [R1+0x18c8] ;  /* 0x0018c800010a7983 */ /* 0x000ee40000300a00 */
[----:B------:R-:W3:Y:S01]  /*1d5a0*/  LDL.LU.64 R8, [R1+0x18c0] ;  /* 0x0018c00001087983 */ /* 0x000ee20000300a00 */
[----:B0-----:R-:W4:Y:S01]  /*1d5b0*/  LDL.LU R4, [R1+0x2d0] ;  /* 0x0002d00001047983 */ /* 0x001f220000300800 */
[----:B------:R-:W4:Y:S02]  /*1d5c0*/  LDL.LU R5, [R1+0x2d4] ;  /* 0x0002d40001057983 */ /* 0x000f240000300800 */
[----:B-1----:R-:W4:Y:S02]  /*1d5d0*/  LDL.LU R6, [R1+0x2d8] ;  /* 0x0002d80001067983 */ /* 0x002f240000300800 */
[----:B------:R-:W4:Y:S01]  /*1d5e0*/  LDL.LU R7, [R1+0x2dc] ;  /* 0x0002dc0001077983 */ /* 0x000f220000300800 */
[C---:B---3--:R-:W-:Y:S11]  /*1d5f0*/  HMMA.16816.F32.BF16 R12, R8.reuse, R18, R12 ;  /* 0x00000012080c723c */ /* 0x048ff6000004180c */
[----:B------:R-:W-:Y:S11]  /*1d600*/  @!UPT UIADD3 URZ, URZ, URZ, URZ ;  /* 0x0000003f3f3ff290 */ /* 0x000ff6000fffe03f */
[----:B------:R-:W-:Y:S01]  /*1d610*/  @!UPT UIADD3 URZ, URZ, URZ, URZ ;  /* 0x0000003f3f3ff290 */ /* 0x000fe2000fffe03f */
[----:B------:R-:W-:Y:S01]  /*1d620*/  STL.64 [R1+0x3d0], R12 ;  /* 0x0003d00c01007387 */ /* 0x000fe20000100a00 */
[----:B------:R0:W-:Y:S03]  /*1d630*/  STL.64 [R1+0x3d8], R14 ;  /* 0x0003d80e01007387 */ /* 0x0001e60000100a00 */
[----:B0-----:R-:W3:Y:S01]  /*1d640*/  LDL.LU.64 R14, [R1+0x18b8] ;  /* 0x0018b800010e7983 */ /* 0x001ee20000300a00 */
[----:B------:R-:W-:Y:S01]  /*1d650*/  STL.64 [R1+0x17a8], R18 ;  /* 0x0017a81201007387 */ /* 0x000fe20000100a00 */
[C---:B---3--:R-:W-:Y:S02]  /*1d660*/  HMMA.16816.F32.BF16 R12, R8.reuse, R14, R20 ;  /* 0x0000000e080c723c */ /* 0x048fe40000041814 */
[----:B------:R-:W3:Y:S01]  /*1d670*/  LDL.LU.64 R22, [R1+0x18b0] ;  /* 0x0018b00001167983 */ /* 0x000ee20000300a00 */
[----:B------:R-:W2:Y:S11]  /*1d680*/  LDL.LU.64 R20, [R1+0x18a8] ;  /* 0x0018a80001147983 */ /* 0x000eb60000300a00 */
[----:B------:R-:W-:Y:S09]  /*1d690*/  @!UPT UIADD3 URZ, URZ, URZ, URZ ;  /* 0x0000003f3f3ff290 */ /* 0x000ff2000fffe03f */
[----:B------:R-:W-:Y:S01]  /*1d6a0*/  STL.64 [R1+0xbb0], R12 ;  /* 0x000bb00c01007387 */ /* 0x000fe20000100a00 */
[----:B------:R0:W-:Y:S03]  /*1d6b0*/  STL.64 [R1+0xbb8], R14 ;  /* 0x000bb80e01007387 */ /* 0x0001e60000100a00 */
[----:B0-----:R-:W4:Y:S01]  /*1d6c0*/  LDL.LU.64 R14, [R1+0x18a0] ;  /* 0x0018a000010e7983 */ /* 0x001f220000300a00 */
[----:B------:R-:W2:Y:S02]  /*1d6d0*/  LDL.64 R26, [R1+0x48] ;  /* 0x00004800011a7983 */ /* 0x000ea40000100a00 */
[----:B------:R-:W-:Y:S02]  /*1d6e0*/  IMAD.MOV.U32 R18, RZ, RZ, R25 ;  /* 0x000000ffff127224 */ /* 0x000fe400078e0019 */
[----:B------:R-:W-:Y:S01]  /*1d6f0*/  IMAD.MOV.U32 R19, RZ, RZ, R24 ;  /* 0x000000ffff137224 */ /* 0x000fe200078e0018 */
[----:B----4-:R-:W-:Y:S01]  /*1d700*/  HMMA.16816.F32.BF16 R4, R8, R14, R4 ;  /* 0x0000000e0804723c */ /* 0x010fe20000041804 */
[----:B--2---:R0:W-:Y:S11]  /*1d710*/  STL.64 [R1+0x17b0], R26 ;  /* 0x0017b01a01007387 */ /* 0x0041f60000100a00 */
[----:B------:R-:W-:Y:S11]  /*1d720*/  @!UPT UIADD3 URZ, URZ, URZ, URZ ;  /* 0x0000003f3f3ff290 */ /* 0x000ff6000fffe03f */
[----:B------:R-:W-:Y:S01]  /*1d730*/  STL.64 [R1+0xbc0], R4 ;  /* 0x000bc00401007387 */ /* 0x000fe20000100a00 */
[----:B------:R-:W-:Y:S02]  /*1d740*/  STL.64 [R1+0xbc8], R6 ;  /* 0x000bc80601007387 */ /* 0x000fe40000100a00 */
[----:B------:R-:W2:Y:S02]  /*1d750*/  LDL.LU R12, [R1+0x10] ;  /* 0x00001000010c7983 */ /* 0x000ea40000300800 */
[----:B------:R-:W2:Y:S01]  /*1d760*/  LDL.LU R13, [R1+0x14] ;  /* 0x00001400010d7983 */ /* 0x000ea20000300800 */
[----:B------:R-:W4:Y:S01]  /*1d770*/  LDL.LU R14, [R1+0x18] ;  /* 0x00001800010e7983 */ /* 0x000f220000300800 */
[----:B------:R-:W4:Y:S02]  /*1d780*/  LDL.LU R15, [R1+0x1c] ;  /* 0x00001c00010f7983 */ /* 0x000f240000300800 */
[----:B------:R3:W-:Y:S02]  /*1d790*/  STL.64 [R1+0x17b8], R18 ;  /* 0x0017b81201007387 */ /* 0x0007e40000100a00 */
[----:B------:R-:W2:Y:S01]  /*1d7a0*/  LDL.LU R24, [R1+0x120] ;  /* 0x0001200001187983 */ /* 0x000ea20000300800 */
[----:B------:R-:W2:Y:S01]  /*1d7b0*/  LDL.LU R25, [R1+0x124] ;  /* 0x0001240001197983 */ /* 0x000ea20000300800 */
[----:B0-----:R-:W2:Y:S02]  /*1d7c0*/  LDL.LU R26, [R1+0x128] ;  /* 0x00012800011a7983 */ /* 0x001ea40000300800 */
[----:B------:R-:W2:Y:S02]  /*1d7d0*/  LDL.LU R27, [R1+0x12c] ;  /* 0x00012c00011b7983 */ /* 0x000ea40000300800 */
[----:B---3--:R-:W-:-:S02]  /*1d7e0*/  IMAD.MOV.U32 R18, RZ, RZ, R23 ;  /* 0x000000ffff127224 */ /* 0x008fc400078e0017 */
[----:B------:R-:W-:Y:S02]  /*1d7f0*/  IMAD.MOV.U32 R19, RZ, RZ, R22 ;  /* 0x000000ffff137224 */ /* 0x000fe400078e0016 */
[----:B------:R-:W-:Y:S02]  /*1d800*/  IMAD.MOV.U32 R22, RZ, RZ, R28 ;  /* 0x000000ffff167224 */ /* 0x000fe400078e001c */
[----:B------:R-:W-:Y:S01]  /*1d810*/  IMAD.MOV.U32 R23, RZ, RZ, R29 ;  /* 0x000000ffff177224 */ /* 0x000fe200078e001d */
[----:B--2---:R-:W-:Y:S01]  /*1d820*/  STL.64 [R1+0x17c8], R26 ;  /* 0x0017c81a01007387 */ /* 0x004fe20000100a00 */
[----:B------:R-:W-:Y:S02]  /*1d830*/  STL.64 [R1+0x17c0], R24 ;  /* 0x0017c01801007387 */ /* 0x000fe40000100a00 */
[----:B------:R-:W2:Y:S02]  /*1d840*/  LDL.LU R28, [R1+0x1898] ;  /* 0x00189800011c7983 */ /* 0x000ea40000300800 */
[----:B------:R-:W3:Y:S01]  /*1d850*/  LDL.LU R29, [R1+0x1894] ;  /* 0x00189400011d7983 */ /* 0x000ee20000300800 */
[----:B------:R0:W-:Y:S01]  /*1d860*/  STL.64 [R1+0x1808], R22 ;  /* 0x0018081601007387 */ /* 0x0001e20000100a00 */
[----:B------:R1:W-:Y:S02]  /*1d870*/  STL.64 [R1+0x17d0], R18 ;  /* 0x0017d01201007387 */ /* 0x0003e40000100a00 */
[----:B0-----:R-:W-:-:S02]  /*1d880*/  IMAD.MOV.U32 R22, RZ, RZ, R17 ;  /* 0x000000ffff167224 */ /* 0x001fc400078e0011 */
[----:B------:R-:W-:Y:S02]  /*1d890*/  IMAD.MOV.U32 R23, RZ, RZ, R16 ;  /* 0x000000ffff177224 */ /* 0x000fe400078e0010 */
[----:B-1----:R-:W-:Y:S02]  /*1d8a0*/  IMAD.MOV.U32 R18, RZ, RZ, R20 ;  /* 0x000000ffff127224 */ /* 0x002fe400078e0014 */
[----:B------:R-:W-:Y:S01]  /*1d8b0*/  IMAD.MOV.U32 R19, RZ, RZ, R21 ;  /* 0x000000ffff137224 */ /* 0x000fe200078e0015 */
[----:B------:R-:W3:Y:S01]  /*1d8c0*/  LDL.LU R20, [R1+0x1890] ;  /* 0x0018900001147983 */ /* 0x000ee20000300800 */
[----:B------:R-:W3:Y:S02]  /*1d8d0*/  LDL.LU R21, [R1+0x188c] ;  /* 0x00188c0001157983 */ /* 0x000ee40000300800 */
[----:B------:R-:W-:Y:S01]  /*1d8e0*/  STL.64 [R1+0x1820], R22 ;  /* 0x0018201601007387 */ /* 0x000fe20000100a00 */
[----:B------:R0:W-:Y:S01]  /*1d8f0*/  STL.64 [R1+0x17e8], R18 ;  /* 0x0017e81201007387 */ /* 0x0001e20000100a00 */
[----:B------:R-:W3:Y:S02]  /*1d900*/  LDL.LU R16, [R1+0x260] ;  /* 0x0002600001107983 */ /* 0x000ee40000300800 */
[----:B------:R-:W3:Y:S01]  /*1d910*/  LDL.LU R17, [R1+0x264] ;  /* 0x0002640001117983 */ /* 0x000ee20000300800 */
[----:B0-----:R-:W3:Y:S01]  /*1d920*/  LDL.LU R18, [R1+0x268] ;  /* 0x0002680001127983 */ /* 0x001ee20000300800 */
[----:B------:R-:W3:Y:S02]  /*1d930*/  LDL.LU R19, [R1+0x26c] ;  /* 0x00026c0001137983 */ /* 0x000ee40000300800 */
[----:B------:R-:W-:-:S02]  /*1d940*/  IMAD.MOV.U32 R23, RZ, RZ, R3 ;  /* 0x000000ffff177224 */ /* 0x000fc400078e0003 */
[----:B--2---:R-:W-:Y:S02]  /*1d950*/  IMAD.MOV.U32 R22, RZ, RZ, R28 ;  /* 0x000000ffff167224 */ /* 0x004fe400078e001c */
[----:B------:R-:W2:Y:S01]  /*1d960*/  LDL.LU R28, [R1+0x1888] ;  /* 0x00188800011c7983 */ /* 0x000ea20000300800 */
[----:B------:R-:W2:Y:S02]  /*1d970*/  LDL.LU R3, [R1+0x1884] ;  /* 0x0018840001037983 */ /* 0x000ea40000300800 */
[----:B------:R-:W-:Y:S01]  /*1d980*/  STL.64 [R1+0x1838], R22 ;  /* 0x0018381601007387 */ /* 0x000fe20000100a00 */
[----:B---3--:R-:W-:Y:S01]  /*1d990*/  STL.64 [R1+0x1800], R18 ;  /* 0x0018001201007387 */ /* 0x008fe20000100a00 */
[----:B------:R0:W-:Y:S03]  /*1d9a0*/  STL.64 [R1+0x17f8], R16 ;  /* 0x0017f81001007387 */ /* 0x0001e60000100a00 */
[----:B0-----:R-:W3:Y:S01]  /*1d9b0*/  LDL.LU R16, [R1+0x270] ;  /* 0x0002700001107983 */ /* 0x001ee20000300800 */
[----:B------:R-:W3:Y:S02]  /*1d9c0*/  LDL.LU R17, [R1+0x274] ;  /* 0x0002740001117983 */ /* 0x000ee40000300800 */
[----:B------:R-:W2:Y:S02]  /*1d9d0*/  LDL.LU R18, [R1+0x278] ;  /* 0x0002780001127983 */ /* 0x000ea40000300800 */
[----:B------:R-:W2:Y:S02]  /*1d9e0*/  LDL.LU R19, [R1+0x27c] ;  /* 0x00027c0001137983 */ /* 0x000ea40000300800 */
[----:B------:R-:W-:-:S02]  /*1d9f0*/  IMAD.MOV.U32 R22, RZ, RZ, R20 ;  /* 0x000000ffff167224 */ /* 0x000fc400078e0014 */
[----:B------:R-:W-:Y:S01]  /*1da00*/  IMAD.MOV.U32 R23, RZ, RZ, R29 ;  /* 0x000000ffff177224 */ /* 0x000fe200078e001d */
[----:B------:R-:W4:Y:S04]  /*1da10*/  LDL.LU R20, [R1+0x1880] ;  /* 0x0018800001147983 */ /* 0x000f280000300800 */
[----:B------:R-:W-:Y:S04]  /*1da20*/  STL.64 [R1+0x1850], R22 ;  /* 0x0018501601007387 */ /* 0x000fe80000100a00 */
[----:B--2---:R-:W-:Y:S01]  /*1da30*/  STL.64 [R1+0x1818], R18 ;  /* 0x0018181201007387 */ /* 0x004fe20000100a00 */
[----:B---3--:R0:W-:Y:S03]  /*1da40*/  STL.64 [R1+0x1810], R16 ;  /* 0x0018101001007387 */ /* 0x0081e60000100a00 */
[----:B0-----:R-:W2:Y:S01]  /*1da50*/  LDL.LU R16, [R1+0x280] ;  /* 0x0002800001107983 */ /* 0x001ea20000300800 */
[----:B------:R-:W2:Y:S02]  /*1da60*/  LDL.LU R17, [R1+0x284] ;  /* 0x0002840001117983 */ /* 0x000ea40000300800 */
[----:B------:R-:W3:Y:S02]  /*1da70*/  LDL.LU R18, [R1+0x288] ;  /* 0x0002880001127983 */ /* 0x000ee40000300800 */
[----:B------:R-:W3:Y:S02]  /*1da80*/  LDL.LU R19, [R1+0x28c] ;  /* 0x00028c0001137983 */ /* 0x000ee40000300800 */
[----:B------:R-:W-:-:S02]  /*1da90*/  IMAD.MOV.U32 R22, RZ, RZ, R28 ;  /* 0x000000ffff167224 */ /* 0x000fc400078e001c */
[----:B------:R-:W-:-:S05]  /*1daa0*/  IMAD.MOV.U32 R23, RZ, RZ, R21 ;  /* 0x000000ffff177224 */ /* 0x000fca00078e0015 */
[----:B------:R-:W-:Y:S04]  /*1dab0*/  STL.64 [R1+0x1868], R22 ;  /* 0x0018681601007387 */ /* 0x000fe80000100a00 */
[----:B---3--:R-:W-:Y:S01]  /*1dac0*/  STL.64 [R1+0x1830], R18 ;  /* 0x0018301201007387 */ /* 0x008fe20000100a00 */
[----:B--2---:R0:W-:Y:S03]  /*1dad0*/  STL.64 [R1+0x1828], R16 ;  /* 0x0018281001007387 */ /* 0x0041e60000100a00 */
[----:B0-----:R-:W2:Y:S01]  /*1dae0*/  LDL.LU R16, [R1+0x290] ;  /* 0x0002900001107983 */ /* 0x001ea20000300800 */
[----:B------:R-:W2:Y:S02]  /*1daf0*/  LDL.LU R17, [R1+0x294] ;  /* 0x0002940001117983 */ /* 0x000ea40000300800 */
[----:B------:R-:W3:Y:S02]  /*1db00*/  LDL.LU R18, [R1+0x298] ;  /* 0x0002980001127983 */ /* 0x000ee40000300800 */
[----:B------:R-:W3:Y:S02]  /*1db10*/  LDL.LU R19, [R1+0x29c] ;  /* 0x00029c0001137983 */ /* 0x000ee40000300800 */
        /* <DEDUP_REMOVED lines=12> */
[----:B----4-:R-:W-:-:S02]  /*1dbe0*/  IMAD.MOV.U32 R22, RZ, RZ, R20 ;  /* 0x000000ffff167224 */ /* 0x010fc400078e0014 */
[----:B------:R-:W-:Y:S01]  /*1dbf0*/  IMAD.MOV.U32 R23, RZ, RZ, R3 ;  /* 0x000000ffff177224 */ /* 0x000fe200078e0003 */
[----:B---3--:R-:W-:Y:S01]  /*1dc00*/  STL.64 [R1+0x1878], R18 ;  /* 0x0018781201007387 */ /* 0x008fe20000100a00 */
[----:B--2---:R0:W-:Y:S03]  /*1dc10*/  STL.64 [R1+0x1870], R16 ;  /* 0x0018701001007387 */ /* 0x0041e60000100a00 */
[----:B0-----:R-:W2:Y:S01]  /*1dc20*/  LDL.LU R16, [R1+0x2c0] ;  /* 0x0002c00001107983 */ /* 0x001ea20000300800 */
[----:B------:R-:W2:Y:S02]  /*1dc30*/  LDL.LU R17, [R1+0x2c4] ;  /* 0x0002c40001117983 */ /* 0x000ea40000300800 */
[----:B------:R-:W2:Y:S02]  /*1dc40*/  LDL.LU R18, [R1+0x2c8] ;  /* 0x0002c80001127983 */ /* 0x000ea40000300800 */
[----:B------:R-:W2:Y:S01]  /*1dc50*/  LDL.LU R19, [R1+0x2cc] ;  /* 0x0002cc0001137983 */ /* 0x000ea20000300800 */
[----:B------:R-:W3:Y:S01]  /*1dc60*/  LDL.LU R24, [R1+0x1f0] ;  /* 0x0001f00001187983 */ /* 0x000ee20000300800 */
[----:B------:R-:W3:Y:S02]  /*1dc70*/  LDL.LU R25, [R1+0x1f4] ;  /* 0x0001f40001197983 */ /* 0x000ee40000300800 */
[----:B------:R-:W4:Y:S02]  /*1dc80*/  LDL.LU R26, [R1+0x1f8] ;  /* 0x0001f800011a7983 */ /* 0x000f240000300800 */
[----:B------:R-:W4:Y:S01]  /*1dc90*/  LDL.LU R27, [R1+0x1fc] ;  /* 0x0001fc00011b7983 */ /* 0x000f220000300800 */
[C---:B--2---:R-:W-:Y:S01]  /*1dca0*/  HMMA.16816.F32.BF16 R20, R8.reuse, R22, R16 ;  /* 0x000000160814723c */ /* 0x044fe20000041810 */
[----:B----4-:R-:W-:Y:S01]  /*1dcb0*/  STL.64 [R1+0x17e0], R26 ;  /* 0x0017e01a01007387 */ /* 0x010fe20000100a00 */
[----:B---3--:R0:W-:Y:S03]  /*1dcc0*/  STL.64 [R1+0x17d8], R24 ;  /* 0x0017d81801007387 */ /* 0x0081e60000100a00 */
[----:B0-----:R-:W2:Y:S01]  /*1dcd0*/  LDL.LU R24, [R1+0x250] ;  /* 0x0002500001187983 */ /* 0x001ea20000300800 */
[----:B------:R-:W2:Y:S02]  /*1dce0*/  LDL.LU R25, [R1+0x254] ;  /* 0x0002540001197983 */ /* 0x000ea40000300800 */
[----:B------:R-:W2:Y:S02]  /*1dcf0*/  LDL.LU R26, [R1+0x258] ;  /* 0x00025800011a7983 */ /* 0x000ea40000300800 */
[----:B------:R-:W2:Y:S01]  /*1dd00*/  LDL.LU R27, [R1+0x25c] ;  /* 0x00025c00011b7983 */ /* 0x000ea20000300800 */
[----:B------:R-:W-:Y:S01]  /*1dd10*/  STL.64 [R1+0x17a0], R14 ;  /* 0x0017a00e01007387 */ /* 0x000fe20000100a00 */
[----:B------:R0:W-:Y:S03]  /*1dd20*/  STL.64 [R1+0x1798], R12 ;  /* 0x0017980c01007387 */ /* 0x0001e60000100a00 */
[----:B0-----:R-:W3:Y:S01]  /*1dd30*/  LDL.LU R12, [R1+0x110] ;  /* 0x00011000010c7983 */ /* 0x001ee20000300800 */
[----:B------:R-:W3:Y:S02]  /*1dd40*/  LDL.LU R13, [R1+0x114] ;  /* 0x00011400010d7983 */ /* 0x000ee40000300800 */
[----:B------:R-:W3:Y:S02]  /*1dd50*/  LDL.LU R14, [R1+0x118] ;  /* 0x00011800010e7983 */ /* 0x000ee40000300800 */
[----:B------:R-:W3:Y:S01]  /*1dd60*/  LDL.LU R15, [R1+0x11c] ;  /* 0x00011c00010f7983 */ /* 0x000ee20000300800 */
[----:B------:R-:W4:Y:S01]  /*1dd70*/  LDL.LU.64 R18, [R1+0x1878] ;  /* 0x0018780001127983 */ /* 0x000f220000300a00 */
[----:B------:R-:W4:Y:S02]  /*1dd80*/  LDL.LU.64 R16, [R1+0x1870] ;  /* 0x0018700001107983 */ /* 0x000f240000300a00 */
[----:B------:R-:W-:Y:S02]  /*1dd90*/  STL.64 [R1+0xbd0], R20 ;  /* 0x000bd01401007387 */ /* 0x000fe40000100a00 */
[----:B------:R0:W-:Y:S02]  /*1dda0*/  STL.64 [R1+0xbd8], R22 ;  /* 0x000bd81601007387 */ /* 0x0001e40000100a00 */
[----:B0-----:R-:W4:Y:S02]  /*1ddb0*/  LDL.LU.64 R22, [R1+0x1868] ;  /* 0x0018680001167983 */ /* 0x001f240000300a00 */
[C---:B----4-:R-:W-:Y:S02]  /*1ddc0*/  HMMA.16816.F32.BF16 R20, R8.reuse, R22, R16 ;  /* 0x000000160814723c */ /* 0x050fe40000041810 */
[----:B------:R-:W4:Y:S01]  /*1ddd0*/  LDL.LU.64 R18, [R1+0x1860] ;  /* 0x0018600001127983 */ /* 0x000f220000300a00 */
[----:B------:R-:W4:Y:S11]  /*1dde0*/  LDL.LU.64 R16, [R1+0x1858] ;  /* 0x0018580001107983 */ /* 0x000f360000300a00 */
[----:B------:R-:W-:Y:S09]  /*1ddf0*/  @!UPT UIADD3 URZ, URZ, URZ, URZ ;  /* 0x0000003f3f3ff290 */ /* 0x000ff2000fffe03f */
[----:B------:R-:W-:Y:S01]  /*1de00*/  STL.64 [R1+0x9c0], R20 ;  /* 0x0009c01401007387 */ /* 0x000fe20000100a00 */
[----:B------:R0:W-:Y:S03]  /*1de10*/  STL.64 [R1+0x9c8], R22 ;  /* 0x0009c81601007387 */ /* 0x0001e60000100a00 */
        /* <DEDUP_REMOVED lines=29> */
[C---:B----4-:R-:W-:Y:S11]  /*1dff0*/  HMMA.16816.F32.BF16 R16, R8.reuse, R22, R16 ;  /* 0x000000160810723c */ /* 0x050ff60000041810 */
[----:B------:R-:W-:Y:S11]  /*1e000*/  @!UPT UIADD3 URZ, URZ, URZ, URZ ;  /* 0x0000003f3f3ff290 */ /* 0x000ff6000fffe03f */
[----:B------:R-:W-:Y:S01]  /*1e010*/  @!UPT UIADD3 URZ, URZ, URZ, URZ ;  /* 0x0000003f3f3ff290 */ /* 0x000fe2000fffe03f */
[----:B------:R-:W-:Y:S01]  /*1e020*/  STL.64 [R1+0x9f0], R16 ;  /* 0x0009f01001007387 */ /* 0x000fe20000100a00 */
[----:B------:R0:W-:Y:S03]  /*1e030*/  STL.64 [R1+0x9f8], R18 ;  /* 0x0009f81201007387 */ /* 0x0001e60000100a00 */
[----:B0-----:R-:W2:Y:S01]  /*1e040*/  LDL.LU.64 R18, [R1+0x17e8] ;  /* 0x0017e80001127983 */ /* 0x001ea20000300a00 */
[----:B------:R0:W-:Y:S03]  /*1e050*/  STL.64 [R1+0x1720], R22 ;  /* 0x0017201601007387 */ /* 0x0001e60000100a00 */
[----:B0-----:R-:W4:Y:S04]  /*1e060*/  LDL.64 R22, [R1+0xd8] ;  /* 0x0000d80001167983 */ /* 0x001f280000100a00 */
[----:B----4-:R0:W-:Y:S01]  /*1e070*/  STL.64 [R1+0x1768], R22 ;  /* 0x0017681601007387 */ /* 0x0101e20000100a00 */
[----:B------:R-:W4:Y:S02]  /*1e080*/  LDL.LU R20, [R1+0x590] ;  /* 0x0005900001147983 */ /* 0x000f240000300800 */
[----:B------:R-:W4:Y:S01]  /*1e090*/  LDL.LU R21, [R1+0x594] ;  /* 0x0005940001157983 */ /* 0x000f220000300800 */
[----:B0-----:R-:W3:Y:S01]  /*1e0a0*/  LDL.LU R22, [R1+0x598] ;  /* 0x0005980001167983 */ /* 0x001ee20000300800 */
[----:B------:R-:W3:Y:S01]  /*1e0b0*/  LDL.LU R23, [R1+0x59c] ;  /* 0x00059c0001177983 */ /* 0x000ee20000300800 */
[C---:B--2---:R-:W-:Y:S02]  /*1e0c0*/  HMMA.16816.F32.BF16 R16, R8.reuse, R18, R24 ;  /* 0x000000120810723c */ /* 0x044fe40000041818 */
[----:B---3--:R-:W-:Y:S01]  /*1e0d0*/  STL.64 [R1+0x1778], R22 ;  /* 0x0017781601007387 */ /* 0x008fe20000100a00 */
[----:B----4-:R0:W-:Y:S03]  /*1e0e0*/  STL.64 [R1+0x1770], R20 ;  /* 0x0017701401007387 */ /* 0x0101e60000100a00 */
[----:B0-----:R-:W2:Y:S01]  /*1e0f0*/  LDL.LU R20, [R1+0x5a0] ;  /* 0x0005a00001147983 */ /* 0x001ea20000300800 */
[----:B------:R-:W2:Y:S02]  /*1e100*/  LDL.LU R21, [R1+0x5a4] ;  /* 0x0005a40001157983 */ /* 0x000ea40000300800 */
[----:B------:R-:W2:Y:S02]  /*1e110*/  LDL.LU R22, [R1+0x5a8] ;  /* 0x0005a80001167983 */ /* 0x000ea40000300800 */
[----:B------:R-:W2:Y:S01]  /*1e120*/  LDL.LU R23, [R1+0x5ac] ;  /* 0x0005ac0001177983 */ /* 0x000ea20000300800 */
[----:B------:R-:W3:Y:S01]  /*1e130*/  LDL.LU.64 R26, [R1+0x17e0] ;  /* 0x0017e000011a7983 */ /* 0x000ee20000300a00 */
[----:B------:R-:W3:Y:S10]  /*1e140*/  LDL.LU.64 R24, [R1+0x17d8] ;  /* 0x0017d80001187983 */ /* 0x000ef40000300a00 */
[----:B------:R-:W-:Y:S02]  /*1e150*/  STL.64 [R1+0xa30], R16 ;  /* 0x000a301001007387 */ /* 0x000fe40000100a00 */
[----:B------:R0:W-:Y:S02]  /*1e160*/  STL.64 [R1+0xa38], R18 ;  /* 0x000a381201007387 */ /* 0x0001e40000100a00 */
[----:B0-----:R-:W3:Y:S02]  /*1e170*/  LDL.LU.64 R18, [R1+0x17d0] ;  /* 0x0017d00001127983 */ /* 0x001ee40000300a00 */
[C---:B---3--:R-:W-:Y:S02]  /*1e180*/  HMMA.16816.F32.BF16 R16, R8.reuse, R18, R24 ;  /* 0x000000120810723c */ /* 0x048fe40000041818 */
[----:B------:R-:W3:Y:S01]  /*1e190*/  LDL.LU.64 R26, [R1+0x17c8] ;  /* 0x0017c800011a7983 */ /* 0x000ee20000300a00 */
[----:B------:R-:W3:Y:S11]  /*1e1a0*/  LDL.LU.64 R24, [R1+0x17c0] ;  /* 0x0017c00001187983 */ /* 0x000ef60000300a00 */
[----:B------:R-:W-:Y:S09]  /*1e1b0*/  @!UPT UIADD3 URZ, URZ, URZ, URZ ;  /* 0x0000003f3f3ff290 */ /* 0x000ff2000fffe03f */
[----:B------:R-:W-:Y:S01]  /*1e1c0*/  STL.64 [R1+0xaa0], R16 ;  /* 0x000aa01001007387 */ /* 0x000fe20000100a00 */
[----:B------:R0:W-:Y:S03]  /*1e1d0*/  STL.64 [R1+0xaa8], R18 ;  /* 0x000aa81201007387 */ /* 0x0001e60000100a00 */
[----:B0-----:R-:W3:Y:S02]  /*1e1e0*/  LDL.LU.64 R18, [R1+0x17b8] ;  /* 0x0017b80001127983 */ /* 0x001ee40000300a00 */
[C---:B---3--:R-:W-:Y:S02]  /*1e1f0*/  HMMA.16816.F32.BF16 R16, R8.reuse, R18, R24 ;  /* 0x000000120810723c */ /* 0x048fe40000041818 */
[----:B------:R-:W3:Y:S01]  /*1e200*/  LDL.LU.64 R26, [R1+0x17b0] ;  /* 0x0017b000011a7983 */ /* 0x000ee20000300a00 */
[----:B------:R-:W-:Y:S02]  /*1e210*/  IMAD.MOV.U32 R6, RZ, RZ, R2 ;  /* 0x000000ffff067224 */ /* 0x000fe400078e0002 */
[----:B------:R-:W-:Y:S11]  /*1e220*/  IMAD.MOV.U32 R7, RZ, RZ, R0 ;  /* 0x000000ffff077224 */ /* 0x000ff600078e0000 */
[----:B------:R-:W-:Y:S07]  /*1e230*/  @!UPT UIADD3 URZ, URZ, URZ, URZ ;  /* 0x0000003f3f3ff290 */ /* 0x000fee000fffe03f */
[----:B------:R-:W-:Y:S01]  /*1e240*/  STL.64 [R1+0xb20], R16 ;  /* 0x000b201001007387 */ /* 0x000fe20000100a00 */
[----:B------:R0:W-:Y:S03]  /*1e250*/  STL.64 [R1+0xb28], R18 ;  /* 0x000b281201007387 */ /* 0x0001e60000100a00 */
[----:B0-----:R-:W2:Y:S01]  /*1e260*/  LDL.LU.64 R18, [R1+0x17a8] ;  /* 0x0017a80001127983 */ /* 0x001ea20000300a00 */
[C---:B---3--:R-:W-:Y:S01]  /*1e270*/  HMMA.16816.F32.BF16 R12, R8.reuse, R26, R12 ;  /* 0x0000001a080c723c */ /* 0x048fe2000004180c */
[----:B------:R-:W-:Y:S02]  /*1e280*/  IMAD.MOV.U32 R2, RZ, RZ, R26 ;  /* 0x000000ffff027224 */ /* 0x000fe400078e001a */
[----:B------:R-:W-:Y:S11]  /*1e290*/  IMAD.MOV.U32 R0, RZ, RZ, R27 ;  /* 0x000000ffff007224 */ /* 0x000ff600078e001b */
[----:B------:R-:W-:Y:S09]  /*1e2a0*/  @!UPT UIADD3 URZ, URZ, URZ, URZ ;  /* 0x0000003f3f3ff290 */ /* 0x000ff2000fffe03f */
[----:B------:R-:W-:Y:S01]  /*1e2b0*/  STL.64 [R1+0xb10], R12 ;  /* 0x000b100c01007387 */ /* 0x000fe20000100a00 */
[----:B------:R0:W-:Y:S03]  /*1e2c0*/  STL.64 [R1+0xb18], R14 ;  /* 0x000b180e01007387 */ /* 0x0001e60000100a00 */
[----:B0-----:R-:W3:Y:S01]  /*1e2d0*/  LDL.LU.64 R14, [R1+0x17a0] ;  /* 0x0017a000010e7983 */ /* 0x001ee20000300a00 */
[----:B------:R-:W3:Y:S02]  /*1e2e0*/  LDL.LU.64 R12, [R1+0x1798] ;  /* 0x00179800010c7983 */ /* 0x000ee40000300a00 */
[----:B------:R-:W3:Y:S01]  /*1e2f0*/  LDL.LU.64 R26, [R1+0x1790] ;  /* 0x00179000011a7983 */ /* 0x000ee20000300a00 */
[----:B------:R-:W0:Y:S01]  /*1e300*/  S2R R28, SR_TID.X ;  /* 0x00000000001c7919 */ /* 0x000e220000002100 */
[----:B---3--:R-:W-:Y:S11]  /*1e310*/  HMMA.16816.F32.BF16 R12, R8, R26, R12 ;  /* 0x0000001a080c723c */ /* 0x008ff6000004180c */
[----:B------:R-:W-:Y:S11]  /*1e320*/  @!UPT UIADD3 URZ, URZ, URZ, URZ ;  /* 0x0000003f3f3ff290 */ /* 0x000ff6000fffe03f */
[----:B------:R-:W-:Y:S01]  /*1e330*/  @!UPT UIADD3 URZ, URZ, URZ, URZ ;  /* 0x0000003f3f3ff290 */ /* 0x000fe2000fffe03f */
[----:B------:R-:W-:Y:S01]  /*1e340*/  STL.64 [R1+0xb00], R12 ;  /* 0x000b000c01007387 */ /* 0x000fe20000100a00 */
[----:B------:R1:W-:Y:S03]  /*1e350*/  STL.64 [R1+0xb08], R14 ;  /* 0x000b080e01007387 */ /* 0x0003e60000100a00 */
[----:B-1----:R-:W3:Y:S01]  /*1e360*/  LDL.LU.64 R14, [R1+0x1788] ;  /* 0x00178800010e7983 */ /* 0x002ee20000300a00 */
[----:B------:R-:W3:Y:S01]  /*1e370*/  LDL.LU.64 R12, [R1+0x1780] ;  /* 0x00178000010c7983 */ /* 0x000ee20000300a00 */
[C---:B0-----:R-:W-:Y:S01]  /*1e380*/  LOP3.LUT R17, R28.reuse, 0x7, RZ, 0xc0, !PT ;  /* 0x000000071c117812 */ /* 0x041fe200078ec0ff */
[C---:B------:R-:W-:Y:S02]  /*1e390*/  IMAD.SHL.U32 R16, R28.reuse, 0x80, RZ ;  /* 0x000000801c107824 */ /* 0x040fe400078e00ff */
[----:B------:R-:W-:Y:S02]  /*1e3a0*/  IMAD.SHL.U32 R28, R28, 0x2, RZ ;  /* 0x000000021c1c7824 */ /* 0x000fe400078e00ff */
[----:B------:R-:W-:-:S05]  /*1e3b0*/  IMAD R17, R17, 0x110, RZ ;  /* 0x0000011011117824 */ /* 0x000fca00078e02ff */
[----:B------:R-:W-:-:S04]  /*1e3c0*/  LOP3.LUT R17, R17, 0x10, R28, 0x78, !PT ;  /* 0x0000001011117812 */ /* 0x000fc800078e781c */
[----:B------:R-:W-:-:S04]  /*1e3d0*/  LOP3.LUT R17, R17, 0x800, R16, 0xf8, !PT ;  /* 0x0000080011117812 */ /* 0x000fc800078ef810 */
[----:B------:R-:W-:Y:S01]  /*1e3e0*/  LOP3.LUT R17, R17, 0x20, RZ, 0x3c, !PT ;  /* 0x0000002011117812 */ /* 0x000fe200078e3cff */
[----:B---3--:R-:W-:Y:S04]  /*1e3f0*/  HMMA.16816.F32.BF16 R8, R8, R6, R12 ;  /* 0x000000060808723c */ /* 0x008fe8000004180c */
[----:B------:R-:W2:Y:S04]  /*1e400*/  LDSM.16.MT88.4 R4, [R17+0x9000] ;  /* 0x009000001104783b */ /* 0x000ea80000004200 */
[----:B------:R-:W3:Y:S11]  /*1e410*/  LDL.LU.64 R14, [R1+0xf8] ;  /* 0x0000f800010e7983 */ /* 0x000ef60000300a00 */
[----:B------:R-:W-:Y:S04]  /*1e420*/  @!UPT UIADD3 URZ, URZ, URZ, URZ ;  /* 0x0000003f3f3ff290 */ /* 0x000fe8000fffe03f */
[----:B------:R-:W-:Y:S01]  /*1e430*/  STL.64 [R1+0xaf0], R8 ;  /* 0x000af00801007387 */ /* 0x000fe20000100a00 */
[----:B------:R-:W-:Y:S02]  /*1e440*/  STL.64 [R1+0xaf8], R10 ;  /* 0x000af80a01007387 */ /* 0x000fe40000100a00 */
[----:B------:R-:W0:Y:S01]  /*1e450*/  LDSM.16.MT88.4 R8, [R17+0x9080] ;  /* 0x009080001108783b */ /* 0x000e220000004200 */
[C---:B--2---:R-:W-:Y:S01]  /*1e460*/  HMMA.16816.F32.BF16 R20, R4.reuse, R18, R20 ;  /* 0x000000120414723c */ /* 0x044fe20000041814 */
[----:B0-----:R-:W-:Y:S02]  /*1e470*/  STL.64 [R1+0x16a8], R10 ;  /* 0x0016a80a01007387 */ /* 0x001fe40000100a00 */
[----:B------:R0:W-:Y:S02]  /*1e480*/  STL.64 [R1+0x16a0], R8 ;  /* 0x0016a00801007387 */ /* 0x0001e40000100a00 */
[----:B0-----:R-:W2:Y:S01]  /*1e490*/  LDL.LU R8, [R1+0x570] ;  /* 0x0005700001087983 */ /* 0x001ea20000300800 */
[----:B------:R-:W2:Y:S02]  /*1e4a0*/  LDL.LU R9, [R1+0x574] ;  /* 0x0005740001097983 */ /* 0x000ea40000300800 */
[----:B------:R-:W2:Y:S02]  /*1e4b0*/  LDL.LU R10, [R1+0x578] ;  /* 0x00057800010a7983 */ /* 0x000ea40000300800 */
[----:B------:R-:W2:Y:S11]  /*1e4c0*/  LDL.LU R11, [R1+0x57c] ;  /* 0x00057c00010b7983 */ /* 0x000eb60000300800 */
[----:B------:R-:W-:Y:S02]  /*1e4d0*/  @!UPT UIADD3 URZ, URZ, URZ, URZ ;  /* 0x0000003f3f3ff290 */ /* 0x000fe4000fffe03f */
[----:B------:R-:W-:Y:S01]  /*1e4e0*/  STL.64 [R1+0x2f0], R20 ;  /* 0x0002f01401007387 */ /* 0x000fe20000100a00 */
[----:B------:R0:W-:Y:S03]  /*1e4f0*/  STL.64 [R1+0x2f8], R22 ;  /* 0x0002f81601007387 */ /* 0x0001e60000100a00 */
[----:B0-----:R-:W3:Y:S01]  /*1e500*/  LDL.LU.64 R22, [R1+0x1778] ;  /* 0x0017780001167983 */ /* 0x001ee20000300a00 */
[----:B------:R-:W3:Y:S02]  /*1e510*/  LDL.LU.64 R20, [R1+0x1770] ;  /* 0x0017700001147983 */ /* 0x000ee40000300a00 */
[----:B------:R0:W-:Y:S02]  /*1e520*/  STL.64 [R1+0x16b0], R18 ;  /* 0x0016b01201007387 */ /* 0x0001e40000100a00 */
[----:B0-----:R-:W4:Y:S01]  /*1e530*/  LDL.64 R18, [R1+0xe8] ;  /* 0x0000e80001127983 */ /* 0x001f220000100a00 */
[----:B---3--:R-:W-:Y:S11]  /*1e540*/  HMMA.16816.F32.BF16 R20, R4, R14, R20 ;  /* 0x0000000e0414723c */ /* 0x008ff60000041814 */
[----:B------:R-:W-:Y:S11]  /*1e550*/  @!UPT UIADD3 URZ, URZ, URZ, URZ ;  /* 0x0000003f3f3ff290 */ /* 0x000ff6000fffe03f */
[----:B------:R-:W-:Y:S01]  /*1e560*/  @!UPT UIADD3 URZ, URZ, URZ, URZ ;  /* 0x0000003f3f3ff290 */ /* 0x000fe2000fffe03f */
[----:B------:R-:W-:Y:S01]  /*1e570*/  STL.64 [R1+0x3c0], R20 ;  /* 0x0003c01401007387 */ /* 0x000fe20000100a00 */
[----:B------:R0:W-:Y:S03]  /*1e580*/  STL.64 [R1+0x3c8], R22 ;  /* 0x0003c81601007387 */ /* 0x0001e60000100a00 */
[----:B0-----:R-:W2:Y:S01]  /*1e590*/  LDL.LU.64 R22, [R1+0x1768] ;  /* 0x0017680001167983 */ /* 0x001ea20000300a00 */
[----:B------:R0:W-:Y:S02]  /*1e5a0*/  STL [R1+0x167c], R14 ;  /* 0x00167c0e01007387 */ /* 0x0001e40000100800 */
[----:B------:R1:W-:Y:S02]  /*1e5b0*/  STL [R1+0x1678], R15 ;  /* 0x0016780f01007387 */ /* 0x0003e40000100800 */
[----:B------:R-:W3:Y:S01]  /*1e5c0*/  LDL.LU R12, [R1+0x580] ;  /* 0x00058000010c7983 */ /* 0x000ee20000300800 */
[----:B------:R-:W3:Y:S04]  /*1e5d0*/  LDL.LU R13, [R1+0x584] ;  /* 0x00058400010d7983 */ /* 0x000ee80000300800 */
[----:B0-----:R-:W3:Y:S01]  /*1e5e0*/  LDL.LU R14, [R1+0x588] ;  /* 0x00058800010e7983 */ /* 0x001ee20000300800 */
[----:B-1----:R-:W3:Y:S02]  /*1e5f0*/  LDL.LU R15, [R1+0x58c] ;  /* 0x00058c00010f7983 */ /* 0x002ee40000300800 */
[----:B----4-:R-:W-:-:S02]  /*1e600*/  IMAD.MOV.U32 R25, RZ, RZ, R19 ;  /* 0x000000ffff197224 */ /* 0x010fc400078e0013 */
[----:B------:R-:W-:Y:S01]  /*1e610*/  IMAD.MOV.U32 R28, RZ, RZ, R18 ;  /* 0x000000ffff1c7224 */ /* 0x000fe200078e0012 */
[C---:B--2---:R-:W-:Y:S08]  /*1e620*/  HMMA.16816.F32.BF16 R8, R4.reuse, R22, R8 ;  /* 0x000000160408723c */ /* 0x044ff00000041808 */
[----:B---3--:R-:W-:Y:S11]  /*1e630*/  HMMA.16816.F32.BF16 R12, R4, R18, R12 ;  /* 0x00000012040c723c */ /* 0x008ff6000004180c */
[----:B------:R-:W-:Y:S11]  /*1e640*/  @!UPT UIADD3 URZ, URZ, URZ, URZ ;  /* 0x0000003f3f3ff290 */ /* 0x000ff6000fffe03f */
[----:B------:R-:W-:Y:S01]  /*1e650*/  @!UPT UIADD3 URZ, URZ, URZ, URZ ;  /* 0x0000003f3f3ff290 */ /* 0x000fe2000fffe03f */
[----:B------:R-:W-:Y:S01]  /*1e660*/  STL.64 [R1+0x580], R12 ;  /* 0x0005800c01007387 */ /* 0x000fe20000100a00 */
[----:B------:R-:W-:Y:S02]  /*1e670*/  STL.64 [R1+0x588], R14 ;  /* 0x0005880e01007387 */ /* 0x000fe40000100a00 */
[----:B------:R-:W-:Y:S02]  /*1e680*/  STL [R1+0x1684], R25 ;  /* 0x0016841901007387 */ /* 0x000fe40000100800 */
[----:B------:R-:W-:Y:S01]  /*1e690*/  STL.64 [R1+0x1758], R26 ;  /* 0x0017581a01007387 */ /* 0x000fe20000100a00 */
[----:B------:R-:W-:Y:S01]  /*1e6a0*/  STL [R1+0x1680], R28 ;  /* 0x0016801c01007387 */ /* 0x000fe20000100800 */
[----:B------:R-:W-:Y:S02]  /*1e6b0*/  STL.64 [R1+0x570], R8 ;  /* 0x0005700801007387 */ /* 0x000fe40000100a00 */
[----:B------:R-:W-:Y:S02]  /*1e6c0*/  STL.64 [R1+0x578], R10 ;  /* 0x0005780a01007387 */ /* 0x000fe40000100a00 */
[----:B------:R-:W2:Y:S01]  /*1e6d0*/  LDL.LU R16, [R1+0x1a0] ;  /* 0x0001a00001107983 */ /* 0x000ea20000300800 */
[----:B------:R-:W2:Y:S01]  /*1e6e0*/  LDL.LU R17, [R1+0x1a4] ;  /* 0x0001a40001117983 */ /* 0x000ea20000300800 */
        /* <DEDUP_REMOVED lines=8> */
[----:B---3--:R0:W-:Y:S01]  /*1e770*/  STL.64 [R1+0x16d0], R18 ;  /* 0x0016d01201007387 */ /* 0x0081e20000100a00 */
[----:B--2---:R-:W-:Y:S02]  /*1e780*/  STL.64 [R1+0x16c8], R16 ;  /* 0x0016c81001007387 */ /* 0x004fe40000100a00 */
[----:B0-----:R-:W-:-:S02]  /*1e790*/  IMAD.MOV.U32 R18, RZ, RZ, R2 ;  /* 0x000000ffff127224 */ /* 0x001fc400078e0002 */
[----:B------:R-:W-:-:S05]  /*1e7a0*/  IMAD.MOV.U32 R19, RZ, RZ, R0 ;  /* 0x000000ffff137224 */ /* 0x000fca00078e0000 */
[----:B------:R0:W-:Y:S04]  /*1e7b0*/  STL.64 [R1+0x16e0], R18 ;  /* 0x0016e01201007387 */ /* 0x0001e80000100a00 */
[----:B0-----:R-:W2:Y:S04]  /*1e7c0*/  LDL.64 R18, [R1+0x1b8] ;  /* 0x0001b80001127983 */ /* 0x001ea80000100a00 */
[----:B--2---:R-:W-:Y:S01]  /*1e7d0*/  STL.64 [R1+0x16f8], R18 ;  /* 0x0016f81201007387 */ /* 0x004fe20000100a00 */
[----:B------:R-:W2:Y:S02]  /*1e7e0*/  LDL.64 R10, [R1+0x28] ;  /* 0x00002800010a7983 */ /* 0x000ea40000100a00 */
[----:B------:R-:W-:-:S02]  /*1e7f0*/  IMAD.MOV.U32 R15, RZ, RZ, R22 ;  /* 0x000000ffff0f7224 */ /* 0x000fc400078e0016 */
[----:B------:R-:W-:Y:S01]  /*1e800*/  IMAD.MOV.U32 R29, RZ, RZ, R23 ;  /* 0x000000ffff1d7224 */ /* 0x000fe200078e0017 */
[----:B--2---:R0:W-:Y:S01]  /*1e810*/  STL.64 [R1+0x16d8], R10 ;  /* 0x0016d80a01007387 */ /* 0x0041e20000100a00 */
[----:B------:R-:W2:Y:S02]  /*1e820*/  LDL.LU R8, [R1+0x220] ;  /* 0x0002200001087983 */ /* 0x000ea40000300800 */
[----:B------:R-:W2:Y:S01]  /*1e830*/  LDL.LU R9, [R1+0x224] ;  /* 0x0002240001097983 */ /* 0x000ea20000300800 */
[----:B0-----:R-:W3:Y:S01]  /*1e840*/  LDL.LU R10, [R1+0x228] ;  /* 0x00022800010a7983 */ /* 0x001ee20000300800 */
[----:B------:R-:W3:Y:S02]  /*1e850*/  LDL.LU R11, [R1+0x22c] ;  /* 0x00022c00010b7983 */ /* 0x000ee40000300800 */
[----:B------:R-:W4:Y:S02]  /*1e860*/  LDL.64 R22, [R1+0x88] ;  /* 0x0000880001167983 */ /* 0x000f240000100a00 */
[----:B----4-:R-:W-:Y:S01]  /*1e870*/  STL.64 [R1+0x1738], R22 ;  /* 0x0017381601007387 */ /* 0x010fe20000100a00 */
[----:B------:R-:W4:Y:S03]  /*1e880*/  LDL.64 R18, [R1+0x58] ;  /* 0x0000580001127983 */ /* 0x000f260000100a00 */
[----:B----4-:R0:W-:Y:S04]  /*1e890*/  STL.64 [R1+0x1700], R18 ;  /* 0x0017001201007387 */ /* 0x0101e80000100a00 */
[----:B0-----:R-:W4:Y:S04]  /*1e8a0*/  LDL.64 R18, [R1+0x68] ;  /* 0x0000680001127983 */ /* 0x001f280000100a00 */
[----:B----4-:R0:W-:Y:S01]  /*1e8b0*/  STL.64 [R1+0x1718], R18 ;  /* 0x0017181201007387 */ /* 0x0101e20000100a00 */
[----:B------:R-:W4:Y:S02]  /*1e8c0*/  LDL.LU R16, [R1+0x510] ;  /* 0x0005100001107983 */ /* 0x000f240000300800 */
[----:B------:R-:W4:Y:S01]  /*1e8d0*/  LDL.LU R17, [R1+0x514] ;  /* 0x0005140001117983 */ /* 0x000f220000300800 */
[----:B0-----:R-:W2:Y:S01]  /*1e8e0*/  LDL.LU R18, [R1+0x518] ;  /* 0x0005180001127983 */ /* 0x001ea20000300800 */
[----:B------:R-:W2:Y:S02]  /*1e8f0*/  LDL.LU R19, [R1+0x51c] ;  /* 0x00051c0001137983 */ /* 0x000ea40000300800 */
[----:B------:R-:W2:Y:S02]  /*1e900*/  LDL.64 R26, [R1+0xb8] ;  /* 0x0000b800011a7983 */ /* 0x000ea40000100a00 */
[----:B--2---:R0:W-:Y:S01]  /*1e910*/  STL.64 [R1+0x1760], R26 ;  /* 0x0017601a01007387 */ /* 0x0041e20000100a00 */
[----:B------:R-:W2:Y:S02]  /*1e920*/  LDL.LU R24, [R1+0x560] ;  /* 0x0005600001187983 */ /* 0x000ea40000300800 */
[----:B------:R-:W2:Y:S01]  /*1e930*/  LDL.LU R25, [R1+0x564] ;  /* 0x0005640001197983 */ /* 0x000ea20000300800 */
[----:B0-----:R-:W2:Y:S01]  /*1e940*/  LDL.LU R26, [R1+0x568] ;  /* 0x00056800011a7983 */ /* 0x001ea20000300800 */
[----:B------:R-:W2:Y:S02]  /*1e950*/  LDL.LU R27, [R1+0x56c] ;  /* 0x00056c00011b7983 */ /* 0x000ea40000300800 */
[----:B------:R-:W2:Y:S02]  /*1e960*/  LDL.64 R22, [R1+0x98] ;  /* 0x0000980001167983 */ /* 0x000ea40000100a00 */
[----:B--2---:R0:W-:Y:S04]  /*1e970*/  STL.64 [R1+0x1740], R22 ;  /* 0x0017401601007387 */ /* 0x0041e80000100a00 */
[----:B0-----:R-:W2:Y:S01]  /*1e980*/  LDL.64 R22, [R1+0xa8] ;  /* 0x0000a80001167983 */ /* 0x001ea20000100a00 */
[----:B------:R-:W-:Y:S02]  /*1e990*/  STL.64 [R1+0x1730], R18 ;  /* 0x0017301201007387 */ /* 0x000fe40000100a00 */
[----:B----4-:R0:W-:Y:S02]  /*1e9a0*/  STL.64 [R1+0x1728], R16 ;  /* 0x0017281001007387 */ /* 0x0101e40000100a00 */
[----:B0-----:R-:W4:Y:S01]  /*1e9b0*/  LDL.LU R16, [R1+0x520] ;  /* 0x0005200001107983 */ /* 0x001f220000300800 */
[----:B------:R-:W4:Y:S02]  /*1e9c0*/  LDL.LU R17, [R1+0x524] ;  /* 0x0005240001117983 */ /* 0x000f240000300800 */
[----:B------:R-:W2:Y:S02]  /*1e9d0*/  LDL.LU R18, [R1+0x528] ;  /* 0x0005280001127983 */ /* 0x000ea40000300800 */
[----:B------:R-:W2:Y:S02]  /*1e9e0*/  LDL.LU R19, [R1+0x52c] ;  /* 0x00052c0001137983 */ /* 0x000ea40000300800 */
[----:B--2---:R-:W-:Y:S01]  /*1e9f0*/  STL.64 [R1+0x1750], R18 ;  /* 0x0017501201007387 */ /* 0x004fe20000100a00 */
[----:B----4-:R0:W-:Y:S03]  /*1ea00*/  STL.64 [R1+0x1748], R16 ;  /* 0x0017481001007387 */ /* 0x0101e60000100a00 */
[----:B0-----:R-:W2:Y:S01]  /*1ea10*/  LDL.LU R16, [R1+0x540] ;  /* 0x0005400001107983 */ /* 0x001ea20000300800 */
[----:B------:R-:W2:Y:S02]  /*1ea20*/  LDL.LU R17, [R1+0x544] ;  /* 0x0005440001117983 */ /* 0x000ea40000300800 */
[----:B------:R-:W2:Y:S02]  /*1ea30*/  LDL.LU R18, [R1+0x548] ;  /* 0x0005480001127983 */ /* 0x000ea40000300800 */
[----:B------:R-:W2:Y:S01]  /*1ea40*/  LDL.LU R19, [R1+0x54c] ;  /* 0x00054c0001137983 */ /* 0x000ea20000300800 */
[----:B---3--:R-:W-:Y:S01]  /*1ea50*/  STL.64 [R1+0x16f0], R10 ;  /* 0x0016f00a01007387 */ /* 0x008fe20000100a00 */
[----:B------:R0:W-:Y:S03]  /*1ea60*/  STL.64 [R1+0x16e8], R8 ;  /* 0x0016e80801007387 */ /* 0x0001e60000100a00 */
[----:B0-----:R-:W3:Y:S01]  /*1ea70*/  LDL.LU R8, [R1+0x230] ;  /* 0x0002300001087983 */ /* 0x001ee20000300800 */
[----:B------:R-:W3:Y:S02]  /*1ea80*/  LDL.LU R9, [R1+0x234] ;  /* 0x0002340001097983 */ /* 0x000ee40000300800 */
[----:B------:R-:W4:Y:S02]  /*1ea90*/  LDL.LU R10, [R1+0x238] ;  /* 0x00023800010a7983 */ /* 0x000f240000300800 */
[----:B------:R-:W4:Y:S02]  /*1eaa0*/  LDL.LU R11, [R1+0x23c] ;  /* 0x00023c00010b7983 */ /* 0x000f240000300800 */
[----:B----4-:R-:W-:Y:S01]  /*1eab0*/  STL.64 [R1+0x1710], R10 ;  /* 0x0017100a01007387 */ /* 0x010fe20000100a00 */
[----:B---3--:R0:W-:Y:S03]  /*1eac0*/  STL.64 [R1+0x1708], R8 ;  /* 0x0017080801007387 */ /* 0x0081e60000100a00 */
[----:B0-----:R-:W3:Y:S01]  /*1ead0*/  LDL.LU R8, [R1+0x500] ;  /* 0x0005000001087983 */ /* 0x001ee20000300800 */
[----:B------:R-:W3:Y:S02]  /*1eae0*/  LDL.LU R9, [R1+0x504] ;  /* 0x0005040001097983 */ /* 0x000ee40000300800 */
[----:B------:R-:W3:Y:S02]  /*1eaf0*/  LDL.LU R10, [R1+0x508] ;  /* 0x00050800010a7983 */ /* 0x000ee40000300800 */
[----:B------:R-:W3:Y:S01]  /*1eb00*/  LDL.LU R11, [R1+0x50c] ;  /* 0x00050c00010b7983 */ /* 0x000ee20000300800 */
[----:B------:R-:W-:Y:S01]  /*1eb10*/  STL [R1+0x168c], R29 ;  /* 0x00168c1d01007387 */ /* 0x000fe20000100800 */
[----:B------:R0:W-:Y:S03]  /*1eb20*/  STL [R1+0x1688], R15 ;  /* 0x0016880f01007387 */ /* 0x0001e60000100800 */
[----:B0-----:R-:W4:Y:S02]  /*1eb30*/  LDL.64 R14, [R1+0xc8] ;  /* 0x0000c800010e7983 */ /* 0x001f240000100a00 */
[----:B----4-:R-:W-:Y:S01]  /*1eb40*/  HMMA.16816.F32.BF16 R24, R4, R14, R24 ;  /* 0x0000000e0418723c */ /* 0x010fe20000041818 */
[----:B------:R-:W-:-:S06]  /*1eb50*/  IMAD.MOV.U32 R28, RZ, RZ, R14 ;  /* 0x000000ffff1c7224 */ /* 0x000fcc00078e000e */
[----:B------:R-:W-:Y:S11]  /*1eb60*/  IMAD.MOV.U32 R14, RZ, RZ, R15 ;  /* 0x000000ffff0e7224 */ /* 0x000ff600078e000f */
[----:B------:R-:W-:Y:S05]  /*1eb70*/  @!UPT UIADD3 URZ, URZ, URZ, URZ ;  /* 0x0000003f3f3ff290 */ /* 0x000fea000fffe03f */
[----:B------:R-:W-:Y:S01]  /*1eb80*/  STL.64 [R1+0x560], R24 ;  /* 0x0005601801007387 */ /* 0x000fe20000100a00 */
[----:B------:R0:W-:Y:S03]  /*1eb90*/  STL.64 [R1+0x568], R26 ;  /* 0x0005681a01007387 */ /* 0x0001e60000100a00 */
[----:B0-----:R-:W4:Y:S01]  /*1eba0*/  LDL.LU.64 R26, [R1+0x1760] ;  /* 0x00176000011a7983 */ /* 0x001f220000300a00 */
[----:B------:R0:W-:Y:S02]  /*1ebb0*/  STL [R1+0x1694], R14 ;  /* 0x0016940e01007387 */ /* 0x0001e40000100800 */
[----:B------:R-:W4:Y:S02]  /*1ebc0*/  LDL.LU R12, [R1+0x550] ;  /* 0x00055000010c7983 */ /* 0x000f240000300800 */
[----:B------:R-:W4:Y:S01]  /*1ebd0*/  LDL.LU R13, [R1+0x554] ;  /* 0x00055400010d7983 */ /* 0x000f220000300800 */
[----:B0-----:R-:W4:Y:S01]  /*1ebe0*/  LDL.LU R14, [R1+0x558] ;  /* 0x00055800010e7983 */ /* 0x001f220000300800 */
[----:B------:R-:W4:Y:S01]  /*1ebf0*/  LDL.LU R15, [R1+0x55c] ;  /* 0x00055c00010f7983 */ /* 0x000f220000300800 */
[----:B--2---:R-:W-:Y:S01]  /*1ec00*/  HMMA.16816.F32.BF16 R16, R4, R22, R16 ;  /* 0x000000160410723c */ /* 0x004fe20000041810 */
[----:B------:R0:W-:Y:S02]  /*1ec10*/  STL [R1+0x1690], R28 ;  /* 0x0016901c01007387 */ /* 0x0001e40000100800 */
[----:B------:R-:W-:-:S02]  /*1ec20*/  IMAD.MOV.U32 R29, RZ, RZ, R23 ;  /* 0x000000ffff1d7224 */ /* 0x000fc400078e0017 */
[----:B0-----:R-:W-:-:S03]  /*1ec30*/  IMAD.MOV.U32 R28, RZ, RZ, R22 ;  /* 0x000000ffff1c7224 */ /* 0x001fc600078e0016 */
[C---:B----4-:R-:W-:Y:S01]  /*1ec40*/  HMMA.16816.F32.BF16 R12, R4.reuse, R26, R12 ;  /* 0x0000001a040c723c */ /* 0x050fe2000004180c */
[----:B------:R-:W-:Y:S11]  /*1ec50*/  IMAD.MOV.U32 R25, RZ, RZ, R27 ;  /* 0x000000ffff197224 */ /* 0x000ff600078e001b */
[----:B------:R-:W-:Y:S11]  /*1ec60*/  @!UPT UIADD3 URZ, URZ, URZ, URZ ;  /* 0x0000003f3f3ff290 */ /* 0x000ff6000fffe03f */
[----:B------:R-:W-:Y:S01]  /*1ec70*/  STL.64 [R1+0x550], R12 ;  /* 0x0005500c01007387 */ /* 0x000fe20000100a00 */
[----:B------:R0:W-:Y:S02]  /*1ec80*/  STL.64 [R1+0x558], R14 ;  /* 0x0005580e01007387 */ /* 0x0001e40000100a00 */
[----:B0-----:R-:W-:Y:S02]  /*1ec90*/  IMAD.MOV.U32 R15, RZ, RZ, R26 ;  /* 0x000000ffff0f7224 */ /* 0x001fe400078e001a */
[----:B------:R-:W2:Y:S03]  /*1eca0*/  LDL.LU.64 R26, [R1+0x1758] ;  /* 0x00175800011a7983 */ /* 0x000ea60000300a00 */
[----:B------:R0:W-:Y:S02]  /*1ecb0*/  STL [R1+0x1698], R15 ;  /* 0x0016980f01007387 */ /* 0x0001e40000100800 */
[----:B------:R-:W4:Y:S02]  /*1ecc0*/  LDL.LU R12, [R1+0x530] ;  /* 0x00053000010c7983 */ /* 0x000f240000300800 */
[----:B------:R-:W4:Y:S01]  /*1ecd0*/  LDL.LU R13, [R1+0x534] ;  /* 0x00053400010d7983 */ /* 0x000f220000300800 */
[----:B------:R-:W4:Y:S04]  /*1ece0*/  LDL.LU R14, [R1+0x538] ;  /* 0x00053800010e7983 */ /* 0x000f280000300800 */
[----:B0-----:R-:W4:Y:S01]  /*1ecf0*/  LDL.LU R15, [R1+0x53c] ;  /* 0x00053c00010f7983 */ /* 0x001f220000300800 */
[----:B------:R-:W-:Y:S02]  /*1ed00*/  STL.64 [R1+0x540], R16 ;  /* 0x0005401001007387 */ /* 0x000fe40000100a00 */
[----:B------:R0:W-:Y:S02]  /*1ed10*/  STL.64 [R1+0x548], R18 ;  /* 0x0005481201007387 */ /* 0x0001e40000100a00 */
[----:B0-----:R-:W2:Y:S01]  /*1ed20*/  LDL.LU.64 R18, [R1+0x1750] ;  /* 0x0017500001127983 */ /* 0x001ea20000300a00 */
[----:B------:R-:W2:Y:S02]  /*1ed30*/  LDL.LU.64 R16, [R1+0x1748] ;  /* 0x0017480001107983 */ /* 0x000ea40000300a00 */
[----:B------:R-:W4:Y:S02]  /*1ed40*/  LDL.LU.64 R22, [R1+0x1740] ;  /* 0x0017400001167983 */ /* 0x000f240000300a00 */
[C---:B----4-:R-:W-:Y:S11]  /*1ed50*/  HMMA.16816.F32.BF16 R12, R4.reuse, R22, R12 ;  /* 0x00000016040c723c */ /* 0x050ff6000004180c */
[----:B------:R-:W-:Y:S11]  /*1ed60*/  @!UPT UIADD3 URZ, URZ, URZ, URZ ;  /* 0x0000003f3f3ff290 */ /* 0x000ff6000fffe03f */
[----:B------:R-:W-:Y:S01]  /*1ed70*/  @!UPT UIADD3 URZ, URZ, URZ, URZ ;  /* 0x0000003f3f3ff290 */ /* 0x000fe2000fffe03f */
[----:B------:R-:W-:Y:S01]  /*1ed80*/  STL.64 [R1+0x530], R12 ;  /* 0x0005300c01007387 */ /* 0x000fe20000100a00 */
[----:B------:R0:W-:Y:S02]  /*1ed90*/  STL.64 [R1+0x538], R14 ;  /* 0x0005380e01007387 */ /* 0x0001e40000100a00 */
[----:B0-----:R-:W-:Y:S02]  /*1eda0*/  IMAD.MOV.U32 R15, RZ, RZ, R22 ;  /* 0x000000ffff0f7224 */ /* 0x001fe400078e0016 */
[----:B------:R-:W-:Y:S02]  /*1edb0*/  IMAD.MOV.U32 R14, RZ, RZ, R23 ;  /* 0x000000ffff0e7224 */ /* 0x000fe400078e0017 */
[----:B------:R-:W2:Y:S02]  /*1edc0*/  LDL.LU.64 R22, [R1+0x1738] ;  /* 0x0017380001167983 */ /* 0x000ea40000300a00 */
        /* <DEDUP_REMOVED lines=9> */
[C---:B--2---:R-:W-:Y:S11]  /*1ee60*/  HMMA.16816.F32.BF16 R16, R4.reuse, R22, R16 ;  /* 0x000000160410723c */ /* 0x044ff60000041810 */
[----:B------:R-:W-:Y:S11]  /*1ee70*/  @!UPT UIADD3 URZ, URZ, URZ, URZ ;  /* 0x0000003f3f3ff290 */ /* 0x000ff6000fffe03f */
[----:B------:R-:W-:Y:S01]  /*1ee80*/  @!UPT UIADD3 URZ, URZ, URZ, URZ ;  /* 0x0000003f3f3ff290 */ /* 0x000fe2000fffe03f */
[----:B------:R-:W-:Y:S01]  /*1ee90*/  STL.64 [R1+0x940], R16 ;  /* 0x0009401001007387 */ /* 0x000fe20000100a00 */
[----:B------:R0:W-:Y:S03]  /*1eea0*/  STL.64 [R1+0x948], R18 ;  /* 0x0009481201007387 */ /* 0x0001e60000100a00 */
[----:B0-----:R-:W3:Y:S01]  /*1eeb0*/  LDL.LU.64 R18, [R1+0x1718] ;  /* 0x0017180001127983 */ /* 0x001ee20000300a00 */
[----:B------:R0:W-:Y:S02]  /*1eec0*/  STL.64 [R1+0x15d0], R22 ;  /* 0x0015d01601007387 */ /* 0x0001e40000100a00 */
[----:B------:R-:W2:Y:S02]  /*1eed0*/  LDL.LU R20, [R1+0x430] ;  /* 0x0004300001147983 */ /* 0x000ea40000300800 */
[----:B------:R-:W2:Y:S01]  /*1eee0*/  LDL.LU R21, [R1+0x434] ;  /* 0x0004340001157983 */ /* 0x000ea20000300800 */
[----:B0-----:R-:W2:Y:S01]  /*1eef0*/  LDL.LU R22, [R1+0x438] ;  /* 0x0004380001167983 */ /* 0x001ea20000300800 */
[----:B------:R-:W2:Y:S01]  /*1ef00*/  LDL.LU R23, [R1+0x43c] ;  /* 0x00043c0001177983 */ /* 0x000ea20000300800 */
        /* <DEDUP_REMOVED lines=8> */
[----:B------:R-:W2:Y:S02]  /*1ef90*/  LDL.LU.64 R18, [R1+0x1700] ;  /* 0x0017000001127983 */ /* 0x000ea40000300a00 */
[C---:B--2---:R-:W-:Y:S11]  /*1efa0*/  HMMA.16816.F32.BF16 R20, R4.reuse, R18, R20 ;  /* 0x000000120414723c */ /* 0x044ff60000041814 */
[----:B------:R-:W-:Y:S11]  /*1efb0*/  @!UPT UIADD3 URZ, URZ, URZ, URZ ;  /* 0x0000003f3f3ff290 */ /* 0x000ff6000fffe03f */
[----:B------:R-:W-:Y:S01]  /*1efc0*/  @!UPT UIADD3 URZ, URZ, URZ, URZ ;  /* 0x0000003f3f3ff290 */ /* 0x000fe2000fffe03f */
[----:B------:R0:W-:Y:S01]  /*1efd0*/  STL.64 [R1+0x9a0], R20 ;  /* 0x0009a01401007387 */ /* 0x0001e20000100a00 */
[----:B------:R1:W-:Y:S02]  /*1efe0*/  STL.64 [R1+0x9a8], R22 ;  /* 0x0009a81601007387 */ /* 0x0003e40000100a00 */
[----:B0-----:R-:W-:Y:S02]  /*1eff0*/  IMAD.MOV.U32 R21, RZ, RZ, R18 ;  /* 0x000000ffff157224 */ /* 0x001fe400078e0012 */
[----:B------:R-:W-:Y:S02]  /*1f000*/  IMAD.MOV.U32 R20, RZ, RZ, R19 ;  /* 0x000000ffff147224 */ /* 0x000fe400078e0013 */
[----:B------:R-:W3:Y:S02]  /*1f010*/  LDL.LU.64 R18, [R1+0x16f8] ;  /* 0x0016f80001127983 */ /* 0x000ee40000300a00 */
[----:B---3--:R-:W-:Y:S01]  /*1f020*/  HMMA.16816.F32.BF16 R8, R4, R18, R8 ;  /* 0x000000120408723c */ /* 0x008fe20000041808 */
[----:B-1----:R-:W-:-:S02]  /*1f030*/  IMAD.MOV.U32 R23, RZ, RZ, R18 ;  /* 0x000000ffff177224 */ /* 0x002fc400078e0012 */
[----:B------:R-:W-:Y:S11]  /*1f040*/  IMAD.MOV.U32 R22, RZ, RZ, R19 ;  /* 0x000000ffff167224 */ /* 0x000ff600078e0013 */
[----:B------:R-:W-:Y:S09]  /*1f050*/  @!UPT UIADD3 URZ, URZ, URZ, URZ ;  /* 0x0000003f3f3ff290 */ /* 0x000ff2000fffe03f */
[----:B------:R-:W-:Y:S01]  /*1f060*/  STL.64 [R1+0xa60], R8 ;  /* 0x000a600801007387 */ /* 0x000fe20000100a00 */
[----:B------:R0:W-:Y:S03]  /*1f070*/  STL.64 [R1+0xa68], R10 ;  /* 0x000a680a01007387 */ /* 0x0001e60000100a00 */
[----:B0-----:R-:W2:Y:S01]  /*1f080*/  LDL.LU.64 R10, [R1+0x16f0] ;  /* 0x0016f000010a7983 */ /* 0x001ea20000300a00 */
[----:B------:R-:W2:Y:S02]  /*1f090*/  LDL.LU.64 R8, [R1+0x16e8] ;  /* 0x0016e80001087983 */ /* 0x000ea40000300a00 */
[----:B------:R-:W2:Y:S02]  /*1f0a0*/  LDL.LU.64 R18, [R1+0x16e0] ;  /* 0x0016e00001127983 */ /* 0x000ea40000300a00 */
[C---:B--2---:R-:W-:Y:S01]  /*1f0b0*/  HMMA.16816.F32.BF16 R16, R4.reuse, R18, R8 ;  /* 0x000000120410723c */ /* 0x044fe20000041808 */
[----:B------:R-:W2:Y:S11]  /*1f0c0*/  LDL.LU.64 R10, [R1+0x16d8] ;  /* 0x0016d800010a7983 */ /* 0x000eb60000300a00 */
[----:B------:R-:W-:Y:S11]  /*1f0d0*/  @!UPT UIADD3 URZ, URZ, URZ, URZ ;  /* 0x0000003f3f3ff290 */ /* 0x000ff6000fffe03f */
        /* <DEDUP_REMOVED lines=10> */
[----:B------:R-:W3:Y:S02]  /*1f180*/  LDL.LU.64 R16, [R1+0x16b8] ;  /* 0x0016b80001107983 */ /* 0x000ee40000300a00 */
[----:B------:R-:W-:Y:S02]  /*1f190*/  STL.64 [R1+0x1570], R26 ;  /* 0x0015701a01007387 */ /* 0x000fe40000100a00 */
[----:B--2---:R-:W-:Y:S02]  /*1f1a0*/  IMAD.MOV.U32 R2, RZ, RZ, R10 ;  /* 0x000000ffff027224 */ /* 0x004fe400078e000a */
[----:B------:R-:W-:Y:S01]  /*1f1b0*/  IMAD.MOV.U32 R0, RZ, RZ, R11 ;  /* 0x000000ffff007224 */ /* 0x000fe200078e000b */
[----:B---3--:R-:W-:Y:S01]  /*1f1c0*/  HMMA.16816.F32.BF16 R4, R4, R10, R16 ;  /* 0x0000000a0404723c */ /* 0x008fe20000041810 */
[----:B------:R-:W2:Y:S11]  /*1f1d0*/  LDL.LU.64 R18, [R1+0x16b0] ;  /* 0x0016b00001127983 */ /* 0x000eb60000300a00 */
[----:B------:R-:W-:Y:S11]  /*1f1e0*/  @!UPT UIADD3 URZ, URZ, URZ, URZ ;  /* 0x0000003f3f3ff290 */ /* 0x000ff6000fffe03f */
[----:B------:R0:W-:Y:S01]  /*1f1f0*/  STL.64 [R1+0xa10], R4 ;  /* 0x000a100401007387 */ /* 0x0001e20000100a00 */
[----:B------:R1:W-:Y:S02]  /*1f200*/  STL.64 [R1+0xa18], R6 ;  /* 0x000a180601007387 */ /* 0x0003e40000100a00 */
[----:B------:R-:W2:Y:S02]  /*1f210*/  LDL.LU.64 R10, [R1+0x16a8] ;  /* 0x0016a800010a7983 */ /* 0x000ea40000300a00 */
[----:B------:R-:W2:Y:S01]  /*1f220*/  LDL.LU.64 R8, [R1+0x16a0] ;  /* 0x0016a00001087983 */ /* 0x000ea20000300a00 */
[----:B0-----:R-:W2:Y:S01]  /*1f230*/  LDL.LU R4, [R1+0x4f0] ;  /* 0x0004f00001047983 */ /* 0x001ea20000300800 */
[----:B------:R-:W2:Y:S02]  /*1f240*/  LDL.LU R5, [R1+0x4f4] ;  /* 0x0004f40001057983 */ /* 0x000ea40000300800 */
[----:B-1----:R-:W2:Y:S02]  /*1f250*/  LDL.LU R6, [R1+0x4f8] ;  /* 0x0004f80001067983 */ /* 0x002ea40000300800 */
[----:B------:R-:W2:Y:S01]  /*1f260*/  LDL.LU R7, [R1+0x4fc] ;  /* 0x0004fc0001077983 */ /* 0x000ea20000300800 */
[----:B------:R-:W3:Y:S01]  /*1f270*/  LDL.64 R26, [R1+0x48] ;  /* 0x00004800011a7983 */ /* 0x000ee20000100a00 */
[----:B--2---:R-:W-:Y:S03]  /*1f280*/  HMMA.16816.F32.BF16 R4, R8, R18, R4 ;  /* 0x000000120804723c */ /* 0x004fe60000041804 */
[----:B---3--:R0:W-:Y:S11]  /*1f290*/  STL.64 [R1+0x1588], R26 ;  /* 0x0015881a01007387 */ /* 0x0081f60000100a00 */
[----:B------:R-:W-:Y:S09]  /*1f2a0*/  @!UPT UIADD3 URZ, URZ, URZ, URZ ;  /* 0x0000003f3f3ff290 */ /* 0x000ff2000fffe03f */
[----:B------:R-:W-:Y:S01]  /*1f2b0*/  STL.64 [R1+0x2e0], R4 ;  /* 0x0002e00401007387 */ /* 0x000fe20000100a00 */
[----:B------:R-:W-:Y:S02]  /*1f2c0*/  STL.64 [R1+0x2e8], R6 ;  /* 0x0002e80601007387 */ /* 0x000fe40000100a00 */
[----:B------:R-:W2:Y:S02]  /*1f2d0*/  LDL.LU R16, [R1] ;  /* 0x0000000001107983 */ /* 0x000ea40000300800 */
[----:B------:R-:W2:Y:S01]  /*1f2e0*/  LDL.LU R17, [R1+0x4] ;  /* 0x0000040001117983 */ /* 0x000ea20000300800 */
[----:B------:R-:W3:Y:S01]  /*1f2f0*/  LDL.LU R18, [R1+0x8] ;  /* 0x0000080001127983 */ /* 0x000ee20000300800 */
[----:B------:R-:W3:Y:S02]  /*1f300*/  LDL.LU R19, [R1+0xc] ;  /* 0x00000c0001137983 */ /* 0x000ee40000300800 */
[----:B0-----:R-:W-:Y:S02]  /*1f310*/  IMAD.MOV.U32 R26, RZ, RZ, R23 ;  /* 0x000000ffff1a7224 */ /* 0x001fe400078e0017 */
[----:B------:R-:W-:-:S05]  /*1f320*/  IMAD.MOV.U32 R27, RZ, RZ, R22 ;  /* 0x000000ffff1b7224 */ /* 0x000fca00078e0016 */
[----:B------:R-:W-:Y:S04]  /*1f330*/  STL.64 [R1+0x15a0], R26 ;  /* 0x0015a01a01007387 */ /* 0x000fe80000100a00 */
[----:B---3--:R-:W-:Y:S01]  /*1f340*/  STL.64 [R1+0x1580], R18 ;  /* 0x0015801201007387 */ /* 0x008fe20000100a00 */
[----:B--2---:R0:W-:Y:S03]  /*1f350*/  STL.64 [R1+0x1578], R16 ;  /* 0x0015781001007387 */ /* 0x0041e60000100a00 */
[----:B0-----:R-:W2:Y:S01]  /*1f360*/  LDL.LU R16, [R1+0x140] ;  /* 0x0001400001107983 */ /* 0x001ea20000300800 */
[----:B------:R-:W2:Y:S02]  /*1f370*/  LDL.LU R17, [R1+0x144] ;  /* 0x0001440001117983 */ /* 0x000ea40000300800 */
[----:B------:R-:W3:Y:S02]  /*1f380*/  LDL.LU R18, [R1+0x148] ;  /* 0x0001480001127983 */ /* 0x000ee40000300800 */
[----:B------:R-:W3:Y:S01]  /*1f390*/  LDL.LU R19, [R1+0x14c] ;  /* 0x00014c0001137983 */ /* 0x000ee20000300800 */
[----:B------:R-:W4:Y:S01]  /*1f3a0*/  LDL.LU R4, [R1+0x460] ;  /* 0x0004600001047983 */ /* 0x000f220000300800 */
[----:B------:R-:W4:Y:S02]  /*1f3b0*/  LDL.LU R5, [R1+0x464] ;  /* 0x0004640001057983 */ /* 0x000f240000300800 */
[----:B------:R-:W2:Y:S02]  /*1f3c0*/  LDL.LU R6, [R1+0x468] ;  /* 0x0004680001067983 */ /* 0x000ea40000300800 */
[----:B------:R-:W2:Y:S02]  /*1f3d0*/  LDL.LU R7, [R1+0x46c] ;  /* 0x00046c0001077983 */ /* 0x000ea40000300800 */
[----:B------:R-:W-:-:S02]  /*1f3e0*/  IMAD.MOV.U32 R27, RZ, RZ, R20 ;  /* 0x000000ffff1b7224 */ /* 0x000fc400078e0014 */
[----:B------:R-:W-:Y:S01]  /*1f3f0*/  IMAD.MOV.U32 R26, RZ, RZ, R21 ;  /* 0x000000ffff1a7224 */ /* 0x000fe200078e0015 */
[----:B--2---:R0:W-:Y:S01]  /*1f400*/  STL.64 [R1+0x15e0], R6 ;  /* 0x0015e00601007387 */ /* 0x0041e20000100a00 */
[----:B----4-:R-:W-:Y:S02]  /*1f410*/  STL.64 [R1+0x15d8], R4 ;  /* 0x0015d80401007387 */ /* 0x010fe40000100a00 */
[----:B------:R-:W2:Y:S02]  /*1f420*/  LDL.LU R20, [R1+0x470] ;  /* 0x0004700001147983 */ /* 0x000ea40000300800 */
[----:B------:R-:W2:Y:S01]  /*1f430*/  LDL.LU R21, [R1+0x474] ;  /* 0x0004740001157983 */ /* 0x000ea20000300800 */
[----:B------:R-:W4:Y:S01]  /*1f440*/  LDL.LU R22, [R1+0x478] ;  /* 0x0004780001167983 */ /* 0x000f220000300800 */
[----:B------:R-:W4:Y:S02]  /*1f450*/  LDL.LU R23, [R1+0x47c] ;  /* 0x00047c0001177983 */ /* 0x000f240000300800 */
[----:B0-----:R-:W-:-:S02]  /*1f460*/  IMAD.MOV.U32 R6, RZ, RZ, R15 ;  /* 0x000000ffff067224 */ /* 0x001fc400078e000f */
[----:B------:R-:W-:Y:S01]  /*1f470*/  IMAD.MOV.U32 R7, RZ, RZ, R14 ;  /* 0x000000ffff077224 */ /* 0x000fe200078e000e */
[----:B----4-:R-:W-:Y:S01]  /*1f480*/  STL.64 [R1+0x15f0], R22 ;  /* 0x0015f01601007387 */ /* 0x010fe20000100a00 */
[----:B--2---:R-:W-:Y:S02]  /*1f490*/  STL.64 [R1+0x15e8], R20 ;  /* 0x0015e81401007387 */ /* 0x004fe40000100a00 */
[----:B------:R-:W2:Y:S02]  /*1f4a0*/  LDL.LU R15, [R1+0x1698] ;  /* 0x00169800010f7983 */ /* 0x000ea40000300800 */
[----:B------:R-:W4:Y:S01]  /*1f4b0*/  LDL.LU R14, [R1+0x1694] ;  /* 0x00169400010e7983 */ /* 0x000f220000300800 */
[----:B------:R0:W-:Y:S02]  /*1f4c0*/  STL.64 [R1+0x15f8], R6 ;  /* 0x0015f80601007387 */ /* 0x0001e40000100a00 */
[----:B0-----:R-:W-:Y:S02]  /*1f4d0*/  IMAD.MOV.U32 R6, RZ, RZ, R28 ;  /* 0x000000ffff067224 */ /* 0x001fe400078e001c */
[----:B------:R-:W-:Y:S01]  /*1f4e0*/  IMAD.MOV.U32 R7, RZ, RZ, R29 ;  /* 0x000000ffff077224 */ /* 0x000fe200078e001d */
[----:B------:R-:W3:Y:S01]  /*1f4f0*/  LDL.LU R28, [R1+0x1690] ;  /* 0x00169000011c7983 */ /* 0x000ee20000300800 */
[----:B------:R-:W3:Y:S03]  /*1f500*/  LDL.LU R29, [R1+0x168c] ;  /* 0x00168c00011d7983 */ /* 0x000ee60000300800 */
[----:B------:R0:W-:Y:S01]  /*1f510*/  STL.64 [R1+0x1610], R6 ;  /* 0x0016100601007387 */ /* 0x0001e20000100a00 */
[----:B------:R-:W3:Y:S02]  /*1f520*/  LDL.LU R20, [R1+0x480] ;  /* 0x0004800001147983 */ /* 0x000ee40000300800 */
[----:B------:R-:W3:Y:S02]  /*1f530*/  LDL.LU R21, [R1+0x484] ;  /* 0x0004840001157983 */ /* 0x000ee40000300800 */
[----:B------:R-:W3:Y:S01]  /*1f540*/  LDL.LU R22, [R1+0x488] ;  /* 0x0004880001167983 */ /* 0x000ee20000300800 */
[----:B------:R-:W3:Y:S01]  /*1f550*/  LDL.LU R23, [R1+0x48c] ;  /* 0x00048c0001177983 */ /* 0x000ee20000300800 */
[----:B0-----:R-:W-:-:S02]  /*1f560*/  IMAD.MOV.U32 R7, RZ, RZ, R25 ;  /* 0x000000ffff077224 */ /* 0x001fc400078e0019 */
        /* <DEDUP_REMOVED lines=11> */
[----:B----4-:R-:W-:Y:S01]  /*1f620*/  IMAD.MOV.U32 R7, RZ, RZ, R14 ;  /* 0x000000ffff077224 */ /* 0x010fe200078e000e */
[----:B------:R-:W4:Y:S01]  /*1f630*/  LDL.LU R28, [R1+0x1680] ;  /* 0x00168000011c7983 */ /* 0x000f220000300800 */
[----:B------:R-:W4:Y:S03]  /*1f640*/  LDL.LU R14, [R1+0x167c] ;  /* 0x00167c00010e7983 */ /* 0x000f260000300800 */
        /* <DEDUP_REMOVED lines=8> */
[----:B------:R-:W-:Y:S01]  /*1f6d0*/  IMAD.MOV.U32 R7, RZ, RZ, R29 ;  /* 0x000000ffff077224 */ /* 0x000fe200078e001d */
[----:B------:R-:W4:Y:S04]  /*1f6e0*/  LDL.LU R15, [R1+0x1678] ;  /* 0x00167800010f7983 */ /* 0x000f280000300800 */
[----:B------:R-:W-:Y:S04]  /*1f6f0*/  STL.64 [R1+0x1658], R6 ;  /* 0x0016580601007387 */ /* 0x000fe80000100a00 */
[----:B---3--:R-:W-:Y:S01]  /*1f700*/  STL.64 [R1+0x1638], R22 ;  /* 0x0016381601007387 */ /* 0x008fe20000100a00 */
[----:B--2---:R0:W-:Y:S03]  /*1f710*/  STL.64 [R1+0x1630], R20 ;  /* 0x0016301401007387 */ /* 0x0041e60000100a00 */
[----:B0-----:R-:W2:Y:S01]  /*1f720*/  LDL.LU R20, [R1+0x4b0] ;  /* 0x0004b00001147983 */ /* 0x001ea20000300800 */
[----:B------:R-:W2:Y:S02]  /*1f730*/  LDL.LU R21, [R1+0x4b4] ;  /* 0x0004b40001157983 */ /* 0x000ea40000300800 */
[----:B------:R-:W3:Y:S02]  /*1f740*/  LDL.LU R22, [R1+0x4b8] ;  /* 0x0004b80001167983 */ /* 0x000ee40000300800 */
[----:B------:R-:W3:Y:S02]  /*1f750*/  LDL.LU R23, [R1+0x4bc] ;  /* 0x0004bc0001177983 */ /* 0x000ee40000300800 */
[----:B----4-:R-:W-:-:S02]  /*1f760*/  IMAD.MOV.U32 R6, RZ, RZ, R28 ;  /* 0x000000ffff067224 */ /* 0x010fc400078e001c */
[----:B------:R-:W-:-:S05]  /*1f770*/  IMAD.MOV.U32 R7, RZ, RZ, R25 ;  /* 0x000000ffff077224 */ /* 0x000fca00078e0019 */
[----:B------:R0:W-:Y:S01]  /*1f780*/  STL.64 [R1+0x1670], R6 ;  /* 0x0016700601007387 */ /* 0x0001e20000100a00 */
[----:B------:R-:W4:Y:S02]  /*1f790*/  LDL.LU R4, [R1+0x4e0] ;  /* 0x0004e00001047983 */ /* 0x000f240000300800 */
[----:B------:R-:W4:Y:S01]  /*1f7a0*/  LDL.LU R5, [R1+0x4e4] ;  /* 0x0004e40001057983 */ /* 0x000f220000300800 */
[----:B0-----:R-:W4:Y:S01]  /*1f7b0*/  LDL.LU R6, [R1+0x4e8] ;  /* 0x0004e80001067983 */ /* 0x001f220000300800 */
[----:B------:R-:W4:Y:S03]  /*1f7c0*/  LDL.LU R7, [R1+0x4ec] ;  /* 0x0004ec0001077983 */ /* 0x000f260000300800 */
        /* <DEDUP_REMOVED lines=10> */
[----:B------:R-:W2:Y:S02]  /*1f870*/  LDL.LU R22, [R1+0x4d8] ;  /* 0x0004d80001167983 */ /* 0x000ea40000300800 */
[----:B------:R-:W2:Y:S01]  /*1f880*/  LDL.LU R23, [R1+0x4dc] ;  /* 0x0004dc0001177983 */ /* 0x000ea20000300800 */
[----:B------:R-:W-:Y:S01]  /*1f890*/  STL.64 [R1+0x15b8], R26 ;  /* 0x0015b81a01007387 */ /* 0x000fe20000100a00 */
[----:B------:R-:W-:Y:S02]  /*1f8a0*/  STL.64 [R1+0x1598], R18 ;  /* 0x0015981201007387 */ /* 0x000fe40000100a00 */
[----:B------:R0:W-:Y:S02]  /*1f8b0*/  STL.64 [R1+0x1590], R16 ;  /* 0x0015901001007387 */ /* 0x0001e40000100a00 */
[----:B0-----:R-:W3:Y:S01]  /*1f8c0*/  LDL.LU R16, [R1+0x150] ;  /* 0x0001500001107983 */ /* 0x001ee20000300800 */
[----:B------:R-:W3:Y:S02]  /*1f8d0*/  LDL.LU R17, [R1+0x154] ;  /* 0x0001540001117983 */ /* 0x000ee40000300800 */
[----:B------:R-:W2:Y:S02]  /*1f8e0*/  LDL.LU R18, [R1+0x158] ;  /* 0x0001580001127983 */ /* 0x000ea40000300800 */
[----:B------:R-:W2:Y:S01]  /*1f8f0*/  LDL.LU R19, [R1+0x15c] ;  /* 0x00015c0001137983 */ /* 0x000ea20000300800 */
[C---:B----4-:R-:W-:Y:S01]  /*1f900*/  HMMA.16816.F32.BF16 R4, R8.reuse, R14, R4 ;  /* 0x0000000e0804723c */ /* 0x050fe20000041804 */
[----:B--2---:R-:W-:Y:S01]  /*1f910*/  STL.64 [R1+0x15b0], R18 ;  /* 0x0015b01201007387 */ /* 0x004fe20000100a00 */
[----:B---3--:R0:W-:Y:S03]  /*1f920*/  STL.64 [R1+0x15a8], R16 ;  /* 0x0015a81001007387 */ /* 0x0081e60000100a00 */
        /* <DEDUP_REMOVED lines=9> */
[----:B------:R-:W2:Y:S02]  /*1f9c0*/  LDL.LU R19, [R1+0x44c] ;  /* 0x00044c0001137983 */ /* 0x000ea40000300800 */
[----:B------:R-:W-:Y:S01]  /*1f9d0*/  STL.64 [R1+0x3a0], R4 ;  /* 0x0003a00401007387 */ /* 0x000fe20000100a00 */
[----:B------:R0:W-:Y:S03]  /*1f9e0*/  STL.64 [R1+0x3a8], R6 ;  /* 0x0003a80601007387 */ /* 0x0001e60000100a00 */
[----:B0-----:R-:W3:Y:S01]  /*1f9f0*/  LDL.LU.64 R6, [R1+0x1670] ;  /* 0x0016700001067983 */ /* 0x001ee20000300a00 */
[----:B------:R-:W-:Y:S01]  /*1fa00*/  STL.64 [R1+0x1558], R14 ;  /* 0x0015580e01007387 */ /* 0x000fe20000100a00 */
        /* <DEDUP_REMOVED lines=34> */
[----:B0-----:R-:W3:Y:S01]  /*1fc30*/  LDL.LU.64 R6, [R1+0x15f8] ;  /* 0x0015f80001067983 */ /* 0x001ee20000300a00 */
[----:B------:R-:W-:Y:S02]  /*1fc40*/  IMAD.MOV.U32 R14, RZ, RZ, R12 ;  /* 0x000000ffff0e7224 */ /* 0x000fe400078e000c */
[----:B------:R-:W-:Y:S01]  /*1fc50*/  IMAD.MOV.U32 R15, RZ, RZ, R3 ;  /* 0x000000ffff0f7224 */ /* 0x000fe200078e0003 */
[C---:B---3--:R-:W-:Y:S01]  /*1fc60*/  HMMA.16816.F32.BF16 R4, R8.reuse, R6, R20 ;  /* 0x000000060804723c */ /* 0x048fe20000041814 */
[----:B------:R-:W3:Y:S01]  /*1fc70*/  LDL.LU.64 R22, [R1+0x15f0] ;  /* 0x0015f00001167983 */ /* 0x000ee20000300a00 */
[----:B------:R-:W3:Y:S02]  /*1fc80*/  LDL.LU.64 R20, [R1+0x15e8] ;  /* 0x0015e80001147983 */ /* 0x000ee40000300a00 */
[----:B------:R-:W-:Y:S11]  /*1fc90*/  IMAD.MOV.U32 R27, RZ, RZ, R13 ;  /* 0x000000ffff1b7224 */ /* 0x000ff600078e000d */
[----:B------:R-:W-:Y:S08]  /*1fca0*/  @!UPT UIADD3 URZ, URZ, URZ, URZ ;  /* 0x0000003f3f3ff290 */ /* 0x000ff0000fffe03f */
[----:B------:R-:W-:Y:S01]  /*1fcb0*/  STL.64 [R1+0x480], R4 ;  /* 0x0004800401007387 */ /* 0x000fe20000100a00 */
[----:B------:R0:W-:Y:S03]  /*1fcc0*/  STL.64 [R1+0x488], R6 ;  /* 0x0004880601007387 */ /* 0x0001e60000100a00 */
[----:B0-----:R-:W4:Y:S01]  /*1fcd0*/  LDL.LU.64 R6, [R1+0x15e0] ;  /* 0x0015e00001067983 */ /* 0x001f220000300a00 */
[----:B------:R-:W4:Y:S01]  /*1fce0*/  LDL.LU.64 R4, [R1+0x15d8] ;  /* 0x0015d80001047983 */ /* 0x000f220000300a00 */
[C---:B---3--:R-:W-:Y:S02]  /*1fcf0*/  HMMA.16816.F32.BF16 R12, R8.reuse, R14, R20 ;  /* 0x0000000e080c723c */ /* 0x048fe40000041814 */
[----:B------:R-:W4:Y:S11]  /*1fd00*/  LDL.LU.64 R22, [R1+0x15d0] ;  /* 0x0015d00001167983 */ /* 0x000f360000300a00 */
[----:B------:R-:W-:Y:S10]  /*1fd10*/  @!UPT UIADD3 URZ, URZ, URZ, URZ ;  /* 0x0000003f3f3ff290 */ /* 0x000ff4000fffe03f */
[----:B------:R-:W-:Y:S01]  /*1fd20*/  STL.64 [R1+0x510], R12 ;  /* 0x0005100c01007387 */ /* 0x000fe20000100a00 */
[----:B------:R4:W-:Y:S02]  /*1fd30*/  STL.64 [R1+0x518], R14 ;  /* 0x0005180e01007387 */ /* 0x0009e40000100a00 */
[----:B----4-:R-:W-:Y:S11]  /*1fd40*/  HMMA.16816.F32.BF16 R12, R8, R22, R4 ;  /* 0x00000016080c723c */ /* 0x010ff60000041804 */
[----:B------:R-:W-:Y:S11]  /*1fd50*/  @!UPT UIADD3 URZ, URZ, URZ, URZ ;  /* 0x0000003f3f3ff290 */ /* 0x000ff6000fffe03f */
[----:B------:R-:W-:Y:S01]  /*1fd60*/  @!UPT UIADD3 URZ, URZ, URZ, URZ ;  /* 0x0000003f3f3ff290 */ /* 0x000fe2000fffe03f */
[----:B------:R-:W-:Y:S01]  /*1fd70*/  STL.64 [R1+0x900], R12 ;  /* 0x0009000c01007387 */ /* 0x000fe20000100a00 */
[----:B------:R0:W-:Y:S03]  /*1fd80*/  STL.64 [R1+0x908], R14 ;  /* 0x0009080e01007387 */ /* 0x0001e60000100a00 */
[----:B0-----:R-:W3:Y:S01]  /*1fd90*/  LDL.64 R14, [R1+0x108] ;  /* 0x00010800010e7983 */ /* 0x001ee20000100a00 */
[----:B------:R0:W-:Y:S03]  /*1fda0*/  STL.64 [R1+0x14f0], R22 ;  /* 0x0014f01601007387 */ /* 0x0001e60000100a00 */
[----:B0-----:R-:W4:Y:S04]  /*1fdb0*/  LDL.64 R22, [R1+0xb8] ;  /* 0x0000b80001167983 */ /* 0x001f280000100a00 */
[----:B----4-:R0:W-:Y:S04]  /*1fdc0*/  STL.64 [R1+0x1530], R22 ;  /* 0x0015301601007387 */ /* 0x0101e80000100a00 */
[----:B0-----:R-:W4:Y:S01]  /*1fdd0*/  LDL.64 R22, [R1+0xd8] ;  /* 0x0000d80001167983 */ /* 0x001f220000100a00 */
[----:B------:R-:W-:-:S07]  /*1fde0*/  IMAD.MOV.U32 R26, RZ, RZ, R24 ;  /* 0x000000ffff1a7224 */ /* 0x000fce00078e0018 */
[C---:B--2---:R-:W-:Y:S01]  /*1fdf0*/  HMMA.16816.F32.BF16 R24, R8.reuse, R26, R16 ;  /* 0x0000001a0818723c */ /* 0x044fe20000041810 */
[----:B----4-:R0:W-:Y:S04]  /*1fe00*/  STL.64 [R1+0x1538], R22 ;  /* 0x0015381601007387 */ /* 0x0101e80000100a00 */
[----:B0-----:R-:W2:Y:S04]  /*1fe10*/  LDL.64 R22, [R1+0xe8] ;  /* 0x0000e80001167983 */ /* 0x001ea80000100a00 */
[----:B--2---:R0:W-:Y:S01]  /*1fe20*/  STL.64 [R1+0x1550], R22 ;  /* 0x0015501601007387 */ /* 0x0041e20000100a00 */
[----:B------:R-:W2:Y:S02]  /*1fe30*/  LDL.LU R20, [R1+0x710] ;  /* 0x0007100001147983 */ /* 0x000ea40000300800 */
[----:B------:R-:W2:Y:S01]  /*1fe40*/  LDL.LU R21, [R1+0x714] ;  /* 0x0007140001157983 */ /* 0x000ea20000300800 */
[----:B0-----:R-:W2:Y:S01]  /*1fe50*/  LDL.LU R22, [R1+0x718] ;  /* 0x0007180001167983 */ /* 0x001ea20000300800 */
[----:B------:R-:W2:Y:S02]  /*1fe60*/  LDL.LU R23, [R1+0x71c] ;  /* 0x00071c0001177983 */ /* 0x000ea40000300800 */
[----:B------:R-:W4:Y:S02]  /*1fe70*/  LDL.LU.64 R18, [R1+0x15c8] ;  /* 0x0015c80001127983 */ /* 0x000f240000300a00 */
[----:B------:R-:W4:Y:S05]  /*1fe80*/  LDL.LU.64 R16, [R1+0x15c0] ;  /* 0x0015c00001107983 */ /* 0x000f2a0000300a00 */
        /* <DEDUP_REMOVED lines=17> */
[C---:B----4-:R-:W-:Y:S01]  /*1ffa0*/  HMMA.16816.F32.BF16 R16, R8.reuse, R26, R16 ;  /* 0x0000001a0810723c */ /* 0x050fe20000041810 */
[----:B------:R-:W-:Y:S02]  /*1ffb0*/  IMAD.MOV.U32 R28, RZ, RZ, R26 ;  /* 0x000000ffff1c7224 */ /* 0x000fe400078e001a */
[----:B------:R-:W-:Y:S11]  /*1ffc0*/  IMAD.MOV.U32 R29, RZ, RZ, R27 ;  /* 0x000000ffff1d7224 */ /* 0x000ff600078e001b */
[----:B------:R-:W-:Y:S09]  /*1ffd0*/  @!UPT UIADD3 URZ, URZ, URZ, URZ ;  /* 0x0000003f3f3ff290 */ /* 0x000ff2000fffe03f */
[----:B------:R-:W-:Y:S01]  /*1ffe0*/  STL.64 [R1+0xad0], R16 ;  /* 0x000ad01001007387 */ /* 0x000fe20000100a00 */
[----:B------:R0:W-:Y:S03]  /*1fff0*/  STL.64 [R1+0xad8], R18 ;  /* 0x000ad81201007387 */ /* 0x0001e60000100a00 */
[----:B0-----:R-:W4:Y:S01]  /*20000*/  LDL.LU.64 R18, [R1+0x1580] ;  /* 0x0015800001127983 */ /* 0x001f220000300a00 */
[----:B------:R-:W4:Y:S02]  /*20010*/  LDL.LU.64 R16, [R1+0x1578] ;  /* 0x0015780001107983 */ /* 0x000f240000300a00 */
[----:B------:R-:W4:Y:S02]  /*20020*/  LDL.LU.64 R26, [R1+0x1570] ;  /* 0x00157000011a7983 */ /* 0x000f240000300a00 */
[----:B----4-:R-:W-:Y:S11]  /*20030*/  HMMA.16816.F32.BF16 R16, R8, R26, R16 ;  /* 0x0000001a0810723c */ /* 0x010ff60000041810 */
[----:B------:R-:W-:Y:S11]  /*20040*/  @!UPT UIADD3 URZ, URZ, URZ, URZ ;  /* 0x0000003f3f3ff290 */ /* 0x000ff6000fffe03f */
[----:B------:R-:W-:Y:S01]  /*20050*/  @!UPT UIADD3 URZ, URZ, URZ, URZ ;  /* 0x0000003f3f3ff290 */ /* 0x000fe2000fffe03f */
[----:B------:R-:W-:Y:S01]  /*20060*/  STL.64 [R1+0xac0], R16 ;  /* 0x000ac01001007387 */ /* 0x000fe20000100a00 */
[----:B------:R0:W-:Y:S03]  /*20070*/  STL.64 [R1+0xac8], R18 ;  /* 0x000ac81201007387 */ /* 0x0001e60000100a00 */
[----:B0-----:R-:W4:Y:S01]  /*20080*/  LDL.LU.64 R18, [R1+0x1568] ;  /* 0x0015680001127983 */ /* 0x001f220000300a00 */
[----:B------:R-:W4:Y:S02]  /*20090*/  LDL.LU.64 R16, [R1+0x1560] ;  /* 0x0015600001107983 */ /* 0x000f240000300a00 */
[----:B------:R0:W-:Y:S02]  /*200a0*/  STL.64 [R1+0x14c0], R26 ;  /* 0x0014c01a01007387 */ /* 0x0001e40000100a00 */
[----:B------:R-:W2:Y:S01]  /*200b0*/  LDL.LU R24, [R1+0x6d0] ;  /* 0x0006d00001187983 */ /* 0x000ea20000300800 */
[----:B------:R-:W2:Y:S04]  /*200c0*/  LDL.LU R25, [R1+0x6d4] ;  /* 0x0006d40001197983 */ /* 0x000ea80000300800 */
[----:B0-----:R-:W2:Y:S01]  /*200d0*/  LDL.LU R26, [R1+0x6d8] ;  /* 0x0006d800011a7983 */ /* 0x001ea20000300800 */
[----:B------:R-:W2:Y:S03]  /*200e0*/  LDL.LU R27, [R1+0x6dc] ;  /* 0x0006dc00011b7983 */ /* 0x000ea60000300800 */
[----:B------:R-:W0:Y:S01]  /*200f0*/  S2R R3, SR_TID.X ;  /* 0x0000000000037919 */ /* 0x000e220000002100 */
[----:B------:R-:W-:-:S02]  /*20100*/  IMAD.MOV.U32 R6, RZ, RZ, R2 ;  /* 0x000000ffff067224 */ /* 0x000fc400078e0002 */
[----:B------:R-:W-:Y:S01]  /*20110*/  IMAD.MOV.U32 R7, RZ, RZ, R0 ;  /* 0x000000ffff077224 */ /* 0x000fe200078e0000 */
[C---:B0-----:R-:W-:Y:S01]  /*20120*/  LOP3.LUT R0, R3.reuse, 0x7, RZ, 0xc0, !PT ;  /* 0x0000000703007812 */ /* 0x041fe200078ec0ff */
[----:B------:R-:W-:-:S04]  /*20130*/  IMAD.SHL.U32 R2, R3, 0x2, RZ ;  /* 0x0000000203027824 */ /* 0x000fc800078e00ff */
[----:B------:R-:W-:Y:S02]  /*20140*/  IMAD R0, R0, 0x110, RZ ;  /* 0x0000011000007824 */ /* 0x000fe400078e02ff */
[----:B------:R-:W-:-:S03]  /*20150*/  IMAD.SHL.U32 R3, R3, 0x80, RZ ;  /* 0x0000008003037824 */ /* 0x000fc600078e00ff */
[----:B------:R-:W-:-:S04]  /*20160*/  LOP3.LUT R0, R0, 0x10, R2, 0x78, !PT ;  /* 0x0000001000007812 */ /* 0x000fc800078e7802 */
[----:B------:R-:W-:-:S04]  /*20170*/  LOP3.LUT R0, R0, 0x800, R3, 0xf8, !PT ;  /* 0x0000080000007812 */ /* 0x000fc800078ef803 */
[----:B------:R-:W-:Y:S01]  /*20180*/  LOP3.LUT R0, R0, 0x40, RZ, 0x3c, !PT ;  /* 0x0000004000007812 */ /* 0x000fe200078e3cff */
[----:B----4-:R-:W-:Y:S04]  /*20190*/  HMMA.16816.F32.BF16 R8, R8, R6, R16 ;  /* 0x000000060808723c */ /* 0x010fe80000041810 */
[----:B------:R-:W-:Y:S04]  /*201a0*/  LDSM.16.MT88.4 R4, [R0+0x9000] ;  /* 0x009000000004783b */ /* 0x000fe80000004200 */
[----:B--2---:R-:W-:Y:S01]  /*201b0*/  STL.64 [R1+0x1548], R26 ;  /* 0x0015481a01007387 */ /* 0x004fe20000100a00 */
[----:B------:R0:W-:Y:S03]  /*201c0*/  STL.64 [R1+0x1540], R24 ;  /* 0x0015401801007387 */ /* 0x0001e60000100a00 */
[----:B0-----:R-:W2:Y:S01]  /*201d0*/  LDL.LU R24, [R1+0x700] ;  /* 0x0007000001187983 */ /* 0x001ea20000300800 */
[----:B------:R-:W2:Y:S02]  /*201e0*/  LDL.LU R25, [R1+0x704] ;  /* 0x0007040001197983 */ /* 0x000ea40000300800 */
[----:B------:R-:W2:Y:S02]  /*201f0*/  LDL.LU R26, [R1+0x708] ;  /* 0x00070800011a7983 */ /* 0x000ea40000300800 */
[----:B------:R-:W2:Y:S01]  /*20200*/  LDL.LU R27, [R1+0x70c] ;  /* 0x00070c00011b7983 */ /* 0x000ea20000300800 */
[----:B------:R-:W4:Y:S05]  /*20210*/  LDL.LU.64 R18, [R1+0xc8] ;  /* 0x0000c80001127983 */ /* 0x000f2a0000300a00 */
[----:B------:R-:W-:Y:S02]  /*20220*/  STL.64 [R1+0xab0], R8 ;  /* 0x000ab00801007387 */ /* 0x000fe40000100a00 */
[----:B------:R-:W-:Y:S02]  /*20230*/  STL.64 [R1+0xab8], R10 ;  /* 0x000ab80a01007387 */ /* 0x000fe40000100a00 */
[----:B------:R-:W0:Y:S04]  /*20240*/  LDSM.16.MT88.4 R8, [R0+0x9080] ;  /* 0x009080000008783b */ /* 0x000e280000004200 */
[----:B0-----:R-:W-:Y:S01]  /*20250*/  STL.64 [R1+0x1468], R10 ;  /* 0x0014680a01007387 */ /* 0x001fe20000100a00 */
[----:B------:R0:W-:Y:S03]  /*20260*/  STL.64 [R1+0x1460], R8 ;  /* 0x0014600801007387 */ /* 0x0001e60000100a00 */
[----:B0-----:R-:W2:Y:S01]  /*20270*/  LDL.LU R8, [R1+0x720] ;  /* 0x0007200001087983 */ /* 0x001ea20000300800 */
[----:B------:R-:W2:Y:S02]  /*20280*/  LDL.LU R9, [R1+0x724] ;  /* 0x0007240001097983 */ /* 0x000ea40000300800 */
[----:B------:R-:W2:Y:S02]  /*20290*/  LDL.LU R10, [R1+0x728] ;  /* 0x00072800010a7983 */ /* 0x000ea40000300800 */
[----:B------:R-:W2:Y:S02]  /*202a0*/  LDL.LU R11, [R1+0x72c] ;  /* 0x00072c00010b7983 */ /* 0x000ea40000300800 */
[----:B---3--:R-:W-:Y:S01]  /*202b0*/  IMAD.MOV.U32 R3, RZ, RZ, R15 ;  /* 0x000000ffff037224 */ /* 0x008fe200078e000f */
[C---:B--2---:R-:W-:Y:S11]  /*202c0*/  HMMA.16816.F32.BF16 R8, R4.reuse, R14, R8 ;  /* 0x0000000e0408723c */ /* 0x044ff60000041808 */
[----:B------:R-:W-:Y:S11]  /*202d0*/  @!UPT UIADD3 URZ, URZ, URZ, URZ ;  /* 0x0000003f3f3ff290 */ /* 0x000ff6000fffe03f */
[----:B------:R-:W-:Y:S01]  /*202e0*/  @!UPT UIADD3 URZ, URZ, URZ, URZ ;  /* 0x0000003f3f3ff290 */ /* 0x000fe2000fffe03f */
[----:B------:R0:W-:Y:S01]  /*202f0*/  STL.64 [R1+0x2b0], R8 ;  /* 0x0002b00801007387 */ /* 0x0001e20000100a00 */
[----:B------:R-:W-:Y:S02]  /*20300*/  STL.64 [R1+0x2b8], R10 ;  /* 0x0002b80a01007387 */ /* 0x000fe40000100a00 */
[----:B0-----:R-:W-:Y:S02]  /*20310*/  IMAD.MOV.U32 R8, RZ, RZ, R14 ;  /* 0x000000ffff087224 */ /* 0x001fe400078e000e */
[----:B------:R-:W2:Y:S02]  /*20320*/  LDL.LU.64 R14, [R1+0x1558] ;  /* 0x00155800010e7983 */ /* 0x000ea40000300a00 */
[C---:B--2---:R-:W-:Y:S11]  /*20330*/  HMMA.16816.F32.BF16 R20, R4.reuse, R14, R20 ;  /* 0x0000000e0414723c */ /* 0x044ff60000041814 */
[----:B------:R-:W-:Y:S11]  /*20340*/  @!UPT UIADD3 URZ, URZ, URZ, URZ ;  /* 0x0000003f3f3ff290 */ /* 0x000ff6000fffe03f */
[----:B------:R-:W-:Y:S01]  /*20350*/  @!UPT UIADD3 URZ, URZ, URZ, URZ ;  /* 0x0000003f3f3ff290 */ /* 0x000fe2000fffe03f */
[----:B------:R-:W-:Y:S01]  /*20360*/  STL.64 [R1+0x2c0], R20 ;  /* 0x0002c01401007387 */ /* 0x000fe20000100a00 */
[----:B------:R0:W-:Y:S03]  /*20370*/  STL.64 [R1+0x2c8], R22 ;  /* 0x0002c81601007387 */ /* 0x0001e60000100a00 */
[----:B0-----:R-:W2:Y:S01]  /*20380*/  LDL.LU.64 R22, [R1+0x1550] ;  /* 0x0015500001167983 */ /* 0x001ea20000300a00 */
[----:B------:R0:W-:Y:S02]  /*20390*/  STL.64 [R1+0x1470], R14 ;  /* 0x0014700e01007387 */ /* 0x0001e40000100a00 */
[----:B------:R-:W3:Y:S02]  /*203a0*/  LDL.LU R12, [R1+0x6f0] ;  /* 0x0006f000010c7983 */ /* 0x000ee40000300800 */
[----:B------:R-:W3:Y:S01]  /*203b0*/  LDL.LU R13, [R1+0x6f4] ;  /* 0x0006f400010d7983 */ /* 0x000ee20000300800 */
[----:B0-----:R-:W3:Y:S01]  /*203c0*/  LDL.LU R14, [R1+0x6f8] ;  /* 0x0006f800010e7983 */ /* 0x001ee20000300800 */
[----:B------:R-:W3:Y:S01]  /*203d0*/  LDL.LU R15, [R1+0x6fc] ;  /* 0x0006fc00010f7983 */ /* 0x000ee20000300800 */
        /* <DEDUP_REMOVED lines=8> */
[----:B------:R-:W3:Y:S02]  /*20460*/  LDL.LU.64 R22, [R1+0x1538] ;  /* 0x0015380001167983 */ /* 0x000ee40000300a00 */
[C---:B---3--:R-:W-:Y:S01]  /*20470*/  HMMA.16816.F32.BF16 R12, R4.reuse, R22, R12 ;  /* 0x00000016040c723c */ /* 0x048fe2000004180c */
[----:B------:R-:W-:Y:S11]  /*20480*/  IMAD.MOV.U32 R11, RZ, RZ, R23 ;  /* 0x000000ffff0b7224 */ /* 0x000ff600078e0017 */
[----:B------:R-:W-:Y:S11]  /*20490*/  @!UPT UIADD3 URZ, URZ, URZ, URZ ;  /* 0x0000003f3f3ff290 */ /* 0x000ff6000fffe03f */
[----:B------:R0:W-:Y:S01]  /*204a0*/  STL.64 [R1+0x390], R12 ;  /* 0x0003900c01007387 */ /* 0x0001e20000100a00 */
[----:B------:R-:W-:Y:S02]  /*204b0*/  STL.64 [R1+0x398], R14 ;  /* 0x0003980e01007387 */ /* 0x000fe40000100a00 */
[----:B0-----:R-:W-:Y:S02]  /*204c0*/  IMAD.MOV.U32 R12, RZ, RZ, R22 ;  /* 0x000000ffff0c7224 */ /* 0x001fe400078e0016 */
[----:B------:R-:W3:Y:S01]  /*204d0*/  LDL.LU.64 R22, [R1+0x1530] ;  /* 0x0015300001167983 */ /* 0x000ee20000300a00 */
[----:B------:R-:W-:Y:S02]  /*204e0*/  STL.64 [R1+0x1480], R10 ;  /* 0x0014800a01007387 */ /* 0x000fe40000100a00 */
[----:B------:R0:W-:Y:S02]  /*204f0*/  STL.64 [R1+0x1478], R8 ;  /* 0x0014780801007387 */ /* 0x0001e40000100a00 */
[----:B0-----:R-:W2:Y:S01]  /*20500*/  LDL.LU R8, [R1+0x6e0] ;  /* 0x0006e00001087983 */ /* 0x001ea20000300800 */
[----:B------:R-:W2:Y:S02]  /*20510*/  LDL.LU R9, [R1+0x6e4] ;  /* 0x0006e40001097983 */ /* 0x000ea40000300800 */
[----:B------:R-:W2:Y:S02]  /*20520*/  LDL.LU R10, [R1+0x6e8] ;  /* 0x0006e800010a7983 */ /* 0x000ea40000300800 */
[----:B------:R-:W2:Y:S01]  /*20530*/  LDL.LU R11, [R1+0x6ec] ;  /* 0x0006ec00010b7983 */ /* 0x000ea20000300800 */
[----:B----4-:R-:W-:Y:S01]  /*20540*/  STL.64 [R1+0x1420], R18 ;  /* 0x0014201201007387 */ /* 0x010fe20000100a00 */
[C---:B--2---:R-:W-:Y:S01]  /*20550*/  HMMA.16816.F32.BF16 R8, R4.reuse, R18, R8 ;  /* 0x000000120408723c */ /* 0x044fe20000041808 */
[----:B---3--:R-:W-:Y:S11]  /*20560*/  IMAD.MOV.U32 R14, RZ, RZ, R22 ;  /* 0x000000ffff0e7224 */ /* 0x008ff600078e0016 */
[----:B------:R-:W-:Y:S11]  /*20570*/  @!UPT UIADD3 URZ, URZ, URZ, URZ ;  /* 0x0000003f3f3ff290 */ /* 0x000ff6000fffe03f */
[----:B------:R-:W-:Y:S01]  /*20580*/  STL.64 [R1+0x2a0], R8 ;  /* 0x0002a00801007387 */ /* 0x000fe20000100a00 */
[----:B------:R0:W-:Y:S02]  /*20590*/  STL.64 [R1+0x2a8], R10 ;  /* 0x0002a80a01007387 */ /* 0x0001e40000100a00 */
[C---:B0-----:R-:W-:Y:S01]  /*205a0*/  HMMA.16816.F32.BF16 R8, R4.reuse, R22, R24 ;  /* 0x000000160408723c */ /* 0x041fe20000041818 */
[----:B------:R-:W-:Y:S11]  /*205b0*/  IMAD.MOV.U32 R13, RZ, RZ, R23 ;  /* 0x000000ffff0d7224 */ /* 0x000ff600078e0017 */
[----:B------:R-:W-:Y:S11]  /*205c0*/  @!UPT UIADD3 URZ, URZ, URZ, URZ ;  /* 0x0000003f3f3ff290 */ /* 0x000ff6000fffe03f */
[----:B------:R0:W-:Y:S01]  /*205d0*/  STL.64 [R1+0x360], R8 ;  /* 0x0003600801007387 */ /* 0x0001e20000100a00 */
[----:B------:R1:W-:Y:S02]  /*205e0*/  STL.64 [R1+0x368], R10 ;  /* 0x0003680a01007387 */ /* 0x0003e40000100a00 */
[----:B------:R-:W-:Y:S02]  /*205f0*/  STL [R1+0x1528], R14 ;  /* 0x0015280e01007387 */ /* 0x000fe40000100800 */
[----:B------:R-:W-:Y:S01]  /*20600*/  STL.64 [R1+0x1520], R12 ;  /* 0x0015200c01007387 */ /* 0x000fe20000100a00 */
[----:B0-----:R-:W2:Y:S01]  /*20610*/  LDL.LU R8, [R1+0x310] ;  /* 0x0003100001087983 */ /* 0x001ea20000300800 */
[----:B------:R-:W2:Y:S02]  /*20620*/  LDL.LU R9, [R1+0x314] ;  /* 0x0003140001097983 */ /* 0x000ea40000300800 */
[----:B-1----:R-:W3:Y:S02]  /*20630*/  LDL.LU R10, [R1+0x318] ;  /* 0x00031800010a7983 */ /* 0x002ee40000300800 */
[----:B------:R-:W3:Y:S02]  /*20640*/  LDL.LU R11, [R1+0x31c] ;  /* 0x00031c00010b7983 */ /* 0x000ee40000300800 */
        /* <DEDUP_REMOVED lines=9> */
[----:B------:R-:W2:Y:S01]  /*206e0*/  LDL.LU R27, [R1+0x5cc] ;  /* 0x0005cc00011b7983 */ /* 0x000ea20000300800 */
[----:B------:R-:W2:Y:S01]  /*206f0*/  LDL.LU R16, [R1+0x6c0] ;  /* 0x0006c00001107983 */ /* 0x000ea20000300800 */
[----:B------:R-:W2:Y:S02]  /*20700*/  LDL.LU R17, [R1+0x6c4] ;  /* 0x0006c40001117983 */ /* 0x000ea40000300800 */
[----:B------:R-:W2:Y:S02]  /*20710*/  LDL.LU R18, [R1+0x6c8] ;  /* 0x0006c80001127983 */ /* 0x000ea40000300800 */
[----:B------:R-:W2:Y:S01]  /*20720*/  LDL.LU R19, [R1+0x6cc] ;  /* 0x0006cc0001137983 */ /* 0x000ea20000300800 */
[----:B------:R-:W2:Y:S04]  /*20730*/  LDL.64 R22, [R1+0x88] ;  /* 0x0000880001167983 */ /* 0x000ea80000100a00 */
[----:B------:R-:W3:Y:S04]  /*20740*/  LDL.64 R14, [R1+0xa8] ;  /* 0x0000a800010e7983 */ /* 0x000ee80000100a00 */
[----:B--2---:R0:W-:Y:S04]  /*20750*/  STL.64 [R1+0x1508], R22 ;  /* 0x0015081601007387 */ /* 0x0041e80000100a00 */
[----:B0-----:R-:W2:Y:S01]  /*20760*/  LDL.64 R22, [R1+0x98] ;  /* 0x0000980001167983 */ /* 0x001ea20000100a00 */
[----:B------:R0:W-:Y:S02]  /*20770*/  STL.64 [R1+0x14d0], R26 ;  /* 0x0014d01a01007387 */ /* 0x0001e40000100a00 */
[----:B----4-:R1:W-:Y:S01]  /*20780*/  STL.64 [R1+0x14c8], R24 ;  /* 0x0014c81801007387 */ /* 0x0103e20000100a00 */
[----:B0-----:R-:W4:Y:S04]  /*20790*/  LDL.64 R26, [R1+0x68] ;  /* 0x00006800011a7983 */ /* 0x001f280000100a00 */
[----:B----4-:R0:W-:Y:S01]  /*207a0*/  STL.64 [R1+0x14e8], R26 ;  /* 0x0014e81a01007387 */ /* 0x0101e20000100a00 */
[----:B-1----:R-:W4:Y:S02]  /*207b0*/  LDL.LU R24, [R1+0x690] ;  /* 0x0006900001187983 */ /* 0x002f240000300800 */
[----:B------:R-:W4:Y:S01]  /*207c0*/  LDL.LU R25, [R1+0x694] ;  /* 0x0006940001197983 */ /* 0x000f220000300800 */
[----:B0-----:R-:W2:Y:S01]  /*207d0*/  LDL.LU R26, [R1+0x698] ;  /* 0x00069800011a7983 */ /* 0x001ea20000300800 */
[----:B------:R-:W2:Y:S03]  /*207e0*/  LDL.LU R27, [R1+0x69c] ;  /* 0x00069c00011b7983 */ /* 0x000ea60000300800 */
[----:B--2---:R-:W-:Y:S01]  /*207f0*/  STL.64 [R1+0x1500], R26 ;  /* 0x0015001a01007387 */ /* 0x004fe20000100a00 */
[----:B----4-:R0:W-:Y:S03]  /*20800*/  STL.64 [R1+0x14f8], R24 ;  /* 0x0014f81801007387 */ /* 0x0101e60000100a00 */
        /* <DEDUP_REMOVED lines=10> */
[----:B---3--:R0:W-:Y:S01]  /*208b0*/  STL.64 [R1+0x14a0], R10 ;  /* 0x0014a00a01007387 */ /* 0x0081e20000100a00 */
[----:B------:R-:W-:Y:S03]  /*208c0*/  STL.64 [R1+0x1498], R8 ;  /* 0x0014980801007387 */ /* 0x000fe60000100a00 */
[----:B0-----:R-:W3:Y:S01]  /*208d0*/  LDL.64 R10, [R1+0x1b8] ;  /* 0x0001b800010a7983 */ /* 0x001ee20000100a00 */
[C---:B------:R-:W-:Y:S03]  /*208e0*/  HMMA.16816.F32.BF16 R16, R4.reuse, R14, R16 ;  /* 0x0000000e0410723c */ /* 0x040fe60000041810 */
[----:B---3--:R0:W-:Y:S04]  /*208f0*/  STL.64 [R1+0x14b8], R10 ;  /* 0x0014b80a01007387 */ /* 0x0081e80000100a00 */
[----:B0-----:R-:W3:Y:S01]  /*20900*/  LDL.64 R10, [R1+0x58] ;  /* 0x00005800010a7983 */ /* 0x001ee20000100a00 */
[----:B--2---:R-:W-:Y:S03]  /*20910*/  HMMA.16816.F32.BF16 R24, R4, R22, R24 ;  /* 0x000000160418723c */ /* 0x004fe60000041818 */
[----:B---3--:R0:W-:Y:S01]  /*20920*/  STL.64 [R1+0x14d8], R10 ;  /* 0x0014d80a01007387 */ /* 0x0081e20000100a00 */
[----:B------:R-:W2:Y:S02]  /*20930*/  LDL.LU R8, [R1+0x680] ;  /* 0x0006800001087983 */ /* 0x000ea40000300800 */
[----:B------:R-:W2:Y:S01]  /*20940*/  LDL.LU R9, [R1+0x684] ;  /* 0x0006840001097983 */ /* 0x000ea20000300800 */
[----:B0-----:R-:W2:Y:S01]  /*20950*/  LDL.LU R10, [R1+0x688] ;  /* 0x00068800010a7983 */ /* 0x001ea20000300800 */
[----:B------:R-:W2:Y:S07]  /*20960*/  LDL.LU R11, [R1+0x68c] ;  /* 0x00068c00010b7983 */ /* 0x000eae0000300800 */
[----:B------:R0:W-:Y:S02]  /*20970*/  STL.64 [R1+0x370], R16 ;  /* 0x0003701001007387 */ /* 0x0001e40000100a00 */
[----:B------:R1:W-:Y:S02]  /*20980*/  STL.64 [R1+0x378], R18 ;  /* 0x0003781201007387 */ /* 0x0003e40000100a00 */
[----:B0-----:R-:W-:-:S02]  /*20990*/  IMAD.MOV.U32 R16, RZ, RZ, R14 ;  /* 0x000000ffff107224 */ /* 0x001fc400078e000e */
[----:B------:R-:W3:Y:S01]  /*209a0*/  LDL.LU R14, [R1+0x1528] ;  /* 0x00152800010e7983 */ /* 0x000ee20000300800 */
[----:B------:R-:W4:Y:S02]  /*209b0*/  LDL.LU.64 R12, [R1+0x1520] ;  /* 0x00152000010c7983 */ /* 0x000f240000300a00 */
[----:B-1----:R-:W-:Y:S02]  /*209c0*/  IMAD.MOV.U32 R18, RZ, RZ, R22 ;  /* 0x000000ffff127224 */ /* 0x002fe400078e0016 */
[----:B------:R-:W-:Y:S01]  /*209d0*/  IMAD.MOV.U32 R17, RZ, RZ, R23 ;  /* 0x000000ffff117224 */ /* 0x000fe200078e0017 */
[----:B---3--:R-:W-:Y:S01]  /*209e0*/  STL.64 [R1+0x14b0], R14 ;  /* 0x0014b00e01007387 */ /* 0x008fe20000100a00 */
[----:B----4-:R0:W-:Y:S03]  /*209f0*/  STL.64 [R1+0x14a8], R12 ;  /* 0x0014a80c01007387 */ /* 0x0101e60000100a00 */
[----:B0-----:R-:W3:Y:S01]  /*20a00*/  LDL.LU R12, [R1+0x330] ;  /* 0x00033000010c7983 */ /* 0x001ee20000300800 */
[----:B------:R-:W3:Y:S02]  /*20a10*/  LDL.LU R13, [R1+0x334] ;  /* 0x00033400010d7983 */ /* 0x000ee40000300800 */
[----:B------:R-:W3:Y:S02]  /*20a20*/  LDL.LU R14, [R1+0x338] ;  /* 0x00033800010e7983 */ /* 0x000ee40000300800 */
[----:B------:R-:W3:Y:S01]  /*20a30*/  LDL.LU R15, [R1+0x33c] ;  /* 0x00033c00010f7983 */ /* 0x000ee20000300800 */
[----:B------:R-:W-:Y:S01]  /*20a40*/  STL.64 [R1+0x470], R24 ;  /* 0x0004701801007387 */ /* 0x000fe20000100a00 */
[----:B------:R0:W-:Y:S03]  /*20a50*/  STL.64 [R1+0x478], R26 ;  /* 0x0004781a01007387 */ /* 0x0001e60000100a00 */
[----:B0-----:R-:W4:Y:S01]  /*20a60*/  LDL.LU.64 R26, [R1+0x1518] ;  /* 0x00151800011a7983 */ /* 0x001f220000300a00 */
[----:B------:R-:W4:Y:S02]  /*20a70*/  LDL.LU.64 R24, [R1+0x1510] ;  /* 0x0015100001187983 */ /* 0x000f240000300a00 */
[----:B------:R-:W4:Y:S02]  /*20a80*/  LDL.LU.64 R22, [R1+0x1508] ;  /* 0x0015080001167983 */ /* 0x000f240000300a00 */
[----:B----4-:R-:W-:Y:S01]  /*20a90*/  HMMA.16816.F32.BF16 R24, R4, R22, R24 ;  /* 0x000000160418723c */ /* 0x010fe20000041818 */
[----:B------:R-:W-:-:S02]  /*20aa0*/  IMAD.MOV.U32 R2, RZ, RZ, R22 ;  /* 0x000000ffff027224 */ /* 0x000fc400078e0016 */
[----:B------:R-:W-:Y:S11]  /*20ab0*/  IMAD.MOV.U32 R0, RZ, RZ, R23 ;  /* 0x000000ffff007224 */ /* 0x000ff600078e0017 */
[----:B------:R-:W-:Y:S09]  /*20ac0*/  @!UPT UIADD3 URZ, URZ, URZ, URZ ;  /* 0x0000003f3f3ff290 */ /* 0x000ff2000fffe03f */
[----:B------:R-:W-:Y:S01]  /*20ad0*/  STL.64 [R1+0x460], R24 ;  /* 0x0004601801007387 */ /* 0x000fe20000100a00 */
[----:B------:R0:W-:Y:S03]  /*20ae0*/  STL.64 [R1+0x468], R26 ;  /* 0x0004681a01007387 */ /* 0x0001e60000100a00 */
[----:B0-----:R-:W4:Y:S01]  /*20af0*/  LDL.LU.64 R26, [R1+0x1500] ;  /* 0x00150000011a7983 */ /* 0x001f220000300a00 */
[----:B------:R-:W4:Y:S02]  /*20b00*/  LDL.LU.64 R24, [R1+0x14f8] ;  /* 0x0014f80001187983 */ /* 0x000f240000300a00 */
[----:B------:R-:W4:Y:S02]  /*20b10*/  LDL.LU.64 R22, [R1+0x14f0] ;  /* 0x0014f00001167983 */ /* 0x000f240000300a00 */
[C---:B----4-:R-:W-:Y:S01]  /*20b20*/  HMMA.16816.F32.BF16 R20, R4.reuse, R22, R24 ;  /* 0x000000160414723c */ /* 0x050fe20000041818 */
[----:B------:R-:W2:Y:S11]  /*20b30*/  LDL.LU.64 R26, [R1+0x14e8] ;  /* 0x0014e800011a7983 */ /* 0x000eb60000300a00 */
[----:B------:R-:W-:Y:S11]  /*20b40*/  @!UPT UIADD3 URZ, URZ, URZ, URZ ;  /* 0x0000003f3f3ff290 */ /* 0x000ff6000fffe03f */
[----:B------:R0:W-:Y:S01]  /*20b50*/  STL.64 [R1+0x690], R20 ;  /* 0x0006901401007387 */ /* 0x0001e20000100a00 */
[----:B------:R1:W-:Y:S03]  /*20b60*/  STL.64 [R1+0x698], R22 ;  /* 0x0006981601007387 */ /* 0x0003e60000100a00 */
[----:B0-----:R-:W4:Y:S01]  /*20b70*/  LDL.LU R20, [R1+0x160] ;  /* 0x0001600001147983 */ /* 0x001f220000300800 */
[----:B------:R-:W4:Y:S02]  /*20b80*/  LDL.LU R21, [R1+0x164] ;  /* 0x0001640001157983 */ /* 0x000f240000300800 */
[----:B-1----:R-:W3:Y:S02]  /*20b90*/  LDL.LU R22, [R1+0x168] ;  /* 0x0001680001167983 */ /* 0x002ee40000300800 */
[----:B------:R-:W3:Y:S01]  /*20ba0*/  LDL.LU R23, [R1+0x16c] ;  /* 0x00016c0001177983 */ /* 0x000ee20000300800 */
[----:B--2---:R-:W-:Y:S01]  /*20bb0*/  HMMA.16816.F32.BF16 R8, R4, R26, R8 ;  /* 0x0000001a0408723c */ /* 0x004fe20000041808 */
[----:B------:R-:W-:Y:S01]  /*20bc0*/  IMAD.MOV.U32 R19, RZ, RZ, R27 ;  /* 0x000000ffff137224 */ /* 0x000fe200078e001b */
[----:B---3--:R0:W-:Y:S01]  /*20bd0*/  STL.64 [R1+0x1358], R22 ;  /* 0x0013581601007387 */ /* 0x0081e20000100a00 */
[----:B----4-:R1:W-:Y:S02]  /*20be0*/  STL.64 [R1+0x1350], R20 ;  /* 0x0013501401007387 */ /* 0x0103e40000100a00 */
[----:B0-----:R-:W-:-:S02]  /*20bf0*/  IMAD.MOV.U32 R22, RZ, RZ, R28 ;  /* 0x000000ffff167224 */ /* 0x001fc400078e001c */
[----:B------:R-:W2:Y:S11]  /*20c00*/  LDL.LU R28, [R1+0x14e0] ;  /* 0x0014e000011c7983 */ /* 0x000eb60000300800 */
[----:B------:R-:W-:Y:S05]  /*20c10*/  @!UPT UIADD3 URZ, URZ, URZ, URZ ;  /* 0x0000003f3f3ff290 */ /* 0x000fea000fffe03f */
[----:B------:R-:W-:Y:S02]  /*20c20*/  STL.64 [R1+0x680], R8 ;  /* 0x0006800801007387 */ /* 0x000fe40000100a00 */
[----:B------:R0:W-:Y:S02]  /*20c30*/  STL.64 [R1+0x688], R10 ;  /* 0x0006880a01007387 */ /* 0x0001e40000100a00 */
[----:B-1----:R-:W-:Y:S01]  /*20c40*/  IMAD.MOV.U32 R20, RZ, RZ, R26 ;  /* 0x000000ffff147224 */ /* 0x002fe200078e001a */
[----:B0-----:R-:W3:Y:S01]  /*20c50*/  LDL.LU.64 R10, [R1+0x14d8] ;  /* 0x0014d800010a7983 */ /* 0x001ee20000300a00 */
[----:B------:R-:W3:Y:S02]  /*20c60*/  LDL.LU.64 R26, [R1+0x14d0] ;  /* 0x0014d000011a7983 */ /* 0x000ee40000300a00 */
[----:B------:R-:W3:Y:S02]  /*20c70*/  LDL.LU.64 R24, [R1+0x14c8] ;  /* 0x0014c80001187983 */ /* 0x000ee40000300a00 */
[C---:B---3--:R-:W-:Y:S01]  /*20c80*/  HMMA.16816.F32.BF16 R24, R4.reuse, R10, R24 ;  /* 0x0000000a0418723c */ /* 0x048fe20000041818 */
[----:B------:R-:W-:Y:S11]  /*20c90*/  IMAD.MOV.U32 R21, RZ, RZ, R11 ;  /* 0x000000ffff157224 */ /* 0x000ff600078e000b */
[----:B------:R-:W-:Y:S11]  /*20ca0*/  @!UPT UIADD3 URZ, URZ, URZ, URZ ;  /* 0x0000003f3f3ff290 */ /* 0x000ff6000fffe03f */
[----:B------:R0:W-:Y:S01]  /*20cb0*/  STL.64 [R1+0x8f0], R24 ;  /* 0x0008f01801007387 */ /* 0x0001e20000100a00 */
[----:B------:R1:W-:Y:S02]  /*20cc0*/  STL.64 [R1+0x8f8], R26 ;  /* 0x0008f81a01007387 */ /* 0x0003e40000100a00 */
[----:B0-----:R-:W-:Y:S01]  /*20cd0*/  IMAD.MOV.U32 R24, RZ, RZ, R10 ;  /* 0x000000ffff187224 */ /* 0x001fe200078e000a */
[----:B-1----:R-:W3:Y:S01]  /*20ce0*/  LDL.LU.64 R26, [R1+0x14c0] ;  /* 0x0014c000011a7983 */ /* 0x002ee20000300a00 */
[----:B------:R-:W4:Y:S02]  /*20cf0*/  LDL.LU.64 R10, [R1+0x14b8] ;  /* 0x0014b800010a7983 */ /* 0x000f240000300a00 */
[----:B------:R-:W-:Y:S01]  /*20d00*/  IMAD.MOV.U32 R23, RZ, RZ, R29 ;  /* 0x000000ffff177224 */ /* 0x000fe200078e001d */
[C---:B----4-:R-:W-:Y:S01]  /*20d10*/  HMMA.16816.F32.BF16 R12, R4.reuse, R10, R12 ;  /* 0x0000000a040c723c */ /* 0x050fe2000004180c */
[----:B------:R-:W-:Y:S02]  /*20d20*/  IMAD.MOV.U32 R29, RZ, RZ, R10 ;  /* 0x000000ffff1d7224 */ /* 0x000fe400078e000a */
[----:B------:R-:W-:Y:S11]  /*20d30*/  IMAD.MOV.U32 R25, RZ, RZ, R11 ;  /* 0x000000ffff197224 */ /* 0x000ff600078e000b */
[----:B------:R-:W-:Y:S09]  /*20d40*/  @!UPT UIADD3 URZ, URZ, URZ, URZ ;  /* 0x0000003f3f3ff290 */ /* 0x000ff2000fffe03f */
[----:B------:R-:W-:Y:S01]  /*20d50*/  STL.64 [R1+0x990], R12 ;  /* 0x0009900c01007387 */ /* 0x000fe20000100a00 */
[----:B------:R0:W-:Y:S03]  /*20d60*/  STL.64 [R1+0x998], R14 ;  /* 0x0009980e01007387 */ /* 0x0001e60000100a00 */
[----:B0-----:R-:W4:Y:S01]  /*20d70*/  LDL.LU.64 R14, [R1+0x14b0] ;  /* 0x0014b000010e7983 */ /* 0x001f220000300a00 */
[----:B------:R-:W2:Y:S02]  /*20d80*/  LDL.LU.64 R12, [R1+0x14a8] ;  /* 0x0014a800010c7983 */ /* 0x000ea40000300a00 */
[----:B------:R-:W2:Y:S02]  /*20d90*/  LDL.LU.64 R10, [R1+0x14a0] ;  /* 0x0014a000010a7983 */ /* 0x000ea40000300a00 */
        /* <DEDUP_REMOVED lines=8> */
[----:B------:R0:W-:Y:S02]  /*20e20*/  STL.64 [R1+0x1368], R22 ;  /* 0x0013681601007387 */ /* 0x0001e40000100a00 */
[----:B0-----:R-:W-:Y:S02]  /*20e30*/  IMAD.MOV.U32 R22, RZ, RZ, R29 ;  /* 0x000000ffff167224 */ /* 0x001fe400078e001d */
[----:B------:R-:W-:-:S05]  /*20e40*/  IMAD.MOV.U32 R23, RZ, RZ, R25 ;  /* 0x000000ffff177224 */ /* 0x000fca00078e0019 */
[----:B------:R0:W-:Y:S02]  /*20e50*/  STL.64 [R1+0x1380], R22 ;  /* 0x0013801601007387 */ /* 0x0001e40000100a00 */
[----:B0-----:R-:W-:Y:S02]  /*20e60*/  IMAD.MOV.U32 R22, RZ, RZ, R24 ;  /* 0x000000ffff167224 */ /* 0x001fe400078e0018 */
[----:B------:R-:W-:Y:S01]  /*20e70*/  IMAD.MOV.U32 R23, RZ, RZ, R21 ;  /* 0x000000ffff177224 */ /* 0x000fe200078e0015 */
[----:B---3--:R-:W-:Y:S11]  /*20e80*/  HMMA.16816.F32.BF16 R8, R4, R26, R8 ;  /* 0x0000001a0408723c */ /* 0x008ff60000041808 */
[----:B------:R-:W-:Y:S11]  /*20e90*/  @!UPT UIADD3 URZ, URZ, URZ, URZ ;  /* 0x0000003f3f3ff290 */ /* 0x000ff6000fffe03f */
[----:B------:R-:W-:Y:S01]  /*20ea0*/  @!UPT UIADD3 URZ, URZ, URZ, URZ ;  /* 0x0000003f3f3ff290 */ /* 0x000fe2000fffe03f */
[----:B------:R-:W-:Y:S01]  /*20eb0*/  STL.64 [R1+0x970], R8 ;  /* 0x0009700801007387 */ /* 0x000fe20000100a00 */
[----:B------:R0:W-:Y:S03]  /*20ec0*/  STL.64 [R1+0x978], R10 ;  /* 0x0009780a01007387 */ /* 0x0001e60000100a00 */
[----:B0-----:R-:W2:Y:S01]  /*20ed0*/  LDL.LU.64 R10, [R1+0x1480] ;  /* 0x00148000010a7983 */ /* 0x001ea20000300a00 */
[----:B------:R-:W3:Y:S02]  /*20ee0*/  LDL.LU.64 R8, [R1+0x1478] ;  /* 0x0014780001087983 */ /* 0x000ee40000300a00 */
[----:B------:R-:W-:Y:S02]  /*20ef0*/  STL.64 [R1+0x1398], R22 ;  /* 0x0013981601007387 */ /* 0x000fe40000100a00 */
[----:B------:R0:W-:Y:S01]  /*20f00*/  STL.64 [R1+0x1360], R26 ;  /* 0x0013601a01007387 */ /* 0x0001e20000100a00 */
[----:B------:R-:W2:Y:S01]  /*20f10*/  LDL.LU R24, [R1+0x170] ;  /* 0x0001700001187983 */ /* 0x000ea20000300800 */
[----:B------:R-:W2:Y:S03]  /*20f20*/  LDL.LU R25, [R1+0x174] ;  /* 0x0001740001197983 */ /* 0x000ea60000300800 */
[----:B0-----:R-:W2:Y:S01]  /*20f30*/  LDL.LU R26, [R1+0x178] ;  /* 0x00017800011a7983 */ /* 0x001ea20000300800 */
[----:B------:R-:W2:Y:S02]  /*20f40*/  LDL.LU R27, [R1+0x17c] ;  /* 0x00017c00011b7983 */ /* 0x000ea40000300800 */
[----:B------:R-:W-:-:S02]  /*20f50*/  IMAD.MOV.U32 R22, RZ, RZ, R20 ;  /* 0x000000ffff167224 */ /* 0x000fc400078e0014 */
[----:B------:R-:W-:-:S05]  /*20f60*/  IMAD.MOV.U32 R23, RZ, RZ, R19 ;  /* 0x000000ffff177224 */ /* 0x000fca00078e0013 */
[----:B------:R-:W-:Y:S04]  /*20f70*/  STL.64 [R1+0x13b0], R22 ;  /* 0x0013b01601007387 */ /* 0x000fe80000100a00 */
[----:B--2---:R-:W-:Y:S01]  /*20f80*/  STL.64 [R1+0x1378], R26 ;  /* 0x0013781a01007387 */ /* 0x004fe20000100a00 */
[----:B------:R0:W-:Y:S03]  /*20f90*/  STL.64 [R1+0x1370], R24 ;  /* 0x0013701801007387 */ /* 0x0001e60000100a00 */
[----:B0-----:R-:W2:Y:S01]  /*20fa0*/  LDL.LU R24, [R1+0x180] ;  /* 0x0001800001187983 */ /* 0x001ea20000300800 */
[----:B------:R-:W2:Y:S02]  /*20fb0*/  LDL.LU R25, [R1+0x184] ;  /* 0x0001840001197983 */ /* 0x000ea40000300800 */
[----:B------:R-:W2:Y:S02]  /*20fc0*/  LDL.LU R26, [R1+0x188] ;  /* 0x00018800011a7983 */ /* 0x000ea40000300800 */
[----:B------:R-:W2:Y:S02]  /*20fd0*/  LDL.64 R22, [R1+0x78] ;  /* 0x0000780001167983 */ /* 0x000ea40000100a00 */
[----:B--2---:R0:W-:Y:S01]  /*20fe0*/  STL.64 [R1+0x13c8], R22 ;  /* 0x0013c81601007387 */ /* 0x0041e20000100a00 */
[----:B------:R-:W2:Y:S02]  /*20ff0*/  LDL.LU R20, [R1+0x5f0] ;  /* 0x0005f00001147983 */ /* 0x000ea40000300800 */
[----:B------:R-:W2:Y:S01]  /*21000*/  LDL.LU R21, [R1+0x5f4] ;  /* 0x0005f40001157983 */ /* 0x000ea20000300800 */
[----:B0-----:R-:W2:Y:S01]  /*21010*/  LDL.LU R22, [R1+0x5f8] ;  /* 0x0005f80001167983 */ /* 0x001ea20000300800 */
[----:B------:R-:W2:Y:S02]  /*21020*/  LDL.LU R23, [R1+0x5fc] ;  /* 0x0005fc0001177983 */ /* 0x000ea40000300800 */
[----:B------:R-:W-:Y:S01]  /*21030*/  IMAD.MOV.U32 R27, RZ, RZ, R28 ;  /* 0x000000ffff1b7224 */ /* 0x000fe200078e001c */
[----:B--2---:R0:W-:Y:S01]  /*21040*/  STL.64 [R1+0x13d8], R22 ;  /* 0x0013d81601007387 */ /* 0x0041e20000100a00 */
[----:B------:R-:W-:Y:S02]  /*21050*/  STL.64 [R1+0x13d0], R20 ;  /* 0x0013d01401007387 */ /* 0x000fe40000100a00 */
[----:B0-----:R-:W-:-:S02]  /*21060*/  IMAD.MOV.U32 R22, RZ, RZ, R18 ;  /* 0x000000ffff167224 */ /* 0x001fc400078e0012 */
[----:B------:R-:W-:-:S05]  /*21070*/  IMAD.MOV.U32 R23, RZ, RZ, R17 ;  /* 0x000000ffff177224 */ /* 0x000fca00078e0011 */
[----:B------:R-:W-:Y:S01]  /*21080*/  STL.64 [R1+0x13f0], R22 ;  /* 0x0013f01601007387 */ /* 0x000fe20000100a00 */
[----:B------:R-:W-:Y:S02]  /*21090*/  STL.64 [R1+0x1390], R26 ;  /* 0x0013901a01007387 */ /* 0x000fe40000100a00 */
[----:B------:R0:W-:Y:S02]  /*210a0*/  STL.64 [R1+0x1388], R24 ;  /* 0x0013881801007387 */ /* 0x0001e40000100a00 */
[----:B0-----:R-:W2:Y:S01]  /*210b0*/  LDL.LU R24, [R1+0x5b0] ;  /* 0x0005b00001187983 */ /* 0x001ea20000300800 */
[----:B------:R-:W2:Y:S02]  /*210c0*/  LDL.LU R25, [R1+0x5b4] ;  /* 0x0005b40001197983 */ /* 0x000ea40000300800 */
[----:B------:R-:W2:Y:S02]  /*210d0*/  LDL.LU R26, [R1+0x5b8] ;  /* 0x0005b800011a7983 */ /* 0x000ea40000300800 */
[----:B------:R-:W2:Y:S02]  /*210e0*/  LDL.LU R27, [R1+0x5bc] ;  /* 0x0005bc00011b7983 */ /* 0x000ea40000300800 */
[----:B------:R-:W-:-:S02]  /*210f0*/  IMAD.MOV.U32 R22, RZ, RZ, R16 ;  /* 0x000000ffff167224 */ /* 0x000fc400078e0010 */
[----:B----4-:R-:W-:Y:S02]  /*21100*/  IMAD.MOV.U32 R23, RZ, RZ, R15 ;  /* 0x000000ffff177224 */ /* 0x010fe400078e000f */
[----:B------:R-:W-:Y:S02]  /*21110*/  IMAD.MOV.U32 R18, RZ, RZ, R12 ;  /* 0x000000ffff127224 */ /* 0x000fe400078e000c */
[----:B------:R-:W-:Y:S01]  /*21120*/  IMAD.MOV.U32 R19, RZ, RZ, R11 ;  /* 0x000000ffff137224 */ /* 0x000fe200078e000b */
[----:B------:R0:W-:Y:S02]  /*21130*/  STL.64 [R1+0x1408], R22 ;  /* 0x0014081601007387 */ /* 0x0001e40000100a00 */
[----:B0-----:R-:W-:Y:S02]  /*21140*/  IMAD.MOV.U32 R22, RZ, RZ, R14 ;  /* 0x000000ffff167224 */ /* 0x001fe400078e000e */
[----:B------:R-:W-:Y:S01]  /*21150*/  IMAD.MOV.U32 R23, RZ, RZ, R13 ;  /* 0x000000ffff177224 */ /* 0x000fe200078e000d */
[----:B--2---:R-:W-:Y:S01]  /*21160*/  STL.64 [R1+0x13a8], R26 ;  /* 0x0013a81a01007387 */ /* 0x004fe20000100a00 */
[----:B------:R0:W-:Y:S03]  /*21170*/  STL.64 [R1+0x13a0], R24 ;  /* 0x0013a01801007387 */ /* 0x0001e60000100a00 */
[----:B0-----:R-:W2:Y:S01]  /*21180*/  LDL.LU R24, [R1+0x5d0] ;  /* 0x0005d00001187983 */ /* 0x001ea20000300800 */
[----:B------:R-:W2:Y:S02]  /*21190*/  LDL.LU R25, [R1+0x5d4] ;  /* 0x0005d40001197983 */ /* 0x000ea40000300800 */
[----:B------:R-:W4:Y:S02]  /*211a0*/  LDL.LU R26, [R1+0x5d8] ;  /* 0x0005d800011a7983 */ /* 0x000f240000300800 */
[----:B------:R-:W4:Y:S01]  /*211b0*/  LDL.LU R27, [R1+0x5dc] ;  /* 0x0005dc00011b7983 */ /* 0x000f220000300800 */
[----:B------:R0:W-:Y:S01]  /*211c0*/  STL.64 [R1+0x1428], R22 ;  /* 0x0014281601007387 */ /* 0x0001e20000100a00 */
[----:B------:R1:W-:Y:S02]  /*211d0*/  STL.64 [R1+0x1430], R18 ;  /* 0x0014301201007387 */ /* 0x0003e40000100a00 */
[----:B------:R-:W2:Y:S02]  /*211e0*/  LDL.LU R20, [R1+0x640] ;  /* 0x0006400001147983 */ /* 0x000ea40000300800 */
[----:B------:R-:W2:Y:S01]  /*211f0*/  LDL.LU R21, [R1+0x644] ;  /* 0x0006440001157983 */ /* 0x000ea20000300800 */
[----:B0-----:R-:W2:Y:S01]  /*21200*/  LDL.LU R22, [R1+0x648] ;  /* 0x0006480001167983 */ /* 0x001ea20000300800 */
[----:B------:R-:W2:Y:S02]  /*21210*/  LDL.LU R23, [R1+0x64c] ;  /* 0x00064c0001177983 */ /* 0x000ea40000300800 */
[----:B-1----:R-:W-:-:S02]  /*21220*/  IMAD.MOV.U32 R18, RZ, RZ, R10 ;  /* 0x000000ffff127224 */ /* 0x002fc400078e000a */
[----:B---3--:R-:W-:Y:S01]  /*21230*/  IMAD.MOV.U32 R19, RZ, RZ, R9 ;  /* 0x000000ffff137224 */ /* 0x008fe200078e0009 */
[----:B--2---:R-:W-:Y:S01]  /*21240*/  STL.64 [R1+0x1440], R22 ;  /* 0x0014401601007387 */ /* 0x004fe20000100a00 */
[----:B------:R0:W-:Y:S03]  /*21250*/  STL.64 [R1+0x1438], R20 ;  /* 0x0014381401007387 */ /* 0x0001e60000100a00 */
[----:B------:R-:W-:Y:S01]  /*21260*/  STL.64 [R1+0x1448], R18 ;  /* 0x0014481201007387 */ /* 0x000fe20000100a00 */
[----:B0-----:R-:W2:Y:S01]  /*21270*/  LDL.LU R20, [R1+0x650] ;  /* 0x0006500001147983 */ /* 0x001ea20000300800 */
[----:B------:R-:W2:Y:S02]  /*21280*/  LDL.LU R21, [R1+0x654] ;  /* 0x0006540001157983 */ /* 0x000ea40000300800 */
[----:B------:R-:W3:Y:S02]  /*21290*/  LDL.LU R22, [R1+0x658] ;  /* 0x0006580001167983 */ /* 0x000ee40000300800 */
[----:B------:R-:W3:Y:S01]  /*212a0*/  LDL.LU R23, [R1+0x65c] ;  /* 0x00065c0001177983 */ /* 0x000ee20000300800 */
[----:B------:R-:W2:Y:S01]  /*212b0*/  LDL.LU R12, [R1+0x200] ;  /* 0x00020000010c7983 */ /* 0x000ea20000300800 */
[----:B------:R-:W4:Y:S02]  /*212c0*/  LDL.LU R13, [R1+0x204] ;  /* 0x00020400010d7983 */ /* 0x000f240000300800 */
[----:B------:R-:W4:Y:S02]  /*212d0*/  LDL.LU R14, [R1+0x208] ;  /* 0x00020800010e7983 */ /* 0x000f240000300800 */
[----:B------:R-:W4:Y:S01]  /*212e0*/  LDL.LU R15, [R1+0x20c] ;  /* 0x00020c00010f7983 */ /* 0x000f220000300800 */
[----:B------:R-:W4:Y:S04]  /*212f0*/  LDL.64 R10, [R1+0x28] ;  /* 0x00002800010a7983 */ /* 0x000f280000100a00 */
[----:B---3--:R-:W-:Y:S01]  /*21300*/  STL.64 [R1+0x1458], R22 ;  /* 0x0014581601007387 */ /* 0x008fe20000100a00 */
[----:B--2---:R0:W-:Y:S03]  /*21310*/  STL.64 [R1+0x1450], R20 ;  /* 0x0014501401007387 */ /* 0x0041e60000100a00 */
[----:B0-----:R-:W2:Y:S01]  /*21320*/  LDL.LU R20, [R1+0x670] ;  /* 0x0006700001147983 */ /* 0x001ea20000300800 */
[----:B------:R-:W2:Y:S02]  /*21330*/  LDL.LU R21, [R1+0x674] ;  /* 0x0006740001157983 */ /* 0x000ea40000300800 */
[----:B------:R-:W2:Y:S02]  /*21340*/  LDL.LU R22, [R1+0x678] ;  /* 0x0006780001167983 */ /* 0x000ea40000300800 */
[----:B------:R-:W2:Y:S01]  /*21350*/  LDL.LU R23, [R1+0x67c] ;  /* 0x00067c0001177983 */ /* 0x000ea20000300800 */
[----:B----4-:R-:W-:Y:S01]  /*21360*/  STL.64 [R1+0x13c0], R26 ;  /* 0x0013c01a01007387 */ /* 0x010fe20000100a00 */
        /* <DEDUP_REMOVED lines=9> */
[----:B------:R-:W4:Y:S02]  /*21400*/  LDL.LU R26, [R1+0x608] ;  /* 0x00060800011a7983 */ /* 0x000f240000300800 */
[----:B------:R-:W4:Y:S01]  /*21410*/  LDL.LU R27, [R1+0x60c] ;  /* 0x00060c00011b7983 */ /* 0x000f220000300800 */
[----:B------:R-:W-:Y:S01]  /*21420*/  HMMA.16816.F32.BF16 R4, R4, R10, R12 ;  /* 0x0000000a0404723c */ /* 0x000fe2000004180c */
[----:B----4-:R-:W-:Y:S01]  /*21430*/  STL.64 [R1+0x1400], R26 ;  /* 0x0014001a01007387 */ /* 0x010fe20000100a00 */
[----:B---3--:R0:W-:Y:S03]  /*21440*/  STL.64 [R1+0x13f8], R24 ;  /* 0x0013f81801007387 */ /* 0x0081e60000100a00 */
[----:B0-----:R-:W3:Y:S01]  /*21450*/  LDL.LU R24, [R1+0x610] ;  /* 0x0006100001187983 */ /* 0x001ee20000300800 */
[----:B------:R-:W3:Y:S02]  /*21460*/  LDL.LU R25, [R1+0x614] ;  /* 0x0006140001197983 */ /* 0x000ee40000300800 */
[----:B------:R-:W4:Y:S02]  /*21470*/  LDL.LU R26, [R1+0x618] ;  /* 0x00061800011a7983 */ /* 0x000f240000300800 */
[----:B------:R-:W4:Y:S02]  /*21480*/  LDL.LU R27, [R1+0x61c] ;  /* 0x00061c00011b7983 */ /* 0x000f240000300800 */
[----:B------:R-:W-:-:S02]  /*21490*/  IMAD.MOV.U32 R19, RZ, RZ, R3 ;  /* 0x000000ffff137224 */ /* 0x000fc400078e0003 */
[----:B------:R-:W-:Y:S02]  /*214a0*/  IMAD.MOV.U32 R12, RZ, RZ, R10 ;  /* 0x000000ffff0c7224 */ /* 0x000fe400078e000a */
[----:B------:R-:W-:Y:S02]  /*214b0*/  IMAD.MOV.U32 R3, RZ, RZ, R11 ;  /* 0x000000ffff037224 */ /* 0x000fe400078e000b */
[----:B------:R-:W-:Y:S01]  /*214c0*/  IMAD.MOV.U32 R18, RZ, RZ, R8 ;  /* 0x000000ffff127224 */ /* 0x000fe200078e0008 */
[----:B----4-:R-:W-:Y:S01]  /*214d0*/  STL.64 [R1+0x1418], R26 ;  /* 0x0014181a01007387 */ /* 0x010fe20000100a00 */
[----:B---3--:R0:W-:Y:S03]  /*214e0*/  STL.64 [R1+0x1410], R24 ;  /* 0x0014101801007387 */ /* 0x0081e60000100a00 */
[----:B0-----:R-:W3:Y:S01]  /*214f0*/  LDL.LU R24, [R1+0x620] ;  /* 0x0006200001187983 */ /* 0x001ee20000300800 */
[----:B------:R-:W3:Y:S02]  /*21500*/  LDL.LU R25, [R1+0x624] ;  /* 0x0006240001197983 */ /* 0x000ee40000300800 */
[----:B------:R-:W3:Y:S02]  /*21510*/  LDL.LU R26, [R1+0x628] ;  /* 0x00062800011a7983 */ /* 0x000ee40000300800 */
[----:B------:R-:W3:Y:S01]  /*21520*/  LDL.LU R27, [R1+0x62c] ;  /* 0x00062c00011b7983 */ /* 0x000ee20000300800 */
[----:B------:R-:W4:Y:S01]  /*21530*/  LDL.LU.64 R14, [R1+0x1470] ;  /* 0x00147000010e7983 */ /* 0x000f220000300a00 */
[----:B------:R0:W-:Y:S02]  /*21540*/  STL.64 [R1+0x950], R4 ;  /* 0x0009500401007387 */ /* 0x0001e40000100a00 */
[----:B------:R1:W-:Y:S02]  /*21550*/  STL.64 [R1+0x958], R6 ;  /* 0x0009580601007387 */ /* 0x0003e40000100a00 */
[----:B------:R-:W2:Y:S01]  /*21560*/  LDL.LU.64 R10, [R1+0x1468] ;  /* 0x00146800010a7983 */ /* 0x000ea20000300a00 */
[----:B------:R-:W2:Y:S04]  /*21570*/  LDL.LU.64 R8, [R1+0x1460] ;  /* 0x0014600001087983 */ /* 0x000ea80000300a00 */
[----:B0-----:R-:W4:Y:S01]  /*21580*/  LDL.LU R4, [R1+0x660] ;  /* 0x0006600001047983 */ /* 0x001f220000300800 */
[----:B------:R-:W4:Y:S02]  /*21590*/  LDL.LU R5, [R1+0x664] ;  /* 0x0006640001057983 */ /* 0x000f240000300800 */
[----:B-1----:R-:W4:Y:S02]  /*215a0*/  LDL.LU R6, [R1+0x668] ;  /* 0x0006680001067983 */ /* 0x002f240000300800 */
[----:B------:R-:W4:Y:S01]  /*215b0*/  LDL.LU R7, [R1+0x66c] ;  /* 0x00066c0001077983 */ /* 0x000f220000300800 */
[C---:B--2---:R-:W-:Y:S01]  /*215c0*/  HMMA.16816.F32.BF16 R16, R8.reuse, R18, R20 ;  /* 0x000000120810723c */ /* 0x044fe20000041814 */
[----:B------:R-:W2:Y:S01]  /*215d0*/  LDL.LU.64 R22, [R1+0x1458] ;  /* 0x0014580001167983 */ /* 0x000ea20000300a00 */
[----:B------:R-:W2:Y:S11]  /*215e0*/  LDL.LU.64 R20, [R1+0x1450] ;  /* 0x0014500001147983 */ /* 0x000eb60000300a00 */
[----:B------:R-:W-:Y:S10]  /*215f0*/  @!UPT UIADD3 URZ, URZ, URZ, URZ ;  /* 0x0000003f3f3ff290 */ /* 0x000ff4000fffe03f */
[----:B------:R-:W-:Y:S01]  /*21600*/  STL.64 [R1+0x200], R16 ;  /* 0x0002001001007387 */ /* 0x000fe20000100a00 */
[----:B------:R0:W-:Y:S03]  /*21610*/  STL.64 [R1+0x208], R18 ;  /* 0x0002081201007387 */ /* 0x0001e60000100a00 */
[----:B0-----:R-:W2:Y:S01]  /*21620*/  LDL.LU.64 R18, [R1+0x1448] ;  /* 0x0014480001127983 */ /* 0x001ea20000300a00 */
[C---:B----4-:R-:W-:Y:S11]  /*21630*/  HMMA.16816.F32.BF16 R4, R8.reuse, R14, R4 ;  /* 0x0000000e0804723c */ /* 0x050ff60000041804 */
[----:B------:R-:W-:Y:S11]  /*21640*/  @!UPT UIADD3 URZ, URZ, URZ, URZ ;  /* 0x0000003f3f3ff290 */ /* 0x000ff6000fffe03f */
[----:B------:R-:W-:Y:S01]  /*21650*/  @!UPT UIADD3 URZ, URZ, URZ, URZ ;  /* 0x0000003f3f3ff290 */ /* 0x000fe2000fffe03f */
[----:B------:R-:W-:Y:S01]  /*21660*/  STL.64 [R1+0x230], R4 ;  /* 0x0002300401007387 */ /* 0x000fe20000100a00 */
[----:B------:R0:W-:Y:S02]  /*21670*/  STL.64 [R1+0x238], R6 ;  /* 0x0002380601007387 */ /* 0x0001e40000100a00 */
[----:B------:R1:W-:Y:S02]  /*21680*/  STL.64 [R1+0x1338], R14 ;  /* 0x0013380e01007387 */ /* 0x0003e40000100a00 */
[----:B0-----:R-:W-:Y:S02]  /*21690*/  IMAD.MOV.U32 R6, RZ, RZ, R12 ;  /* 0x000000ffff067224 */ /* 0x001fe400078e000c */
[----:B------:R-:W4:Y:S01]  /*216a0*/  LDL.LU R12, [R1+0x630] ;  /* 0x00063000010c7983 */ /* 0x000f220000300800 */
        /* <DEDUP_REMOVED lines=9> */
[----:B0-----:R-:W2:Y:S02]  /*21740*/  LDL.LU.64 R18, [R1+0x1430] ;  /* 0x0014300001127983 */ /* 0x001ea40000300a00 */
[C---:B--2---:R-:W-:Y:S02]  /*21750*/  HMMA.16816.F32.BF16 R16, R8.reuse, R18, R20 ;  /* 0x000000120810723c */ /* 0x044fe40000041814 */
[----:B------:R-:W3:Y:S11]  /*21760*/  LDL.LU.64 R22, [R1+0x1428] ;  /* 0x0014280001167983 */ /* 0x000ef60000300a00 */
[----:B------:R-:W-:Y:S10]  /*21770*/  @!UPT UIADD3 URZ, URZ, URZ, URZ ;  /* 0x0000003f3f3ff290 */ /* 0x000ff4000fffe03f */
[----:B------:R-:W-:Y:S01]  /*21780*/  STL.64 [R1+0x290], R16 ;  /* 0x0002901001007387 */ /* 0x000fe20000100a00 */
[----:B------:R0:W-:Y:S03]  /*21790*/  STL.64 [R1+0x298], R18 ;  /* 0x0002981201007387 */ /* 0x0001e60000100a00 */
[----:B0-----:R-:W4:Y:S01]  /*217a0*/  LDL.LU.64 R18, [R1+0x1420] ;  /* 0x0014200001127983 */ /* 0x001f220000300a00 */
[C---:B---3--:R-:W-:Y:S08]  /*217b0*/  HMMA.16816.F32.BF16 R20, R8.reuse, R22, R24 ;  /* 0x000000160814723c */ /* 0x048ff00000041818 */
[C---:B----4-:R-:W-:Y:S11]  /*217c0*/  HMMA.16816.F32.BF16 R12, R8.reuse, R18, R12 ;  /* 0x00000012080c723c */ /* 0x050ff6000004180c */
[----:B------:R-:W-:Y:S11]  /*217d0*/  @!UPT UIADD3 URZ, URZ, URZ, URZ ;  /* 0x0000003f3f3ff290 */ /* 0x000ff6000fffe03f */
[----:B------:R-:W-:Y:S01]  /*217e0*/  @!UPT UIADD3 URZ, URZ, URZ, URZ ;  /* 0x0000003f3f3ff290 */ /* 0x000fe2000fffe03f */
[----:B------:R-:W-:Y:S01]  /*217f0*/  STL.64 [R1+0x250], R12 ;  /* 0x0002500c01007387 */ /* 0x000fe20000100a00 */
[----:B------:R0:W-:Y:S03]  /*21800*/  STL.64 [R1+0x258], R14 ;  /* 0x0002580e01007387 */ /* 0x0001e60000100a00 */
[----:B0-----:R-:W2:Y:S01]  /*21810*/  LDL.LU.64 R14, [R1+0x108] ;  /* 0x00010800010e7983 */ /* 0x001ea20000300a00 */
[----:B------:R-:W-:Y:S02]  /*21820*/  STL.64 [R1+0x1328], R18 ;  /* 0x0013281201007387 */ /* 0x000fe40000100a00 */
[----:B------:R-:W3:Y:S02]  /*21830*/  LDL.LU.64 R26, [R1+0x1418] ;  /* 0x00141800011a7983 */ /* 0x000ee40000300a00 */
[----:B------:R-:W3:Y:S01]  /*21840*/  LDL.LU.64 R24, [R1+0x1410] ;  /* 0x0014100001187983 */ /* 0x000ee20000300a00 */
        /* <DEDUP_REMOVED lines=10> */
[----:B---3--:R-:W-:Y:S02]  /*218f0*/  HMMA.16816.F32.BF16 R20, R8, R22, R24 ;  /* 0x000000160814723c */ /* 0x008fe40000041818 */
[----:B------:R-:W3:Y:S01]  /*21900*/  LDL.LU.64 R26, [R1+0x13e8] ;  /* 0x0013e800011a7983 */ /* 0x000ee20000300a00 */
[----:B------:R-:W3:Y:S11]  /*21910*/  LDL.LU.64 R24, [R1+0x13e0] ;  /* 0x0013e00001187983 */ /* 0x000ef60000300a00 */
[----:B------:R-:W-:Y:S09]  /*21920*/  @!UPT UIADD3 URZ, URZ, URZ, URZ ;  /* 0x0000003f3f3ff290 */ /* 0x000ff2000fffe03f */
[----:B------:R-:W-:Y:S01]  /*21930*/  STL.64 [R1+0x350], R20 ;  /* 0x0003501401007387 */ /* 0x000fe20000100a00 */
[----:B------:R0:W-:Y:S03]  /*21940*/  STL.64 [R1+0x358], R22 ;  /* 0x0003581601007387 */ /* 0x0001e60000100a00 */
[----:B0-----:R-:W4:Y:S01]  /*21950*/  LDL.LU.64 R22, [R1+0x13d8] ;  /* 0x0013d80001167983 */ /* 0x001f220000300a00 */
[----:B------:R-:W4:Y:S02]  /*21960*/  LDL.LU.64 R20, [R1+0x13d0] ;  /* 0x0013d00001147983 */ /* 0x000f240000300a00 */
[----:B------:R-:W-:Y:S02]  /*21970*/  IMAD.MOV.U32 R18, RZ, RZ, R2 ;  /* 0x000000ffff127224 */ /* 0x000fe400078e0002 */
[----:B------:R-:W-:-:S07]  /*21980*/  IMAD.MOV.U32 R19, RZ, RZ, R0 ;  /* 0x000000ffff137224 */ /* 0x000fce00078e0000 */
[C---:B----4-:R-:W-:Y:S01]  /*21990*/  HMMA.16816.F32.BF16 R16, R8.reuse, R18, R20 ;  /* 0x000000120810723c */ /* 0x050fe20000041814 */
[----:B------:R-:W3:Y:S11]  /*219a0*/  LDL.LU.64 R22, [R1+0x13c8] ;  /* 0x0013c80001167983 */ /* 0x000ef60000300a00 */
[----:B------:R-:W-:Y:S11]  /*219b0*/  @!UPT UIADD3 URZ, URZ, URZ, URZ ;  /* 0x0000003f3f3ff290 */ /* 0x000ff6000fffe03f */
[----:B------:R-:W-:Y:S01]  /*219c0*/  STL.64 [R1+0x430], R16 ;  /* 0x0004301001007387 */ /* 0x000fe20000100a00 */
[----:B------:R0:W-:Y:S03]  /*219d0*/  STL.64 [R1+0x438], R18 ;  /* 0x0004381201007387 */ /* 0x0001e60000100a00 */
[----:B0-----:R-:W4:Y:S01]  /*219e0*/  LDL.LU.64 R18, [R1+0xd8] ;  /* 0x0000d80001127983 */ /* 0x001f220000300a00 */
[----:B------:R-:W-:Y:S01]  /*219f0*/  IMAD.MOV.U32 R7, RZ, RZ, R3 ;  /* 0x000000ffff077224 */ /* 0x000fe200078e0003 */
[C---:B---3--:R-:W-:Y:S01]  /*21a00*/  HMMA.16816.F32.BF16 R24, R8.reuse, R22, R24 ;  /* 0x000000160818723c */ /* 0x048fe20000041818 */
[----:B------:R-:W-:Y:S02]  /*21a10*/  IMAD.MOV.U32 R3, RZ, RZ, R22 ;  /* 0x000000ffff037224 */ /* 0x000fe400078e0016 */
[----:B------:R-:W-:Y:S01]  /*21a20*/  IMAD.MOV.U32 R0, RZ, RZ, R23 ;  /* 0x000000ffff007224 */ /* 0x000fe200078e0017 */
[----:B----4-:R0:W-:Y:S04]  /*21a30*/  STL.64 [R1+0x1330], R18 ;  /* 0x0013301201007387 */ /* 0x0101e80000100a00 */
[----:B0-----:R-:W3:Y:S11]  /*21a40*/  LDL.LU.64 R18, [R1+0xe8] ;  /* 0x0000e80001127983 */ /* 0x001ef60000300a00 */
[----:B------:R-:W-:Y:S04]  /*21a50*/  @!UPT UIADD3 URZ, URZ, URZ, URZ ;  /* 0x0000003f3f3ff290 */ /* 0x000fe8000fffe03f */
[----:B------:R-:W-:Y:S02]  /*21a60*/  STL.64 [R1+0x500], R24 ;  /* 0x0005001801007387 */ /* 0x000fe40000100a00 */
[----:B------:R0:W-:Y:S02]  /*21a70*/  STL.64 [R1+0x508], R26 ;  /* 0x0005081a01007387 */ /* 0x0001e40000100a00 */
[----:B0-----:R-:W4:Y:S01]  /*21a80*/  LDL.LU.64 R26, [R1+0x13c0] ;  /* 0x0013c000011a7983 */ /* 0x001f220000300a00 */
[----:B------:R-:W4:Y:S02]  /*21a90*/  LDL.LU.64 R24, [R1+0x13b8] ;  /* 0x0013b80001187983 */ /* 0x000f240000300a00 */
[----:B------:R-:W4:Y:S02]  /*21aa0*/  LDL.LU.64 R22, [R1+0x13b0] ;  /* 0x0013b00001167983 */ /* 0x000f240000300a00 */
[C---:B----4-:R-:W-:Y:S01]  /*21ab0*/  HMMA.16816.F32.BF16 R20, R8.reuse, R22, R24 ;  /* 0x000000160814723c */ /* 0x050fe20000041818 */
[----:B------:R-:W4:Y:S01]  /*21ac0*/  LDL.LU.64 R26, [R1+0x13a8] ;  /* 0x0013a800011a7983 */ /* 0x000f220000300a00 */
[----:B------:R-:W4:Y:S11]  /*21ad0*/  LDL.LU.64 R24, [R1+0x13a0] ;  /* 0x0013a00001187983 */ /* 0x000f360000300a00 */
[----:B------:R-:W-:Y:S10]  /*21ae0*/  @!UPT UIADD3 URZ, URZ, URZ, URZ ;  /* 0x0000003f3f3ff290 */ /* 0x000ff4000fffe03f */
        /* <DEDUP_REMOVED lines=18> */
[----:B------:R-:W4:Y:S11]  /*21c10*/  LDL.LU.64 R26, [R1+0x1360] ;  /* 0x00136000011a7983 */ /* 0x000f360000300a00 */
[----:B------:R-:W-:Y:S10]  /*21c20*/  @!UPT UIADD3 URZ, URZ, URZ, URZ ;  /* 0x0000003f3f3ff290 */ /* 0x000ff4000fffe03f */
[----:B------:R-:W-:Y:S01]  /*21c30*/  STL.64 [R1+0xa80], R20 ;  /* 0x000a801401007387 */ /* 0x000fe20000100a00 */
[----:B------:R0:W-:Y:S03]  /*21c40*/  STL.64 [R1+0xa88], R22 ;  /* 0x000a881601007387 */ /* 0x0001e60000100a00 */
[----:B0-----:R-:W4:Y:S01]  /*21c50*/  LDL.LU.64 R22, [R1+0x1358] ;  /* 0x0013580001167983 */ /* 0x001f220000300a00 */
[----:B------:R-:W4:Y:S03]  /*21c60*/  LDL.LU.64 R20, [R1+0x1350] ;  /* 0x0013500001147983 */ /* 0x000f260000300a00 */
[----:B------:R-:W0:Y:S01]  /*21c70*/  S2R R29, SR_TID.X ;  /* 0x00000000001d7919 */ /* 0x000e220000002100 */
[----:B----4-:R-:W-:Y:S11]  /*21c80*/  HMMA.16816.F32.BF16 R20, R8, R26, R20 ;  /* 0x0000001a0814723c */ /* 0x010ff60000041814 */
[----:B------:R-:W-:Y:S11]  /*21c90*/  @!UPT UIADD3 URZ, URZ, URZ, URZ ;  /* 0x0000003f3f3ff290 */ /* 0x000ff6000fffe03f */
[----:B------:R-:W-:Y:S01]  /*21ca0*/  @!UPT UIADD3 URZ, URZ, URZ, URZ ;  /* 0x0000003f3f3ff290 */ /* 0x000fe2000fffe03f */
[----:B------:R-:W-:Y:S01]  /*21cb0*/  STL.64 [R1+0xa70], R20 ;  /* 0x000a701401007387 */ /* 0x000fe20000100a00 */
[----:B------:R1:W-:Y:S03]  /*21cc0*/  STL.64 [R1+0xa78], R22 ;  /* 0x000a781601007387 */ /* 0x0003e60000100a00 */
[----:B-1----:R-:W4:Y:S01]  /*21cd0*/  LDL.LU.64 R22, [R1+0x1348] ;  /* 0x0013480001167983 */ /* 0x002f220000300a00 */
[----:B------:R-:W4:Y:S01]  /*21ce0*/  LDL.LU.64 R20, [R1+0x1340] ;  /* 0x0013400001147983 */ /* 0x000f220000300a00 */
[C---:B0-----:R-:W-:Y:S01]  /*21cf0*/  LOP3.LUT R28, R29.reuse, 0x7, RZ, 0xc0, !PT ;  /* 0x000000071d1c7812 */ /* 0x041fe200078ec0ff */
[----:B------:R-:W-:-:S04]  /*21d00*/  IMAD.SHL.U32 R2, R29, 0x2, RZ ;  /* 0x000000021d027824 */ /* 0x000fc800078e00ff */
[----:B------:R-:W-:Y:S02]  /*21d10*/  IMAD R28, R28, 0x110, RZ ;  /* 0x000001101c1c7824 */ /* 0x000fe400078e02ff */
[----:B------:R-:W-:-:S03]  /*21d20*/  IMAD.SHL.U32 R29, R29, 0x80, RZ ;  /* 0x000000801d1d7824 */ /* 0x000fc600078e00ff */
[----:B------:R-:W-:-:S04]  /*21d30*/  LOP3.LUT R28, R28, 0x10, R2, 0x78, !PT ;  /* 0x000000101c1c7812 */ /* 0x000fc800078e7802 */
[----:B------:R-:W-:-:S04]  /*21d40*/  LOP3.LUT R28, R28, 0x800, R29, 0xf8, !PT ;  /* 0x000008001c1c7812 */ /* 0x000fc800078ef81d */
[----:B------:R-:W-:Y:S01]  /*21d50*/  LOP3.LUT R28, R28, 0x60, RZ, 0x3c, !PT ;  /* 0x000000601c1c7812 */ /* 0x000fe200078e3cff */
[----:B------:R0:W-:Y:S01]  /*21d60*/  STL [R1+0x127c], R26 ;  /* 0x00127c1a01007387 */ /* 0x0001e20000100800 */
[----:B------:R1:W-:Y:S02]  /*21d70*/  STL [R1+0x1278], R27 ;  /* 0x0012781b01007387 */ /* 0x0003e40000100800 */
[----:B------:R-:W2:Y:S02]  /*21d80*/  LDL.LU R24, [R1+0x850] ;  /* 0x0008500001187983 */ /* 0x000ea40000300800 */
[----:B------:R-:W2:Y:S01]  /*21d90*/  LDL.LU R25, [R1+0x854] ;  /* 0x0008540001197983 */ /* 0x000ea20000300800 */
[----:B0-----:R-:W2:Y:S01]  /*21da0*/  LDL.LU R26, [R1+0x858] ;  /* 0x00085800011a7983 */ /* 0x001ea20000300800 */
[----:B-1----:R-:W2:Y:S01]  /*21db0*/  LDL.LU R27, [R1+0x85c] ;  /* 0x00085c00011b7983 */ /* 0x002ea20000300800 */
[----:B----4-:R-:W-:Y:S02]  /*21dc0*/  HMMA.16816.F32.BF16 R4, R8, R6, R20 ;  /* 0x000000060804723c */ /* 0x010fe40000041814 */
[----:B------:R-:W0:Y:S04]  /*21dd0*/  LDSM.16.MT88.4 R8, [R28+0x9080] ;  /* 0x009080001c08783b */ /* 0x000e280000004200 */
[----:B------:R-:W3:Y:S11]  /*21de0*/  LDL.LU R20, [R1+0x860] ;  /* 0x0008600001147983 */ /* 0x000ef60000300800 */
[----:B------:R-:W-:Y:S06]  /*21df0*/  @!UPT UIADD3 URZ, URZ, URZ, URZ ;  /* 0x0000003f3f3ff290 */ /* 0x000fec000fffe03f */
[----:B------:R-:W-:Y:S01]  /*21e00*/  STL.64 [R1+0xa20], R4 ;  /* 0x000a200401007387 */ /* 0x000fe20000100a00 */
[----:B------:R-:W-:Y:S02]  /*21e10*/  STL.64 [R1+0xa28], R6 ;  /* 0x000a280601007387 */ /* 0x000fe40000100a00 */
[----:B------:R-:W3:Y:S02]  /*21e20*/  LDL.LU R21, [R1+0x864] ;  /* 0x0008640001157983 */ /* 0x000ee40000300800 */
[----:B------:R-:W3:Y:S01]  /*21e30*/  LDL.LU R22, [R1+0x868] ;  /* 0x0008680001167983 */ /* 0x000ee20000300800 */
[----:B------:R-:W3:Y:S04]  /*21e40*/  LDL.LU R23, [R1+0x86c] ;  /* 0x00086c0001177983 */ /* 0x000ee80000300800 */
[----:B------:R-:W1:Y:S04]  /*21e50*/  LDSM.16.MT88.4 R4, [R28+0x9000] ;  /* 0x009000001c04783b */ /* 0x000e680000004200 */
[----:B0-----:R-:W-:Y:S01]  /*21e60*/  STL.64 [R1+0x1250], R10 ;  /* 0x0012500a01007387 */ /* 0x001fe20000100a00 */
[----:B------:R0:W-:Y:S03]  /*21e70*/  STL.64 [R1+0x1248], R8 ;  /* 0x0012480801007387 */ /* 0x0001e60000100a00 */
[----:B0-----:R-:W1:Y:S01]  /*21e80*/  LDL.LU R8, [R1+0x880] ;  /* 0x0008800001087983 */ /* 0x001e620000300800 */
[----:B------:R-:W1:Y:S02]  /*21e90*/  LDL.LU R9, [R1+0x884] ;  /* 0x0008840001097983 */ /* 0x000e640000300800 */
[----:B------:R-:W1:Y:S02]  /*21ea0*/  LDL.LU R10, [R1+0x888] ;  /* 0x00088800010a7983 */ /* 0x000e640000300800 */
[----:B------:R-:W1:Y:S02]  /*21eb0*/  LDL.LU R11, [R1+0x88c] ;  /* 0x00088c00010b7983 */ /* 0x000e640000300800 */
[----:B--2---:R-:W-:Y:S01]  /*21ec0*/  IMAD.MOV.U32 R2, RZ, RZ, R15 ;  /* 0x000000ffff027224 */ /* 0x004fe200078e000f */
[C---:B-1----:R-:W-:Y:S11]  /*21ed0*/  HMMA.16816.F32.BF16 R8, R4.reuse, R14, R8 ;  /* 0x0000000e0408723c */ /* 0x042ff60000041808 */
[----:B------:R-:W-:Y:S11]  /*21ee0*/  @!UPT UIADD3 URZ, URZ, URZ, URZ ;  /* 0x0000003f3f3ff290 */ /* 0x000ff6000fffe03f */
[----:B------:R-:W-:Y:S01]  /*21ef0*/  @!UPT UIADD3 URZ, URZ, URZ, URZ ;  /* 0x0000003f3f3ff290 */ /* 0x000fe2000fffe03f */
[----:B------:R0:W-:Y:S01]  /*21f00*/  STL.64 [R1+0x190], R8 ;  /* 0x0001900801007387 */ /* 0x0001e20000100a00 */
[----:B------:R-:W-:Y:S02]  /*21f10*/  STL.64 [R1+0x198], R10 ;  /* 0x0001980a01007387 */ /* 0x000fe40000100a00 */
[----:B0-----:R-:W-:Y:S02]  /*21f20*/  IMAD.MOV.U32 R8, RZ, RZ, R14 ;  /* 0x000000ffff087224 */ /* 0x001fe400078e000e */
[----:B------:R-:W2:Y:S01]  /*21f30*/  LDL.LU.64 R14, [R1+0x1338] ;  /* 0x00133800010e7983 */ /* 0x000ea20000300a00 */
[----:B------:R-:W-:Y:S02]  /*21f40*/  STL [R1+0x1284], R2 ;  /* 0x0012840201007387 */ /* 0x000fe40000100800 */
[----:B------:R0:W-:Y:S02]  /*21f50*/  STL [R1+0x1280], R8 ;  /* 0x0012800801007387 */ /* 0x0001e40000100800 */
[----:B0-----:R-:W2:Y:S01]  /*21f60*/  LDL.LU R8, [R1+0x870] ;  /* 0x0008700001087983 */ /* 0x001ea20000300800 */
[----:B------:R-:W2:Y:S02]  /*21f70*/  LDL.LU R9, [R1+0x874] ;  /* 0x0008740001097983 */ /* 0x000ea40000300800 */
[----:B------:R-:W2:Y:S02]  /*21f80*/  LDL.LU R10, [R1+0x878] ;  /* 0x00087800010a7983 */ /* 0x000ea40000300800 */
[----:B------:R-:W2:Y:S01]  /*21f90*/  LDL.LU R11, [R1+0x87c] ;  /* 0x00087c00010b7983 */ /* 0x000ea20000300800 */
[C---:B---3--:R-:W-:Y:S08]  /*21fa0*/  HMMA.16816.F32.BF16 R20, R4.reuse, R18, R20 ;  /* 0x000000120414723c */ /* 0x048ff00000041814 */
[----:B--2---:R-:W-:Y:S11]  /*21fb0*/  HMMA.16816.F32.BF16 R8, R4, R14, R8 ;  /* 0x0000000e0408723c */ /* 0x004ff60000041808 */
[----:B------:R-:W-:Y:S11]  /*21fc0*/  @!UPT UIADD3 URZ, URZ, URZ, URZ ;  /* 0x0000003f3f3ff290 */ /* 0x000ff6000fffe03f */
[----:B------:R-:W-:Y:S01]  /*21fd0*/  @!UPT UIADD3 URZ, URZ, URZ, URZ ;  /* 0x0000003f3f3ff290 */ /* 0x000fe2000fffe03f */
[----:B------:R0:W-:Y:S01]  /*21fe0*/  STL.64 [R1+0x1c0], R8 ;  /* 0x0001c00801007387 */ /* 0x0001e20000100a00 */
[----:B------:R1:W-:Y:S02]  /*21ff0*/  STL.64 [R1+0x1c8], R10 ;  /* 0x0001c80a01007387 */ /* 0x0003e40000100a00 */
[----:B------:R-:W2:Y:S02]  /*22000*/  LDL.LU R12, [R1+0x820] ;  /* 0x00082000010c7983 */ /* 0x000ea40000300800 */
[----:B------:R-:W2:Y:S02]  /*22010*/  LDL.LU R13, [R1+0x824] ;  /* 0x00082400010d7983 */ /* 0x000ea40000300800 */
[----:B0-----:R-:W-:Y:S02]  /*22020*/  IMAD.MOV.U32 R9, RZ, RZ, R15 ;  /* 0x000000ffff097224 */ /* 0x001fe400078e000f */
[----:B-1----:R-:W-:Y:S02]  /*22030*/  IMAD.MOV.U32 R10, RZ, RZ, R14 ;  /* 0x000000ffff0a7224 */ /* 0x002fe400078e000e */
[----:B------:R-:W2:Y:S01]  /*22040*/  LDL.LU R14, [R1+0x828] ;  /* 0x00082800010e7983 */ /* 0x000ea20000300800 */
[----:B------:R-:W2:Y:S02]  /*22050*/  LDL.LU R15, [R1+0x82c] ;  /* 0x00082c00010f7983 */ /* 0x000ea40000300800 */
[----:B------:R-:W-:Y:S02]  /*22060*/  STL.64 [R1+0x1f0], R20 ;  /* 0x0001f01401007387 */ /* 0x000fe40000100a00 */
[----:B------:R0:W-:Y:S02]  /*22070*/  STL.64 [R1+0x1f8], R22 ;  /* 0x0001f81601007387 */ /* 0x0001e40000100a00 */
[----:B------:R-:W-:-:S02]  /*22080*/  IMAD.MOV.U32 R11, RZ, RZ, R19 ;  /* 0x000000ffff0b7224 */ /* 0x000fc400078e0013 */
[----:B0-----:R-:W-:Y:S02]  /*22090*/  IMAD.MOV.U32 R23, RZ, RZ, R18 ;  /* 0x000000ffff177224 */ /* 0x001fe400078e0012 */
[----:B------:R-:W3:Y:S03]  /*220a0*/  LDL.LU.64 R18, [R1+0x1330] ;  /* 0x0013300001127983 */ /* 0x000ee60000300a00 */
[----:B------:R0:W-:Y:S02]  /*220b0*/  STL [R1+0x1298], R23 ;  /* 0x0012981701007387 */ /* 0x0001e40000100800 */
[----:B0-----:R-:W4:Y:S01]  /*220c0*/  LDL.LU.64 R22, [R1+0xb8] ;  /* 0x0000b80001167983 */ /* 0x001f220000300a00 */
[C---:B---3--:R-:W-:Y:S01]  /*220d0*/  HMMA.16816.F32.BF16 R24, R4.reuse, R18, R24 ;  /* 0x000000120418723c */ /* 0x048fe20000041818 */
[----:B------:R-:W-:Y:S11]  /*220e0*/  IMAD.MOV.U32 R28, RZ, RZ, R19 ;  /* 0x000000ffff1c7224 */ /* 0x000ff600078e0013 */
[----:B------:R-:W-:Y:S11]  /*220f0*/  @!UPT UIADD3 URZ, URZ, URZ, URZ ;  /* 0x0000003f3f3ff290 */ /* 0x000ff6000fffe03f */
[----:B------:R-:W-:Y:S01]  /*22100*/  STL.64 [R1+0x240], R24 ;  /* 0x0002401801007387 */ /* 0x000fe20000100a00 */
[----:B------:R0:W-:Y:S02]  /*22110*/  STL.64 [R1+0x248], R26 ;  /* 0x0002481a01007387 */ /* 0x0001e40000100a00 */
[----:B0-----:R-:W-:Y:S02]  /*22120*/  IMAD.MOV.U32 R27, RZ, RZ, R18 ;  /* 0x000000ffff1b7224 */ /* 0x001fe400078e0012 */
[----:B------:R-:W3:Y:S01]  /*22130*/  LDL.LU.64 R18, [R1+0x1328] ;  /* 0x0013280001127983 */ /* 0x000ee20000300a00 */
[----:B------:R-:W-:Y:S02]  /*22140*/  STL [R1+0x12a0], R28 ;  /* 0x0012a01c01007387 */ /* 0x000fe40000100800 */
[----:B------:R0:W-:Y:S02]  /*22150*/  STL [R1+0x129c], R27 ;  /* 0x00129c1b01007387 */ /* 0x0001e40000100800 */
[----:B------:R-:W3:Y:S01]  /*22160*/  LDL.LU R24, [R1+0x840] ;  /* 0x0008400001187983 */ /* 0x000ee20000300800 */
[----:B------:R-:W3:Y:S01]  /*22170*/  LDL.LU R25, [R1+0x844] ;  /* 0x0008440001197983 */ /* 0x000ee20000300800 */
[----:B------:R-:W3:Y:S03]  /*22180*/  LDL.LU R26, [R1+0x848] ;  /* 0x00084800011a7983 */ /* 0x000ee60000300800 */
[----:B0-----:R-:W3:Y:S02]  /*22190*/  LDL.LU R27, [R1+0x84c] ;  /* 0x00084c00011b7983 */ /* 0x001ee40000300800 */
[----:B---3--:R-:W-:Y:S11]  /*221a0*/  HMMA.16816.F32.BF16 R24, R4, R18, R24 ;  /* 0x000000120418723c */ /* 0x008ff60000041818 */
[----:B------:R-:W-:Y:S11]  /*221b0*/  @!UPT UIADD3 URZ, URZ, URZ, URZ ;  /* 0x0000003f3f3ff290 */ /* 0x000ff6000fffe03f */
[----:B------:R-:W-:Y:S01]  /*221c0*/  @!UPT UIADD3 URZ, URZ, URZ, URZ ;  /* 0x0000003f3f3ff290 */ /* 0x000fe2000fffe03f */
[----:B------:R-:W-:Y:S01]  /*221d0*/  STL.64 [R1+0x1e0], R24 ;  /* 0x0001e01801007387 */ /* 0x000fe20000100a00 */
[----:B------:R0:W-:Y:S02]  /*221e0*/  STL.64 [R1+0x1e8], R26 ;  /* 0x0001e81a01007387 */ /* 0x0001e40000100a00 */
[----:B0-----:R-:W-:Y:S02]  /*221f0*/  IMAD.MOV.U32 R26, RZ, RZ, R18 ;  /* 0x000000ffff1a7224 */ /* 0x001fe400078e0012 */
[----:B------:R-:W-:-:S05]  /*22200*/  IMAD.MOV.U32 R18, RZ, RZ, R19 ;  /* 0x000000ffff127224 */ /* 0x000fca00078e0013 */
[----:B------:R0:W-:Y:S04]  /*22210*/  STL [R1+0x1320], R18 ;  /* 0x0013201201007387 */ /* 0x0001e80000100800 */
[----:B0-----:R-:W2:Y:S01]  /*22220*/  LDL.LU.64 R18, [R1+0xa8] ;  /* 0x0000a80001127983 */ /* 0x001ea20000300a00 */
[----:B------:R0:W-:Y:S02]  /*22230*/  STL [R1+0x12a4], R26 ;  /* 0x0012a41a01007387 */ /* 0x0001e40000100800 */
[----:B------:R-:W3:Y:S02]  /*22240*/  LDL.LU R24, [R1+0x830] ;  /* 0x0008300001187983 */ /* 0x000ee40000300800 */
[----:B------:R-:W3:Y:S01]  /*22250*/  LDL.LU R25, [R1+0x834] ;  /* 0x0008340001197983 */ /* 0x000ee20000300800 */
[----:B0-----:R-:W3:Y:S01]  /*22260*/  LDL.LU R26, [R1+0x838] ;  /* 0x00083800011a7983 */ /* 0x001ee20000300800 */
[----:B------:R-:W3:Y:S02]  /*22270*/  LDL.LU R27, [R1+0x83c] ;  /* 0x00083c00011b7983 */ /* 0x000ee40000300800 */
[----:B----4-:R-:W-:Y:S01]  /*22280*/  IMAD.MOV.U32 R8, RZ, RZ, R23 ;  /* 0x000000ffff087224 */ /* 0x010fe200078e0017 */
[----:B---3--:R-:W-:Y:S11]  /*22290*/  HMMA.16816.F32.BF16 R24, R4, R22, R24 ;  /* 0x000000160418723c */ /* 0x008ff60000041818 */
[----:B------:R-:W-:Y:S11]  /*222a0*/  @!UPT UIADD3 URZ, URZ, URZ, URZ ;  /* 0x0000003f3f3ff290 */ /* 0x000ff6000fffe03f */
[----:B------:R-:W-:Y:S01]  /*222b0*/  @!UPT UIADD3 URZ, URZ, URZ, URZ ;  /* 0x0000003f3f3ff290 */ /* 0x000fe2000fffe03f */
[----:B------:R0:W-:Y:S01]  /*222c0*/  STL.64 [R1+0x210], R24 ;  /* 0x0002101801007387 */ /* 0x0001e20000100a00 */
[----:B------:R1:W-:Y:S03]  /*222d0*/  STL.64 [R1+0x218], R26 ;  /* 0x0002181a01007387 */ /* 0x0003e60000100a00 */
[----:B0-----:R-:W3:Y:S01]  /*222e0*/  LDL.LU R24, [R1+0x810] ;  /* 0x0008100001187983 */ /* 0x001ee20000300800 */
[----:B------:R-:W3:Y:S02]  /*222f0*/  LDL.LU R25, [R1+0x814] ;  /* 0x0008140001197983 */ /* 0x000ee40000300800 */
[----:B-1----:R-:W3:Y:S02]  /*22300*/  LDL.LU R26, [R1+0x818] ;  /* 0x00081800011a7983 */ /* 0x002ee40000300800 */
[----:B------:R-:W3:Y:S01]  /*22310*/  LDL.LU R27, [R1+0x81c] ;  /* 0x00081c00011b7983 */ /* 0x000ee20000300800 */
[----:B------:R0:W-:Y:S01]  /*22320*/  STL.64 [R1+0x1290], R10 ;  /* 0x0012900a01007387 */ /* 0x0001e20000100a00 */
[----:B------:R-:W-:Y:S03]  /*22330*/  STL.64 [R1+0x1288], R8 ;  /* 0x0012880801007387 */ /* 0x000fe60000100a00 */
[----:B0-----:R-:W4:Y:S04]  /*22340*/  LDL.LU.64 R10, [R1+0x68] ;  /* 0x00006800010a7983 */ /* 0x001f280000300a00 */
[----:B----4-:R0:W-:Y:S02]  /*22350*/  STL.64 [R1+0x12e8], R10 ;  /* 0x0012e80a01007387 */ /* 0x0101e40000100a00 */
[----:B0-----:R-:W-:-:S02]  /*22360*/  IMAD.MOV.U32 R10, RZ, RZ, R3 ;  /* 0x000000ffff0a7224 */ /* 0x001fc400078e0003 */
[----:B------:R-:W-:-:S05]  /*22370*/  IMAD.MOV.U32 R11, RZ, RZ, R0 ;  /* 0x000000ffff0b7224 */ /* 0x000fca00078e0000 */
[----:B------:R0:W-:Y:S04]  /*22380*/  STL.64 [R1+0x1300], R10 ;  /* 0x0013000a01007387 */ /* 0x0001e80000100a00 */
[----:B0-----:R-:W4:Y:S01]  /*22390*/  LDL.LU.64 R10, [R1+0x88] ;  /* 0x00008800010a7983 */ /* 0x001f220000300a00 */
[C---:B--2---:R-:W-:Y:S01]  /*223a0*/  HMMA.16816.F32.BF16 R12, R4.reuse, R18, R12 ;  /* 0x00000012040c723c */ /* 0x044fe2000004180c */
[----:B------:R-:W-:Y:S02]  /*223b0*/  IMAD.MOV.U32 R21, RZ, RZ, R18 ;  /* 0x000000ffff157224 */ /* 0x000fe400078e0012 */
[----:B----4-:R0:W-:Y:S04]  /*223c0*/  STL.64 [R1+0x1318], R10 ;  /* 0x0013180a01007387 */ /* 0x0101e80000100a00 */
[----:B0-----:R-:W2:Y:S01]  /*223d0*/  LDL.LU.64 R10, [R1+0x98] ;  /* 0x00009800010a7983 */ /* 0x001ea20000300a00 */
[----:B------:R-:W4:Y:S02]  /*223e0*/  LDL.LU R18, [R1+0x1320] ;  /* 0x0013200001127983 */ /* 0x000f240000300800 */
[----:B------:R-:W-:Y:S11]  /*223f0*/  IMAD.MOV.U32 R17, RZ, RZ, R19 ;  /* 0x000000ffff117224 */ /* 0x000ff600078e0013 */
[----:B------:R-:W-:Y:S02]  /*22400*/  @!UPT UIADD3 URZ, URZ, URZ, URZ ;  /* 0x0000003f3f3ff290 */ /* 0x000fe4000fffe03f */
[----:B------:R-:W-:Y:S01]  /*22410*/  STL.64 [R1+0x260], R12 ;  /* 0x0002600c01007387 */ /* 0x000fe20000100a00 */
[----:B------:R-:W-:Y:S04]  /*22420*/  STL.64 [R1+0x268], R14 ;  /* 0x0002680e01007387 */ /* 0x000fe80000100a00 */
[----:B----4-:R-:W-:Y:S01]  /*22430*/  STL [R1+0x12e4], R18 ;  /* 0x0012e41201007387 */ /* 0x010fe20000100800 */
[----:B------:R0:W-:Y:S02]  /*22440*/  STL [R1+0x12e0], R17 ;  /* 0x0012e01101007387 */ /* 0x0001e40000100800 */
[----:B------:R-:W4:Y:S01]  /*22450*/  LDL.LU R16, [R1+0x7e0] ;  /* 0x0007e00001107983 */ /* 0x000f220000300800 */
[----:B0-----:R-:W4:Y:S01]  /*22460*/  LDL.LU R17, [R1+0x7e4] ;  /* 0x0007e40001117983 */ /* 0x001f220000300800 */
[----:B------:R-:W2:Y:S02]  /*22470*/  LDL.LU R18, [R1+0x7e8] ;  /* 0x0007e80001127983 */ /* 0x000ea40000300800 */
[----:B------:R-:W2:Y:S02]  /*22480*/  LDL.LU R19, [R1+0x7ec] ;  /* 0x0007ec0001137983 */ /* 0x000ea40000300800 */
[----:B--2---:R-:W-:Y:S01]  /*22490*/  STL.64 [R1+0x12f8], R18 ;  /* 0x0012f81201007387 */ /* 0x004fe20000100a00 */
[----:B----4-:R0:W-:Y:S03]  /*224a0*/  STL.64 [R1+0x12f0], R16 ;  /* 0x0012f01001007387 */ /* 0x0101e60000100a00 */
[----:B0-----:R-:W2:Y:S01]  /*224b0*/  LDL.LU R16, [R1+0x7f0] ;  /* 0x0007f00001107983 */ /* 0x001ea20000300800 */
[----:B------:R-:W2:Y:S02]  /*224c0*/  LDL.LU R17, [R1+0x7f4] ;  /* 0x0007f40001117983 */ /* 0x000ea40000300800 */
[----:B------:R-:W4:Y:S02]  /*224d0*/  LDL.LU R18, [R1+0x7f8] ;  /* 0x0007f80001127983 */ /* 0x000f240000300800 */
[----:B------:R-:W4:Y:S02]  /*224e0*/  LDL.LU R19, [R1+0x7fc] ;  /* 0x0007fc0001137983 */ /* 0x000f240000300800 */
[----:B------:R-:W-:Y:S01]  /*224f0*/  IMAD.MOV.U32 R23, RZ, RZ, R11 ;  /* 0x000000ffff177224 */ /* 0x000fe200078e000b */
[----:B----4-:R-:W-:Y:S01]  /*22500*/  STL.64 [R1+0x1310], R18 ;  /* 0x0013101201007387 */ /* 0x010fe20000100a00 */
[----:B--2---:R0:W-:Y:S03]  /*22510*/  STL.64 [R1+0x1308], R16 ;  /* 0x0013081001007387 */ /* 0x0041e60000100a00 */
[----:B0-----:R-:W2:Y:S01]  /*22520*/  LDL.LU R16, [R1+0x800] ;  /* 0x0008000001107983 */ /* 0x001ea20000300800 */
[----:B------:R-:W2:Y:S02]  /*22530*/  LDL.LU R17, [R1+0x804] ;  /* 0x0008040001117983 */ /* 0x000ea40000300800 */
[----:B------:R-:W2:Y:S02]  /*22540*/  LDL.LU R18, [R1+0x808] ;  /* 0x0008080001127983 */ /* 0x000ea40000300800 */
[----:B------:R-:W2:Y:S01]  /*22550*/  LDL.LU R19, [R1+0x80c] ;  /* 0x00080c0001137983 */ /* 0x000ea20000300800 */
[----:B------:R3:W-:Y:S02]  /*22560*/  STL [R1+0x1134], R14 ;  /* 0x0011340e01007387 */ /* 0x0007e40000100800 */
[----:B---3--:R-:W-:Y:S07]  /*22570*/  HMMA.16816.F32.BF16 R12, R4, R10, R24 ;  /* 0x0000000a040c723c */ /* 0x008fee0000041818 */
[----:B------:R-:W-:-:S02]  /*22580*/  IMAD.MOV.U32 R27, RZ, RZ, R10 ;  /* 0x000000ffff1b7224 */ /* 0x000fc400078e000a */
[----:B------:R-:W2:Y:S11]  /*22590*/  LDL.LU.64 R10, [R1+0x1318] ;  /* 0x00131800010a7983 */ /* 0x000eb60000300a00 */
[----:B------:R-:W-:Y:S03]  /*225a0*/  @!UPT UIADD3 URZ, URZ, URZ, URZ ;  /* 0x0000003f3f3ff290 */ /* 0x000fe6000fffe03f */
[----:B------:R-:W-:Y:S01]  /*225b0*/  STL.64 [R1+0x310], R12 ;  /* 0x0003100c01007387 */ /* 0x000fe20000100a00 */
[----:B------:R-:W-:Y:S01]  /*225c0*/  STL.64 [R1+0x318], R14 ;  /* 0x0003180e01007387 */ /* 0x000fe20000100a00 */
[C---:B--2---:R-:W-:Y:S01]  /*225d0*/  HMMA.16816.F32.BF16 R16, R4.reuse, R10, R16 ;  /* 0x0000000a0410723c */ /* 0x044fe20000041810 */
[----:B------:R-:W-:Y:S02]  /*225e0*/  IMAD.MOV.U32 R26, RZ, RZ, R10 ;  /* 0x000000ffff1a7224 */ /* 0x000fe400078e000a */
        /* <DEDUP_REMOVED lines=8> */
[----:B------:R-:W2:Y:S01]  /*22670*/  LDL.LU.64 R18, [R1+0x12f8] ;  /* 0x0012f80001127983 */ /* 0x000ea20000300a00 */
[----:B------:R-:W2:Y:S11]  /*22680*/  LDL.LU.64 R16, [R1+0x12f0] ;  /* 0x0012f00001107983 */ /* 0x000eb60000300a00 */
[----:B------:R-:W-:Y:S10]  /*22690*/  @!UPT UIADD3 URZ, URZ, URZ, URZ ;  /* 0x0000003f3f3ff290 */ /* 0x000ff4000fffe03f */
[----:B------:R-:W-:Y:S01]  /*226a0*/  STL.64 [R1+0x3f0], R8 ;  /* 0x0003f00801007387 */ /* 0x000fe20000100a00 */
[----:B------:R0:W-:Y:S03]  /*226b0*/  STL.64 [R1+0x3f8], R10 ;  /* 0x0003f80a01007387 */ /* 0x0001e60000100a00 */
[----:B0-----:R-:W2:Y:S01]  /*226c0*/  LDL.LU.64 R10, [R1+0x12e8] ;  /* 0x0012e800010a7983 */ /* 0x001ea20000300a00 */
[----:B------:R-:W-:Y:S01]  /*226d0*/  IMAD.MOV.U32 R2, RZ, RZ, R22 ;  /* 0x000000ffff027224 */ /* 0x000fe200078e0016 */
[----:B--2---:R-:W-:Y:S01]  /*226e0*/  HMMA.16816.F32.BF16 R16, R4, R10, R16 ;  /* 0x0000000a0410723c */ /* 0x004fe20000041810 */
[----:B------:R-:W-:Y:S02]  /*226f0*/  IMAD.MOV.U32 R22, RZ, RZ, R10 ;  /* 0x000000ffff167224 */ /* 0x000fe400078e000a */
[----:B------:R-:W-:Y:S11]  /*22700*/  IMAD.MOV.U32 R20, RZ, RZ, R11 ;  /* 0x000000ffff147224 */ /* 0x000ff600078e000b */
[----:B------:R-:W-:Y:S09]  /*22710*/  @!UPT UIADD3 URZ, URZ, URZ, URZ ;  /* 0x0000003f3f3ff290 */ /* 0x000ff2000fffe03f */
[----:B------:R-:W-:Y:S01]  /*22720*/  STL.64 [R1+0x440], R16 ;  /* 0x0004401001007387 */ /* 0x000fe20000100a00 */
[----:B------:R0:W-:Y:S03]  /*22730*/  STL.64 [R1+0x448], R18 ;  /* 0x0004481201007387 */ /* 0x0001e60000100a00 */
[----:B0-----:R-:W2:Y:S01]  /*22740*/  LDL.LU R18, [R1+0x12e4] ;  /* 0x0012e40001127983 */ /* 0x001ea20000300800 */
[----:B------:R-:W3:Y:S02]  /*22750*/  LDL.LU R17, [R1+0x12e0] ;  /* 0x0012e00001117983 */ /* 0x000ee40000300800 */
[----:B------:R0:W-:Y:S02]  /*22760*/  STL.64 [R1+0x12b0], R22 ;  /* 0x0012b01601007387 */ /* 0x0001e40000100a00 */
[----:B------:R-:W-:Y:S01]  /*22770*/  STL.64 [R1+0x12a8], R20 ;  /* 0x0012a81401007387 */ /* 0x000fe20000100a00 */
[----:B0-----:R-:W4:Y:S04]  /*22780*/  LDL.LU.64 R22, [R1+0x1b8] ;  /* 0x0001b80001167983 */ /* 0x001f280000300a00 */
[----:B----4-:R0:W-:Y:S04]  /*22790*/  STL.64 [R1+0x12c8], R22 ;  /* 0x0012c81601007387 */ /* 0x0101e80000100a00 */
[----:B0-----:R-:W4:Y:S01]  /*227a0*/  LDL.LU.64 R22, [R1+0x58] ;  /* 0x0000580001167983 */ /* 0x001f220000300a00 */
[----:B------:R-:W2:Y:S02]  /*227b0*/  LDL.LU R8, [R1+0x410] ;  /* 0x0004100001087983 */ /* 0x000ea40000300800 */
[----:B------:R-:W2:Y:S02]  /*227c0*/  LDL.LU R9, [R1+0x414] ;  /* 0x0004140001097983 */ /* 0x000ea40000300800 */
[----:B------:R-:W2:Y:S01]  /*227d0*/  LDL.LU R10, [R1+0x418] ;  /* 0x00041800010a7983 */ /* 0x000ea20000300800 */
[----:B------:R-:W2:Y:S04]  /*227e0*/  LDL.LU R11, [R1+0x41c] ;  /* 0x00041c00010b7983 */ /* 0x000ea80000300800 */
[----:B--2---:R-:W-:Y:S01]  /*227f0*/  STL.64 [R1+0x12c0], R10 ;  /* 0x0012c00a01007387 */ /* 0x004fe20000100a00 */
[----:B------:R0:W-:Y:S03]  /*22800*/  STL.64 [R1+0x12b8], R8 ;  /* 0x0012b80801007387 */ /* 0x0001e60000100a00 */
[----:B0-----:R-:W2:Y:S01]  /*22810*/  LDL.LU R8, [R1+0x420] ;  /* 0x0004200001087983 */ /* 0x001ea20000300800 */
[----:B------:R-:W2:Y:S02]  /*22820*/  LDL.LU R9, [R1+0x424] ;  /* 0x0004240001097983 */ /* 0x000ea40000300800 */
[----:B------:R-:W2:Y:S02]  /*22830*/  LDL.LU R10, [R1+0x428] ;  /* 0x00042800010a7983 */ /* 0x000ea40000300800 */
[----:B------:R-:W2:Y:S02]  /*22840*/  LDL.LU R11, [R1+0x42c] ;  /* 0x00042c00010b7983 */ /* 0x000ea40000300800 */
[----:B--2---:R-:W-:Y:S01]  /*22850*/  STL.64 [R1+0x12d8], R10 ;  /* 0x0012d80a01007387 */ /* 0x004fe20000100a00 */
[----:B------:R0:W-:Y:S03]  /*22860*/  STL.64 [R1+0x12d0], R8 ;  /* 0x0012d00801007387 */ /* 0x0001e60000100a00 */
[----:B0-----:R-:W2:Y:S01]  /*22870*/  LDL.LU R8, [R1+0x730] ;  /* 0x0007300001087983 */ /* 0x001ea20000300800 */
[----:B------:R-:W2:Y:S02]  /*22880*/  LDL.LU R9, [R1+0x734] ;  /* 0x0007340001097983 */ /* 0x000ea40000300800 */
[----:B------:R-:W2:Y:S02]  /*22890*/  LDL.LU R10, [R1+0x738] ;  /* 0x00073800010a7983 */ /* 0x000ea40000300800 */
[----:B------:R-:W2:Y:S01]  /*228a0*/  LDL.LU R11, [R1+0x73c] ;  /* 0x00073c00010b7983 */ /* 0x000ea20000300800 */
[----:B------:R-:W3:Y:S01]  /*228b0*/  LDL.LU R16, [R1+0xc5c] ;  /* 0x000c5c0001107983 */ /* 0x000ee20000300800 */
[----:B------:R-:W3:Y:S02]  /*228c0*/  LDL.LU R19, [R1+0xd04] ;  /* 0x000d040001137983 */ /* 0x000ee40000300800 */
[----:B------:R-:W3:Y:S02]  /*228d0*/  LDL.LU R12, [R1+0xd08] ;  /* 0x000d0800010c7983 */ /* 0x000ee40000300800 */
[----:B------:R-:W3:Y:S01]  /*228e0*/  LDL.LU R13, [R1+0xe5c] ;  /* 0x000e5c00010d7983 */ /* 0x000ee20000300800 */
[----:B------:R-:W3:Y:S01]  /*228f0*/  LDL.LU R24, [R1+0xe60] ;  /* 0x000e600001187983 */ /* 0x000ee20000300800 */
[----:B------:R-:W3:Y:S02]  /*22900*/  LDL.LU R25, [R1+0xfb4] ;  /* 0x000fb40001197983 */ /* 0x000ee40000300800 */
[----:B----4-:R-:W-:-:S02]  /*22910*/  IMAD.MOV.U32 R3, RZ, RZ, R22 ;  /* 0x000000ffff037224 */ /* 0x010fc400078e0016 */
        /* <DEDUP_REMOVED lines=8> */
[----:B------:R-:W2:Y:S02]  /*229a0*/  LDL.LU.64 R22, [R1+0x12c8] ;  /* 0x0012c80001167983 */ /* 0x000ea40000300a00 */
[----:B------:R-:W-:Y:S01]  /*229b0*/  IMAD.MOV.U32 R15, RZ, RZ, R14 ;  /* 0x000000ffff0f7224 */ /* 0x000fe200078e000e */
        /* <DEDUP_REMOVED lines=8> */
[----:B------:R-:W4:Y:S02]  /*22a40*/  LDL.LU.64 R22, [R1+0x12b0] ;  /* 0x0012b00001167983 */ /* 0x000f240000300a00 */
[----:B------:R-:W2:Y:S01]  /*22a50*/  LDL.LU.64 R20, [R1+0x12a8] ;  /* 0x0012a80001147983 */ /* 0x000ea20000300a00 */
[----:B------:R-:W-:Y:S01]  /*22a60*/  STL.64 [R1+0x1160], R14 ;  /* 0x0011600e01007387 */ /* 0x000fe20000100a00 */
[----:B---3--:R0:W-:Y:S03]  /*22a70*/  STL.64 [R1+0x1158], R12 ;  /* 0x0011580c01007387 */ /* 0x0081e60000100a00 */
[----:B0-----:R-:W3:Y:S01]  /*22a80*/  LDL.LU R12, [R1+0x740] ;  /* 0x00074000010c7983 */ /* 0x001ee20000300800 */
[----:B------:R-:W3:Y:S02]  /*22a90*/  LDL.LU R13, [R1+0x744] ;  /* 0x00074400010d7983 */ /* 0x000ee40000300800 */
[----:B------:R-:W2:Y:S02]  /*22aa0*/  LDL.LU R14, [R1+0x748] ;  /* 0x00074800010e7983 */ /* 0x000ea40000300800 */
[----:B------:R-:W2:Y:S02]  /*22ab0*/  LDL.LU R15, [R1+0x74c] ;  /* 0x00074c00010f7983 */ /* 0x000ea40000300800 */
[----:B--2---:R0:W-:Y:S01]  /*22ac0*/  STL.64 [R1+0x1170], R14 ;  /* 0x0011700e01007387 */ /* 0x0041e20000100a00 */
[----:B---3--:R-:W-:Y:S02]  /*22ad0*/  STL.64 [R1+0x1168], R12 ;  /* 0x0011680c01007387 */ /* 0x008fe40000100a00 */
[----:B0-----:R-:W-:-:S02]  /*22ae0*/  IMAD.MOV.U32 R14, RZ, RZ, R26 ;  /* 0x000000ffff0e7224 */ /* 0x001fc400078e001a */
[----:B------:R-:W-:Y:S01]  /*22af0*/  IMAD.MOV.U32 R15, RZ, RZ, R28 ;  /* 0x000000ffff0f7224 */ /* 0x000fe200078e001c */
[----:B------:R-:W2:Y:S01]  /*22b00*/  LDL.LU R26, [R1+0x12a4] ;  /* 0x0012a400011a7983 */ /* 0x000ea20000300800 */
[----:B------:R-:W3:Y:S03]  /*22b10*/  LDL.LU R28, [R1+0x12a0] ;  /* 0x0012a000011c7983 */ /* 0x000ee60000300800 */
[----:B------:R0:W-:Y:S02]  /*22b20*/  STL.64 [R1+0x1188], R14 ;  /* 0x0011880e01007387 */ /* 0x0001e40000100a00 */
[----:B0-----:R-:W-:Y:S02]  /*22b30*/  IMAD.MOV.U32 R14, RZ, RZ, R27 ;  /* 0x000000ffff0e7224 */ /* 0x001fe400078e001b */
[----:B----4-:R-:W-:Y:S01]  /*22b40*/  IMAD.MOV.U32 R15, RZ, RZ, R23 ;  /* 0x000000ffff0f7224 */ /* 0x010fe200078e0017 */
[----:B------:R-:W4:Y:S01]  /*22b50*/  LDL.LU R27, [R1+0x129c] ;  /* 0x00129c00011b7983 */ /* 0x000f220000300800 */
[----:B------:R-:W2:Y:S03]  /*22b60*/  LDL.LU R23, [R1+0x1298] ;  /* 0x0012980001177983 */ /* 0x000ea60000300800 */
[----:B------:R0:W-:Y:S02]  /*22b70*/  STL.64 [R1+0x11a0], R14 ;  /* 0x0011a00e01007387 */ /* 0x0001e40000100a00 */
[----:B0-----:R-:W-:-:S02]  /*22b80*/  IMAD.MOV.U32 R14, RZ, RZ, R21 ;  /* 0x000000ffff0e7224 */ /* 0x001fc400078e0015 */
[----:B------:R-:W-:-:S05]  /*22b90*/  IMAD.MOV.U32 R15, RZ, RZ, R17 ;  /* 0x000000ffff0f7224 */ /* 0x000fca00078e0011 */
[----:B------:R0:W-:Y:S04]  /*22ba0*/  STL.64 [R1+0x11b8], R14 ;  /* 0x0011b80e01007387 */ /* 0x0001e80000100a00 */
[----:B0-----:R-:W2:Y:S02]  /*22bb0*/  LDL.LU.64 R14, [R1+0x48] ;  /* 0x00004800010e7983 */ /* 0x001ea40000300a00 */
        /* <DEDUP_REMOVED lines=10> */
[----:B------:R-:W3:Y:S01]  /*22c60*/  LDL.LU R2, [R1+0x1284] ;  /* 0x0012840001027983 */ /* 0x000ee20000300800 */
[----:B--2---:R-:W-:-:S03]  /*22c70*/  IMAD.MOV.U32 R15, RZ, RZ, R8 ;  /* 0x000000ffff0f7224 */ /* 0x004fc600078e0008 */
[----:B------:R-:W2:Y:S02]  /*22c80*/  LDL.LU R8, [R1+0x1280] ;  /* 0x0012800001087983 */ /* 0x000ea40000300800 */
[----:B------:R0:W-:Y:S02]  /*22c90*/  STL.64 [R1+0x11d0], R14 ;  /* 0x0011d00e01007387 */ /* 0x0001e40000100a00 */
[----:B0-----:R-:W-:Y:S02]  /*22ca0*/  IMAD.MOV.U32 R14, RZ, RZ, R26 ;  /* 0x000000ffff0e7224 */ /* 0x001fe400078e001a */
[----:B------:R-:W-:Y:S01]  /*22cb0*/  IMAD.MOV.U32 R15, RZ, RZ, R18 ;  /* 0x000000ffff0f7224 */ /* 0x000fe200078e0012 */
[----:B------:R-:W2:Y:S04]  /*22cc0*/  LDL.LU R26, [R1+0x127c] ;  /* 0x00127c00011a7983 */ /* 0x000ea80000300800 */
[----:B------:R-:W-:Y:S01]  /*22cd0*/  STL.64 [R1+0x11e8], R14 ;  /* 0x0011e80e01007387 */ /* 0x000fe20000100a00 */
[----:B------:R-:W-:Y:S02]  /*22ce0*/  STL [R1+0x1198], R19 ;  /* 0x0011981301007387 */ /* 0x000fe40000100800 */
[----:B------:R0:W-:Y:S02]  /*22cf0*/  STL.64 [R1+0x1190], R16 ;  /* 0x0011901001007387 */ /* 0x0001e40000100a00 */
[----:B0-----:R-:W2:Y:S01]  /*22d00*/  LDL.LU R16, [R1+0x760] ;  /* 0x0007600001107983 */ /* 0x001ea20000300800 */
[----:B------:R-:W2:Y:S02]  /*22d10*/  LDL.LU R17, [R1+0x764] ;  /* 0x0007640001117983 */ /* 0x000ea40000300800 */
[----:B------:R-:W2:Y:S02]  /*22d20*/  LDL.LU R18, [R1+0x768] ;  /* 0x0007680001127983 */ /* 0x000ea40000300800 */
[----:B------:R-:W2:Y:S02]  /*22d30*/  LDL.LU R19, [R1+0x76c] ;  /* 0x00076c0001137983 */ /* 0x000ea40000300800 */
[----:B----4-:R-:W-:-:S02]  /*22d40*/  IMAD.MOV.U32 R14, RZ, RZ, R27 ;  /* 0x000000ffff0e7224 */ /* 0x010fc400078e001b */
[----:B---3--:R-:W-:Y:S01]  /*22d50*/  IMAD.MOV.U32 R15, RZ, RZ, R28 ;  /* 0x000000ffff0f7224 */ /* 0x008fe200078e001c */
[----:B------:R-:W3:Y:S01]  /*22d60*/  LDL.LU R27, [R1+0x1278] ;  /* 0x00127800011b7983 */ /* 0x000ee20000300800 */
[----:B------:R-:W4:Y:S03]  /*22d70*/  LDL.LU R28, [R1+0x1274] ;  /* 0x00127400011c7983 */ /* 0x000f260000300800 */
[----:B------:R-:W-:Y:S04]  /*22d80*/  STL.64 [R1+0x1200], R14 ;  /* 0x0012000e01007387 */ /* 0x000fe80000100a00 */
[----:B--2---:R-:W-:Y:S01]  /*22d90*/  STL.64 [R1+0x11b0], R18 ;  /* 0x0011b01201007387 */ /* 0x004fe20000100a00 */
[----:B------:R0:W-:Y:S03]  /*22da0*/  STL.64 [R1+0x11a8], R16 ;  /* 0x0011a81001007387 */ /* 0x0001e60000100a00 */
[----:B0-----:R-:W2:Y:S01]  /*22db0*/  LDL.LU R16, [R1+0x770] ;  /* 0x0007700001107983 */ /* 0x001ea20000300800 */
[----:B------:R-:W2:Y:S02]  /*22dc0*/  LDL.LU R17, [R1+0x774] ;  /* 0x0007740001117983 */ /* 0x000ea40000300800 */
[----:B------:R-:W2:Y:S02]  /*22dd0*/  LDL.LU R18, [R1+0x778] ;  /* 0x0007780001127983 */ /* 0x000ea40000300800 */
        /* <DEDUP_REMOVED lines=12> */
[----:B------:R0:W-:Y:S02]  /*22ea0*/  STL.64 [R1+0x1230], R14 ;  /* 0x0012300e01007387 */ /* 0x0001e40000100a00 */
[----:B0-----:R-:W-:Y:S02]  /*22eb0*/  IMAD.MOV.U32 R14, RZ, RZ, R8 ;  /* 0x000000ffff0e7224 */ /* 0x001fe400078e0008 */
[----:B------:R-:W-:Y:S01]  /*22ec0*/  IMAD.MOV.U32 R15, RZ, RZ, R2 ;  /* 0x000000ffff0f7224 */ /* 0x000fe200078e0002 */
[----:B--2---:R-:W-:Y:S01]  /*22ed0*/  STL.64 [R1+0x11e0], R18 ;  /* 0x0011e01201007387 */ /* 0x004fe20000100a00 */
[----:B------:R0:W-:Y:S03]  /*22ee0*/  STL.64 [R1+0x11d8], R16 ;  /* 0x0011d81001007387 */ /* 0x0001e60000100a00 */
[----:B0-----:R-:W2:Y:S01]  /*22ef0*/  LDL.LU R16, [R1+0x790] ;  /* 0x0007900001107983 */ /* 0x001ea20000300800 */
[----:B------:R-:W2:Y:S02]  /*22f00*/  LDL.LU R17, [R1+0x794] ;  /* 0x0007940001117983 */ /* 0x000ea40000300800 */
[----:B------:R-:W2:Y:S02]  /*22f10*/  LDL.LU R18, [R1+0x798] ;  /* 0x0007980001127983 */ /* 0x000ea40000300800 */
[----:B------:R-:W2:Y:S01]  /*22f20*/  LDL.LU R19, [R1+0x79c] ;  /* 0x00079c0001137983 */ /* 0x000ea20000300800 */
[----:B------:R0:W-:Y:S01]  /*22f30*/  STL.64 [R1+0x1258], R14 ;  /* 0x0012580e01007387 */ /* 0x0001e20000100a00 */
[----:B------:R-:W2:Y:S02]  /*22f40*/  LDL.LU R12, [R1+0x300] ;  /* 0x00030000010c7983 */ /* 0x000ea40000300800 */
[----:B------:R-:W2:Y:S01]  /*22f50*/  LDL.LU R13, [R1+0x304] ;  /* 0x00030400010d7983 */ /* 0x000ea20000300800 */
[----:B0-----:R-:W2:Y:S01]  /*22f60*/  LDL.LU R14, [R1+0x308] ;  /* 0x00030800010e7983 */ /* 0x001ea20000300800 */
[----:B------:R-:W2:Y:S03]  /*22f70*/  LDL.LU R15, [R1+0x30c] ;  /* 0x00030c00010f7983 */ /* 0x000ea60000300800 */
[----:B--2---:R-:W-:Y:S01]  /*22f80*/  STL.64 [R1+0x1268], R14 ;  /* 0x0012680e01007387 */ /* 0x004fe20000100a00 */
[----:B------:R0:W-:Y:S03]  /*22f90*/  STL.64 [R1+0x1260], R12 ;  /* 0x0012600c01007387 */ /* 0x0001e60000100a00 */
[----:B0-----:R-:W3:Y:S01]  /*22fa0*/  LDL.LU R12, [R1+0x400] ;  /* 0x00040000010c7983 */ /* 0x001ee20000300800 */
[----:B------:R-:W3:Y:S02]  /*22fb0*/  LDL.LU R13, [R1+0x404] ;  /* 0x00040400010d7983 */ /* 0x000ee40000300800 */
[----:B------:R-:W3:Y:S02]  /*22fc0*/  LDL.LU R14, [R1+0x408] ;  /* 0x00040800010e7983 */ /* 0x000ee40000300800 */
[----:B----4-:R-:W-:-:S02]  /*22fd0*/  IMAD.MOV.U32 R15, RZ, RZ, R28 ;  /* 0x000000ffff0f7224 */ /* 0x010fc400078e001c */
[----:B------:R-:W2:Y:S01]  /*22fe0*/  LDL.LU R28, [R1+0x1270] ;  /* 0x00127000011c7983 */ /* 0x000ea20000300800 */
[----:B------:R-:W4:Y:S02]  /*22ff0*/  LDL.LU.64 R10, [R1+0x28] ;  /* 0x00002800010a7983 */ /* 0x000f240000300a00 */
[----:B------:R-:W-:Y:S02]  /*23000*/  STL.64 [R1+0x11f8], R18 ;  /* 0x0011f81201007387 */ /* 0x000fe40000100a00 */
[----:B------:R0:W-:Y:S02]  /*23010*/  STL.64 [R1+0x11f0], R16 ;  /* 0x0011f01001007387 */ /* 0x0001e40000100a00 */
        /* <DEDUP_REMOVED lines=10> */
[----:B---3--:R-:W-:Y:S01]  /*230c0*/  HMMA.16816.F32.BF16 R12, R4, R26, R12 ;  /* 0x0000001a040c723c */ /* 0x008fe2000004180c */
[----:B--2---:R-:W-:Y:S01]  /*230d0*/  STL.64 [R1+0x1228], R18 ;  /* 0x0012281201007387 */ /* 0x004fe20000100a00 */
[----:B------:R0:W-:Y:S03]  /*230e0*/  STL.64 [R1+0x1220], R16 ;  /* 0x0012201001007387 */ /* 0x0001e60000100a00 */
        /* <DEDUP_REMOVED lines=10> */
[----:B------:R-:W-:Y:S01]  /*23190*/  STL [R1+0x1180], R22 ;  /* 0x0011801601007387 */ /* 0x000fe20000100800 */
[----:B------:R0:W-:Y:S03]  /*231a0*/  STL.64 [R1+0x1178], R20 ;  /* 0x0011781401007387 */ /* 0x0001e60000100a00 */
[----:B0-----:R-:W3:Y:S01]  /*231b0*/  LDL.LU R20, [R1+0x750] ;  /* 0x0007500001147983 */ /* 0x001ee20000300800 */
[----:B------:R-:W3:Y:S02]  /*231c0*/  LDL.LU R21, [R1+0x754] ;  /* 0x0007540001157983 */ /* 0x000ee40000300800 */
[----:B------:R-:W3:Y:S02]  /*231d0*/  LDL.LU R22, [R1+0x758] ;  /* 0x0007580001167983 */ /* 0x000ee40000300800 */
[----:B------:R-:W-:Y:S01]  /*231e0*/  STL.64 [R1+0x400], R12 ;  /* 0x0004000c01007387 */ /* 0x000fe20000100a00 */
[----:B------:R0:W-:Y:S04]  /*231f0*/  STL.64 [R1+0x408], R14 ;  /* 0x0004080e01007387 */ /* 0x0001e80000100a00 */
[----:B0-----:R-:W2:Y:S01]  /*23200*/  LDL.LU.64 R14, [R1+0x1268] ;  /* 0x00126800010e7983 */ /* 0x001ea20000300a00 */
[----:B------:R-:W2:Y:S02]  /*23210*/  LDL.LU.64 R12, [R1+0x1260] ;  /* 0x00126000010c7983 */ /* 0x000ea40000300a00 */
[----:B------:R-:W-:Y:S02]  /*23220*/  STL.64 [R1+0x10f0], R26 ;  /* 0x0010f01a01007387 */ /* 0x000fe40000100a00 */
[----:B------:R-:W-:-:S02]  /*23230*/  IMAD.MOV.U32 R23, RZ, RZ, R28 ;  /* 0x000000ffff177224 */ /* 0x000fc400078e001c */
[----:B----4-:R-:W-:Y:S02]  /*23240*/  IMAD.MOV.U32 R2, RZ, RZ, R10 ;  /* 0x000000ffff027224 */ /* 0x010fe400078e000a */
[----:B------:R-:W-:Y:S01]  /*23250*/  IMAD.MOV.U32 R28, RZ, RZ, R11 ;  /* 0x000000ffff1c7224 */ /* 0x000fe200078e000b */
[----:B--2---:R-:W-:Y:S01]  /*23260*/  HMMA.16816.F32.BF16 R4, R4, R10, R12 ;  /* 0x0000000a0404723c */ /* 0x004fe2000004180c */
[----:B------:R-:W2:Y:S11]  /*23270*/  LDL.LU.64 R14, [R1+0x1258] ;  /* 0x00125800010e7983 */ /* 0x000eb60000300a00 */
[----:B------:R-:W-:Y:S11]  /*23280*/  @!UPT UIADD3 URZ, URZ, URZ, URZ ;  /* 0x0000003f3f3ff290 */ /* 0x000ff6000fffe03f */
[----:B------:R-:W-:Y:S01]  /*23290*/  STL.64 [R1+0x910], R4 ;  /* 0x0009100401007387 */ /* 0x000fe20000100a00 */
[----:B------:R0:W-:Y:S02]  /*232a0*/  STL.64 [R1+0x918], R6 ;  /* 0x0009180601007387 */ /* 0x0001e40000100a00 */
[----:B------:R-:W2:Y:S02]  /*232b0*/  LDL.LU.64 R10, [R1+0x1250] ;  /* 0x00125000010a7983 */ /* 0x000ea40000300a00 */
[----:B------:R-:W2:Y:S01]  /*232c0*/  LDL.LU.64 R8, [R1+0x1248] ;  /* 0x0012480001087983 */ /* 0x000ea20000300a00 */
[----:B0-----:R-:W4:Y:S01]  /*232d0*/  LDL.LU R6, [R1+0x78] ;  /* 0x0000780001067983 */ /* 0x001f220000300800 */
[----:B------:R-:W4:Y:S01]  /*232e0*/  LDL.LU R7, [R1+0x7c] ;  /* 0x00007c0001077983 */ /* 0x000f220000300800 */
[C---:B--2---:R-:W-:Y:S02]  /*232f0*/  HMMA.16816.F32.BF16 R12, R8.reuse, R14, R16 ;  /* 0x0000000e080c723c */ /* 0x044fe40000041810 */
[----:B------:R-:W2:Y:S01]  /*23300*/  LDL.LU.64 R18, [R1+0x1240] ;  /* 0x0012400001127983 */ /* 0x000ea20000300a00 */
[----:B------:R-:W2:Y:S11]  /*23310*/  LDL.LU.64 R16, [R1+0x1238] ;  /* 0x0012380001107983 */ /* 0x000eb60000300a00 */
[----:B------:R-:W-:Y:S09]  /*23320*/  @!UPT UIADD3 URZ, URZ, URZ, URZ ;  /* 0x0000003f3f3ff290 */ /* 0x000ff2000fffe03f */
[----:B------:R-:W-:Y:S01]  /*23330*/  STL.64 [R1+0x140], R12 ;  /* 0x0001400c01007387 */ /* 0x000fe20000100a00 */
[----:B------:R0:W-:Y:S03]  /*23340*/  STL.64 [R1+0x148], R14 ;  /* 0x0001480e01007387 */ /* 0x0001e60000100a00 */
[----:B0-----:R-:W2:Y:S02]  /*23350*/  LDL.LU.64 R14, [R1+0x1230] ;  /* 0x00123000010e7983 */ /* 0x001ea40000300a00 */
        /* <DEDUP_REMOVED lines=43> */
[----:B------:R-:W2:Y:S01]  /*23610*/  LDL.LU R19, [R1+0x1198] ;  /* 0x0011980001137983 */ /* 0x000ea20000300800 */
[----:B------:R-:W2:Y:S11]  /*23620*/  LDL.LU.64 R16, [R1+0x1190] ;  /* 0x0011900001107983 */ /* 0x000eb60000300a00 */
[----:B------:R-:W-:Y:S09]  /*23630*/  @!UPT UIADD3 URZ, URZ, URZ, URZ ;  /* 0x0000003f3f3ff290 */ /* 0x000ff2000fffe03f */
[----:B------:R-:W-:Y:S01]  /*23640*/  STL.64 [R1+0x220], R12 ;  /* 0x0002200c01007387 */ /* 0x000fe20000100a00 */
[----:B------:R0:W-:Y:S03]  /*23650*/  STL.64 [R1+0x228], R14 ;  /* 0x0002280e01007387 */ /* 0x0001e60000100a00 */
[----:B0-----:R-:W3:Y:S02]  /*23660*/  LDL.LU.64 R14, [R1+0x1188] ;  /* 0x00118800010e7983 */ /* 0x001ee40000300a00 */
[C---:B---3--:R-:W-:Y:S02]  /*23670*/  HMMA.16816.F32.BF16 R12, R8.reuse, R14, R20 ;  /* 0x0000000e080c723c */ /* 0x048fe40000041814 */
[----:B------:R-:W3:Y:S01]  /*23680*/  LDL.LU R22, [R1+0x1180] ;  /* 0x0011800001167983 */ /* 0x000ee20000300800 */
[----:B------:R-:W2:Y:S11]  /*23690*/  LDL.LU.64 R20, [R1+0x1178] ;  /* 0x0011780001147983 */ /* 0x000eb60000300a00 */
[----:B------:R-:W-:Y:S09]  /*236a0*/  @!UPT UIADD3 URZ, URZ, URZ, URZ ;  /* 0x0000003f3f3ff290 */ /* 0x000ff2000fffe03f */
[----:B------:R-:W-:Y:S01]  /*236b0*/  STL.64 [R1+0x300], R12 ;  /* 0x0003000c01007387 */ /* 0x000fe20000100a00 */
[----:B------:R0:W-:Y:S03]  /*236c0*/  STL.64 [R1+0x308], R14 ;  /* 0x0003080e01007387 */ /* 0x0001e60000100a00 */
[----:B0-----:R-:W4:Y:S01]  /*236d0*/  LDL.LU.64 R14, [R1+0x1170] ;  /* 0x00117000010e7983 */ /* 0x001f220000300a00 */
[----:B------:R-:W4:Y:S02]  /*236e0*/  LDL.LU.64 R12, [R1+0x1168] ;  /* 0x00116800010c7983 */ /* 0x000f240000300a00 */
[----:B------:R-:W-:Y:S01]  /*236f0*/  IMAD.MOV.U32 R18, RZ, RZ, c[0x0][0x18c] ;  /* 0x00006300ff127624 */ /* 0x000fe200078e00ff */
[----:B----4-:R-:W-:Y:S01]  /*23700*/  HMMA.16816.F32.BF16 R4, R8, R6, R12 ;  /* 0x000000060804723c */ /* 0x010fe2000004180c */
[----:B------:R-:W4:Y:S01]  /*23710*/  LDL.LU.64 R14, [R1+0x1160] ;  /* 0x00116000010e7983 */ /* 0x000f220000300a00 */
[----:B------:R-:W3:Y:S02]  /*23720*/  LDL.LU.64 R12, [R1+0x1158] ;  /* 0x00115800010c7983 */ /* 0x000ee40000300a00 */
[----:B------:R-:W4:Y:S02]  /*23730*/  LDL.LU R23, [R1+0xfbc] ;  /* 0x000fbc0001177983 */ /* 0x000f240000300800 */
[----:B------:R-:W-:Y:S11]  /*23740*/  IMAD.SHL.U32 R18, R18, 0x20, RZ ;  /* 0x0000002012127824 */ /* 0x000ff600078e00ff */
[----:B------:R-:W-:Y:S06]  /*23750*/  @!UPT UIADD3 URZ, URZ, URZ, URZ ;  /* 0x0000003f3f3ff290 */ /* 0x000fec000fffe03f */
[----:B------:R2:W-:Y:S01]  /*23760*/  STL.64 [R1+0x340], R4 ;  /* 0x0003400401007387 */ /* 0x0005e20000100a00 */
[----:B------:R-:W-:Y:S02]  /*23770*/  STL.64 [R1+0x348], R6 ;  /* 0x0003480601007387 */ /* 0x000fe40000100a00 */
[----:B--2---:R-:W-:Y:S02]  /*23780*/  IMAD.MOV.U32 R4, RZ, RZ, R19 ;  /* 0x000000ffff047224 */ /* 0x004fe400078e0013 */
[----:B------:R-:W-:-:S04]  /*23790*/  IMAD.MOV.U32 R5, RZ, RZ, R16 ;  /* 0x000000ffff057224 */ /* 0x000fc800078e0010 */
[----:B------:R-:W-:-:S05]  /*237a0*/  IMAD.WIDE R4, R18, 0x2, R4 ;  /* 0x0000000212047825 */ /* 0x000fca00078e0204 */
[----:B------:R0:W-:Y:S01]  /*237b0*/  STL [R1+0xd04], R4 ;  /* 0x000d040401007387 */ /* 0x0001e20000100800 */
[----:B------:R1:W-:Y:S03]  /*237c0*/  STL [R1+0xc5c], R5 ;  /* 0x000c5c0501007387 */ /* 0x0003e60000100800 */
[----:B0-----:R-:W2:Y:S01]  /*237d0*/  LDL.LU R4, [R1+0xc60] ;  /* 0x000c600001047983 */ /* 0x001ea20000300800 */
[----:B-1----:R-:W2:Y:S02]  /*237e0*/  LDL.LU R5, [R1+0xd0c] ;  /* 0x000d0c0001057983 */ /* 0x002ea40000300800 */
[----:B---3--:R-:W-:Y:S02]  /*237f0*/  IMAD.MOV.U32 R6, RZ, RZ, R13 ;  /* 0x000000ffff067224 */ /* 0x008fe400078e000d */
[----:B------:R-:W-:-:S04]  /*23800*/  IMAD.MOV.U32 R7, RZ, RZ, R12 ;  /* 0x000000ffff077224 */ /* 0x000fc800078e000c */
[----:B------:R-:W-:-:S04]  /*23810*/  IMAD.WIDE R6, R18, 0x2, R6 ;  /* 0x0000000212067825 */ /* 0x000fc800078e0206 */
[----:B------:R-:W-:Y:S02]  /*23820*/  IMAD.MOV.U32 R12, RZ, RZ, R25 ;  /* 0x000000ffff0c7224 */ /* 0x000fe400078e0019 */
[----:B------:R-:W-:Y:S01]  /*23830*/  IMAD.MOV.U32 R13, RZ, RZ, R24 ;  /* 0x000000ffff0d7224 */ /* 0x000fe200078e0018 */
[----:B------:R0:W-:Y:S01]  /*23840*/  STL [R1+0xe5c], R6 ;  /* 0x000e5c0601007387 */ /* 0x0001e20000100800 */
[----:B------:R1:W-:Y:S02]  /*23850*/  STL [R1+0xd08], R7 ;  /* 0x000d080701007387 */ /* 0x0003e40000100800 */
[----:B------:R-:W-:Y:S01]  /*23860*/  IMAD.WIDE R12, R18, 0x2, R12 ;  /* 0x00000002120c7825 */ /* 0x000fe200078e020c */
[----:B0-----:R-:W3:Y:S03]  /*23870*/  LDL.LU R6, [R1+0xd10] ;  /* 0x000d100001067983 */ /* 0x001ee60000300800 */
[----:B-1----:R-:W3:Y:S02]  /*23880*/  LDL.LU R7, [R1+0xe64] ;  /* 0x000e640001077983 */ /* 0x002ee40000300800 */
[----:B------:R0:W-:Y:S02]  /*23890*/  STL [R1+0xfb4], R12 ;  /* 0x000fb40c01007387 */ /* 0x0001e40000100800 */
[----:B------:R-:W4:Y:S01]  /*238a0*/  LDL.LU R26, [R1+0xc68] ;  /* 0x000c6800011a7983 */ /* 0x000f220000300800 */
[----:B------:R-:W4:Y:S01]  /*238b0*/  LDL.LU R27, [R1+0xd1c] ;  /* 0x000d1c00011b7983 */ /* 0x000f220000300800 */
[----:B------:R-:W4:Y:S02]  /*238c0*/  LDL.LU R16, [R1+0xd20] ;  /* 0x000d200001107983 */ /* 0x000f240000300800 */
[----:B------:R-:W4:Y:S02]  /*238d0*/  LDL.LU R19, [R1+0xe74] ;  /* 0x000e740001137983 */ /* 0x000f240000300800 */
[----:B------:R-:W4:Y:S01]  /*238e0*/  LDL.LU R24, [R1+0xe78] ;  /* 0x000e780001187983 */ /* 0x000f220000300800 */
[----:B------:R-:W4:Y:S01]  /*238f0*/  LDL.LU R25, [R1+0xfc0] ;  /* 0x000fc00001197983 */ /* 0x000f220000300800 */
[----:B------:R1:W-:Y:S03]  /*23900*/  STL [R1+0xe60], R13 ;  /* 0x000e600d01007387 */ /* 0x0003e60000100800 */
[----:B0-----:R-:W4:Y:S04]  /*23910*/  LDL.LU R12, [R1+0xe68] ;  /* 0x000e6800010c7983 */ /* 0x001f280000300800 */
[----:B-1----:R-:W4:Y:S01]  /*23920*/  LDL.LU R13, [R1+0xfb8] ;  /* 0x000fb800010d7983 */ /* 0x002f220000300800 */
[----:B--2---:R-:W-:-:S04]  /*23930*/  LOP3.LUT R5, R5, R4, RZ, 0x3c, !PT ;  /* 0x0000000405057212 */ /* 0x004fc800078e3cff */
[----:B------:R-:W-:-:S04]  /*23940*/  LOP3.LUT R4, R5, R4, RZ, 0x3c, !PT ;  /* 0x0000000405047212 */ /* 0x000fc800078e3cff */
[----:B------:R-:W-:-:S05]  /*23950*/  LOP3.LUT R5, R5, R4, RZ, 0x3c, !PT ;  /* 0x0000000405057212 */ /* 0x000fca00078e3cff */
[----:B------:R-:W-:-:S05]  /*23960*/  IMAD.WIDE R4, R18, 0x2, R4 ;  /* 0x0000000212047825 */ /* 0x000fca00078e0204 */
[----:B------:R0:W-:Y:S01]  /*23970*/  STL [R1+0xd0c], R4 ;  /* 0x000d0c0401007387 */ /* 0x0001e20000100800 */
[----:B------:R1:W-:Y:S03]  /*23980*/  STL [R1+0xc60], R5 ;  /* 0x000c600501007387 */ /* 0x0003e60000100800 */
[----:B0-----:R-:W2:Y:S01]  /*23990*/  LDL.LU R4, [R1+0xc64] ;  /* 0x000c640001047983 */ /* 0x001ea20000300800 */
[----:B-1----:R-:W2:Y:S01]  /*239a0*/  LDL.LU R5, [R1+0xd14] ;  /* 0x000d140001057983 */ /* 0x002ea20000300800 */
[----:B---3--:R-:W-:-:S04]  /*239b0*/  LOP3.LUT R7, R7, R6, RZ, 0x3c, !PT ;  /* 0x0000000607077212 */ /* 0x008fc800078e3cff */
[----:B------:R-:W-:-:S04]  /*239c0*/  LOP3.LUT R6, R7, R6, RZ, 0x3c, !PT ;  /* 0x0000000607067212 */ /* 0x000fc800078e3cff */
[----:B------:R-:W-:-:S05]  /*239d0*/  LOP3.LUT R7, R7, R6, RZ, 0x3c, !PT ;  /* 0x0000000607077212 */ /* 0x000fca00078e3cff */
[----:B------:R-:W-:Y:S01]  /*239e0*/  IMAD.WIDE R6, R18, 0x2, R6 ;  /* 0x0000000212067825 */ /* 0x000fe200078e0206 */
[----:B----4-:R-:W-:-:S04]  /*239f0*/  LOP3.LUT R13, R13, R12, RZ, 0x3c, !PT ;  /* 0x0000000c0d0d7212 */ /* 0x010fc800078e3cff */
[----:B------:R0:W-:Y:S01]  /*23a00*/  STL [R1+0xe64], R6 ;  /* 0x000e640601007387 */ /* 0x0001e20000100800 */
[----:B------:R1:W-:Y:S01]  /*23a10*/  STL [R1+0xd10], R7 ;  /* 0x000d100701007387 */ /* 0x0003e20000100800 */
[C---:B------:R-:W-:Y:S02]  /*23a20*/  LOP3.LUT R12, R13.reuse, R12, RZ, 0x3c, !PT ;  /* 0x0000000c0d0c7212 */ /* 0x040fe400078e3cff */
[----:B0-----:R-:W3:Y:S01]  /*23a30*/  LDL.LU R6, [R1+0xd18] ;  /* 0x000d180001067983 */ /* 0x001ee20000300800 */
[----:B-1----:R-:W3:Y:S01]  /*23a40*/  LDL.LU R7, [R1+0xe6c] ;  /* 0x000e6c0001077983 */ /* 0x002ee20000300800 */
[----:B------:R-:W-:-:S05]  /*23a50*/  LOP3.LUT R13, R13, R12, RZ, 0x3c, !PT ;  /* 0x0000000c0d0d7212 */ /* 0x000fca00078e3cff */
[----:B------:R-:W-:-:S05]  /*23a60*/  IMAD.WIDE R12, R18, 0x2, R12 ;  /* 0x00000002120c7825 */ /* 0x000fca00078e020c */
[----:B------:R-:W-:Y:S01]  /*23a70*/  STL [R1+0xfb8], R12 ;  /* 0x000fb80c01007387 */ /* 0x000fe20000100800 */
[----:B------:R0:W-:Y:S03]  /*23a80*/  STL [R1+0xe68], R13 ;  /* 0x000e680d01007387 */ /* 0x0001e60000100800 */
[----:B0-----:R-:W4:Y:S01]  /*23a90*/  LDL.LU R13, [R1+0xe70] ;  /* 0x000e7000010d7983 */ /* 0x001f220000300800 */
[----:B--2---:R-:W-:-:S04]  /*23aa0*/  LOP3.LUT R5, R5, R4, RZ, 0x3c, !PT ;  /* 0x0000000405057212 */ /* 0x004fc800078e3cff */
[----:B------:R-:W-:-:S04]  /*23ab0*/  LOP3.LUT R4, R5, R4, RZ, 0x3c, !PT ;  /* 0x0000000405047212 */ /* 0x000fc800078e3cff */
[----:B------:R-:W-:Y:S01]  /*23ac0*/  LOP3.LUT R5, R5, R4, RZ, 0x3c, !PT ;  /* 0x0000000405057212 */ /* 0x000fe200078e3cff */
[----:B------:R-:W-:-:S04]  /*23ad0*/  IMAD.MOV.U32 R12, RZ, RZ, R23 ;  /* 0x000000ffff0c7224 */ /* 0x000fc800078e0017 */
[----:B------:R-:W-:-:S05]  /*23ae0*/  IMAD.WIDE R4, R18, 0x2, R4 ;  /* 0x0000000212047825 */ /* 0x000fca00078e0204 */
[----:B------:R0:W-:Y:S01]  /*23af0*/  STL [R1+0xd14], R4 ;  /* 0x000d140401007387 */ /* 0x0001e20000100800 */
[----:B------:R1:W-:Y:S02]  /*23b00*/  STL [R1+0xc64], R5 ;  /* 0x000c640501007387 */ /* 0x0003e40000100800 */
[----:B0-----:R-:W-:Y:S02]  /*23b10*/  IMAD.MOV.U32 R4, RZ, RZ, R27 ;  /* 0x000000ffff047224 */ /* 0x001fe400078e001b */
[----:B-1----:R-:W-:-:S04]  /*23b20*/  IMAD.MOV.U32 R5, RZ, RZ, R26 ;  /* 0x000000ffff057224 */ /* 0x002fc800078e001a */
[----:B------:R-:W-:Y:S01]  /*23b30*/  IMAD.WIDE R4, R18, 0x2, R4 ;  /* 0x0000000212047825 */ /* 0x000fe200078e0204 */
[----:B---3--:R-:W-:-:S04]  /*23b40*/  LOP3.LUT R7, R7, R6, RZ, 0x3c, !PT ;  /* 0x0000000607077212 */ /* 0x008fc800078e3cff */
[----:B------:R-:W-:-:S04]  /*23b50*/  LOP3.LUT R6, R7, R6, RZ, 0x3c, !PT ;  /* 0x0000000607067212 */ /* 0x000fc800078e3cff */
[----:B------:R-:W-:-:S05]  /*23b60*/  LOP3.LUT R7, R7, R6, RZ, 0x3c, !PT ;  /* 0x0000000607077212 */ /* 0x000fca00078e3cff */
[----:B------:R-:W-:-:S05]  /*23b70*/  IMAD.WIDE R6, R18, 0x2, R6 ;  /* 0x0000000212067825 */ /* 0x000fca00078e0206 */
[----:B------:R0:W-:Y:S01]  /*23b80*/  STL [R1+0xe6c], R6 ;  /* 0x000e6c0601007387 */ /* 0x0001e20000100800 */
[----:B------:R1:W-:Y:S02]  /*23b90*/  STL [R1+0xd18], R7 ;  /* 0x000d180701007387 */ /* 0x0003e40000100800 */
[----:B----4-:R-:W-:-:S05]  /*23ba0*/  IMAD.WIDE R12, R18, 0x2, R12 ;  /* 0x00000002120c7825 */ /* 0x010fca00078e020c */
[----:B------:R2:W-:Y:S01]  /*23bb0*/  STL [R1+0xfbc], R12 ;  /* 0x000fbc0c01007387 */ /* 0x0005e20000100800 */
[----:B0-----:R-:W-:Y:S02]  /*23bc0*/  IMAD.MOV.U32 R6, RZ, RZ, R19 ;  /* 0x000000ffff067224 */ /* 0x001fe400078e0013 */
[----:B-1----:R-:W-:Y:S01]  /*23bd0*/  IMAD.MOV.U32 R7, RZ, RZ, R16 ;  /* 0x000000ffff077224 */ /* 0x002fe200078e0010 */
[----:B------:R-:W-:Y:S01]  /*23be0*/  STL [R1+0xe70], R13 ;  /* 0x000e700d01007387 */ /* 0x000fe20000100800 */
[----:B------:R-:W3:Y:S02]  /*23bf0*/  LDL.LU R23, [R1+0xfc8] ;  /* 0x000fc80001177983 */ /* 0x000ee40000300800 */
[----:B------:R0:W-:Y:S02]  /*23c00*/  STL [R1+0xd1c], R4 ;  /* 0x000d1c0401007387 */ /* 0x0001e40000100800 */
[----:B------:R-:W-:Y:S01]  /*23c10*/  IMAD.WIDE R6, R18, 0x2, R6 ;  /* 0x0000000212067825 */ /* 0x000fe200078e0206 */
[----:B------:R1:W-:Y:S03]  /*23c20*/  STL [R1+0xc68], R5 ;  /* 0x000c680501007387 */ /* 0x0003e60000100800 */
[----:B--2---:R-:W-:Y:S01]  /*23c30*/  IMAD.MOV.U32 R12, RZ, RZ, R25 ;  /* 0x000000ffff0c7224 */ /* 0x004fe200078e0019 */
[----:B0-----:R-:W2:Y:S01]  /*23c40*/  LDL.LU R4, [R1+0xc6c] ;  /* 0x000c6c0001047983 */ /* 0x001ea20000300800 */
[----:B-1----:R-:W2:Y:S02]  /*23c50*/  LDL.LU R5, [R1+0xd24] ;  /* 0x000d240001057983 */ /* 0x002ea40000300800 */
[----:B------:R0:W-:Y:S02]  /*23c60*/  STL [R1+0xe74], R6 ;  /* 0x000e740601007387 */ /* 0x0001e40000100800 */
[----:B------:R1:W-:Y:S02]  /*23c70*/  STL [R1+0xd20], R7 ;  /* 0x000d200701007387 */ /* 0x0003e40000100800 */
[----:B------:R-:W-:-:S04]  /*23c80*/  IMAD.MOV.U32 R13, RZ, RZ, R24 ;  /* 0x000000ffff0d7224 */ /* 0x000fc800078e0018 */
[----:B------:R-:W-:Y:S01]  /*23c90*/  IMAD.WIDE R12, R18, 0x2, R12 ;  /* 0x00000002120c7825 */ /* 0x000fe200078e020c */
[----:B0-----:R-:W4:Y:S03]  /*23ca0*/  LDL.LU R6, [R1+0xd28] ;  /* 0x000d280001067983 */ /* 0x001f260000300800 */
[----:B-1----:R-:W4:Y:S02]  /*23cb0*/  LDL.LU R7, [R1+0xe7c] ;  /* 0x000e7c0001077983 */ /* 0x002f240000300800 */
[----:B------:R0:W-:Y:S02]  /*23cc0*/  STL [R1+0xfc0], R12 ;  /* 0x000fc00c01007387 */ /* 0x0001e40000100800 */
[----:B------:R-:W3:Y:S01]  /*23cd0*/  LDL.LU R26, [R1+0xc74] ;  /* 0x000c7400011a7983 */ /* 0x000ee20000300800 */
[----:B------:R-:W3:Y:S01]  /*23ce0*/  LDL.LU R27, [R1+0xd34] ;  /* 0x000d3400011b7983 */ /* 0x000ee20000300800 */
[----:B------:R-:W3:Y:S02]  /*23cf0*/  LDL.LU R16, [R1+0xd38] ;  /* 0x000d380001107983 */ /* 0x000ee40000300800 */
[----:B------:R-:W3:Y:S02]  /*23d00*/  LDL.LU R19, [R1+0xe8c] ;  /* 0x000e8c0001137983 */ /* 0x000ee40000300800 */
[----:B------:R-:W3:Y:S01]  /*23d10*/  LDL.LU R24, [R1+0xe90] ;  /* 0x000e900001187983 */ /* 0x000ee20000300800 */
[----:B------:R-:W3:Y:S01]  /*23d20*/  LDL.LU R25, [R1+0xfcc] ;  /* 0x000fcc0001197983 */ /* 0x000ee20000300800 */
[----:B------:R1:W-:Y:S03]  /*23d30*/  STL [R1+0xe78], R13 ;  /* 0x000e780d01007387 */ /* 0x0003e60000100800 */
[----:B0-----:R-:W3:Y:S04]  /*23d40*/  LDL.LU R12, [R1+0xe80] ;  /* 0x000e8000010c7983 */ /* 0x001ee80000300800 */
[----:B-1----:R-:W3:Y:S01]  /*23d50*/  LDL.LU R13, [R1+0xfc4] ;  /* 0x000fc400010d7983 */ /* 0x002ee20000300800 */
[----:B--2---:R-:W-:-:S04]  /*23d60*/  LOP3.LUT R5, R5, R4, RZ, 0x3c, !PT ;  /* 0x0000000405057212 */ /* 0x004fc800078e3cff */
[----:B------:R-:W-:-:S04]  /*23d70*/  LOP3.LUT R4, R5, R4, RZ, 0x3c, !PT ;  /* 0x0000000405047212 */ /* 0x000fc800078e3cff */
[----:B------:R-:W-:Y:S02]  /*23d80*/  LOP3.LUT R5, R5, R4, RZ, 0x3c, !PT ;  /* 0x0000000405057212 */ /* 0x000fe400078e3cff */
[----:B----4-:R-:W-:-:S04]  /*23d90*/  LOP3.LUT R7, R7, R6, RZ, 0x3c, !PT ;  /* 0x0000000607077212 */ /* 0x010fc800078e3cff */
[----:B------:R-:W-:Y:S01]  /*23da0*/  LOP3.LUT R6, R7, R6, RZ, 0x3c, !PT ;  /* 0x0000000607067212 */ /* 0x000fe200078e3cff */
[----:B------:R-:W-:-:S03]  /*23db0*/  IMAD.WIDE R4, R18, 0x2, R4 ;  /* 0x0000000212047825 */ /* 0x000fc600078e0204 */
[----:B------:R-:W-:Y:S02]  /*23dc0*/  LOP3.LUT R7, R7, R6, RZ, 0x3c, !PT ;  /* 0x0000000607077212 */ /* 0x000fe400078e3cff */
[----:B------:R0:W-:Y:S01]  /*23dd0*/  STL [R1+0xd24], R4 ;  /* 0x000d240401007387 */ /* 0x0001e20000100800 */
[----:B------:R1:W-:Y:S02]  /*23de0*/  STL [R1+0xc6c], R5 ;  /* 0x000c6c0501007387 */ /* 0x0003e40000100800 */
[----:B------:R-:W-:Y:S01]  /*23df0*/  IMAD.WIDE R6, R18, 0x2, R6 ;  /* 0x0000000212067825 */ /* 0x000fe200078e0206 */
[-C--:B---3--:R-:W-:Y:S01]  /*23e00*/  LOP3.LUT R13, R13, R12.reuse, RZ, 0x3c, !PT ;  /* 0x0000000c0d0d7212 */ /* 0x088fe200078e3cff */
[----:B0-----:R-:W2:Y:S02]  /*23e10*/  LDL.LU R4, [R1+0xc70] ;  /* 0x000c700001047983 */ /* 0x001ea40000300800 */
[----:B-1----:R-:W2:Y:S02]  /*23e20*/  LDL.LU R5, [R1+0xd2c] ;  /* 0x000d2c0001057983 */ /* 0x002ea40000300800 */
[----:B------:R0:W-:Y:S02]  /*23e30*/  STL [R1+0xe7c], R6 ;  /* 0x000e7c0601007387 */ /* 0x0001e40000100800 */
[----:B------:R1:W-:Y:S01]  /*23e40*/  STL [R1+0xd28], R7 ;  /* 0x000d280701007387 */ /* 0x0003e20000100800 */
[----:B------:R-:W-:-:S04]  /*23e50*/  LOP3.LUT R12, R13, R12, RZ, 0x3c, !PT ;  /* 0x0000000c0d0c7212 */ /* 0x000fc800078e3cff */
[----:B------:R-:W-:Y:S01]  /*23e60*/  LOP3.LUT R13, R13, R12, RZ, 0x3c, !PT ;  /* 0x0000000c0d0d7212 */ /* 0x000fe200078e3cff */
[----:B0-----:R-:W3:Y:S01]  /*23e70*/  LDL.LU R6, [R1+0xd30] ;  /* 0x000d300001067983 */ /* 0x001ee20000300800 */
[----:B-1----:R-:W3:Y:S03]  /*23e80*/  LDL.LU R7, [R1+0xe84] ;  /* 0x000e840001077983 */ /* 0x002ee60000300800 */
[----:B------:R-:W-:-:S05]  /*23e90*/  IMAD.WIDE R12, R18, 0x2, R12 ;  /* 0x00000002120c7825 */ /* 0x000fca00078e020c */
[----:B------:R-:W-:Y:S01]  /*23ea0*/  STL [R1+0xfc4], R12 ;  /* 0x000fc40c01007387 */ /* 0x000fe20000100800 */
[----:B------:R0:W-:Y:S03]  /*23eb0*/  STL [R1+0xe80], R13 ;  /* 0x000e800d01007387 */ /* 0x0001e60000100800 */
[----:B0-----:R-:W4:Y:S01]  /*23ec0*/  LDL.LU R13, [R1+0xe88] ;  /* 0x000e8800010d7983 */ /* 0x001f220000300800 */
[----:B------:R-:W-:Y:S01]  /*23ed0*/  IMAD.MOV.U32 R12, RZ, RZ, R23 ;  /* 0x000000ffff0c7224 */ /* 0x000fe200078e0017 */
[----:B--2---:R-:W-:-:S04]  /*23ee0*/  LOP3.LUT R5, R5, R4, RZ, 0x3c, !PT ;  /* 0x0000000405057212 */ /* 0x004fc800078e3cff */
[----:B------:R-:W-:-:S04]  /*23ef0*/  LOP3.LUT R4, R5, R4, RZ, 0x3c, !PT ;  /* 0x0000000405047212 */ /* 0x000fc800078e3cff */
[----:B------:R-:W-:Y:S02]  /*23f00*/  LOP3.LUT R5, R5, R4, RZ, 0x3c, !PT ;  /* 0x0000000405057212 */ /* 0x000fe400078e3cff */
[----:B---3--:R-:W-:-:S04]  /*23f10*/  LOP3.LUT R7, R7, R6, RZ, 0x3c, !PT ;  /* 0x0000000607077212 */ /* 0x008fc800078e3cff */
[----:B------:R-:W-:Y:S01]  /*23f20*/  LOP3.LUT R6, R7, R6, RZ, 0x3c, !PT ;  /* 0x0000000607067212 */ /* 0x000fe200078e3cff */
[----:B------:R-:W-:-:S03]  /*23f30*/  IMAD.WIDE R4, R18, 0x2, R4 ;  /* 0x0000000212047825 */ /* 0x000fc600078e0204 */
[----:B------:R-:W-:Y:S02]  /*23f40*/  LOP3.LUT R7, R7, R6, RZ, 0x3c, !PT ;  /* 0x0000000607077212 */ /* 0x000fe400078e3cff */
[----:B------:R0:W-:Y:S01]  /*23f50*/  STL [R1+0xd2c], R4 ;  /* 0x000d2c0401007387 */ /* 0x0001e20000100800 */
[----:B------:R1:W-:Y:S02]  /*23f60*/  STL [R1+0xc70], R5 ;  /* 0x000c700501007387 */ /* 0x0003e40000100800 */
[----:B------:R-:W-:-:S04]  /*23f70*/  IMAD.WIDE R6, R18, 0x2, R6 ;  /* 0x0000000212067825 */ /* 0x000fc800078e0206 */
[C---:B----4-:R-:W-:Y:S01]  /*23f80*/  IMAD.WIDE R12, R18.reuse, 0x2, R12 ;  /* 0x00000002120c7825 */ /* 0x050fe200078e020c */
[----:B------:R2:W-:Y:S03]  /*23f90*/  STL [R1+0xe84], R6 ;  /* 0x000e840601007387 */ /* 0x0005e60000100800 */
[----:B0-----:R-:W-:Y:S02]  /*23fa0*/  IMAD.MOV.U32 R4, RZ, RZ, R27 ;  /* 0x000000ffff047224 */ /* 0x001fe400078e001b */
[----:B-1----:R-:W-:Y:S01]  /*23fb0*/  IMAD.MOV.U32 R5, RZ, RZ, R26 ;  /* 0x000000ffff057224 */ /* 0x002fe200078e001a */
[----:B------:R0:W-:Y:S01]  /*23fc0*/  STL [R1+0xd30], R7 ;  /* 0x000d300701007387 */ /* 0x0001e20000100800 */
[----:B------:R1:W-:Y:S02]  /*23fd0*/  STL [R1+0xfc8], R12 ;  /* 0x000fc80c01007387 */ /* 0x0003e40000100800 */
[----:B------:R-:W-:Y:S01]  /*23fe0*/  IMAD.WIDE R4, R18, 0x2, R4 ;  /* 0x0000000212047825 */ /* 0x000fe200078e0204 */
[----:B------:R3:W-:Y:S03]  /*23ff0*/  STL [R1+0xe88], R13 ;  /* 0x000e880d01007387 */ /* 0x0007e60000100800 */
[----:B------:R-:W4:Y:S02]  /*24000*/  LDL.LU R23, [R1+0xfd4] ;  /* 0x000fd40001177983 */ /* 0x000f240000300800 */
[----:B--2---:R-:W-:-:S02]  /*24010*/  IMAD.MOV.U32 R6, RZ, RZ, R19 ;  /* 0x000000ffff067224 */ /* 0x004fc400078e0013 */
[----:B0-----:R-:W-:Y:S01]  /*24020*/  IMAD.MOV.U32 R7, RZ, RZ, R16 ;  /* 0x000000ffff077224 */ /* 0x001fe200078e0010 */
[----:B------:R0:W-:Y:S01]  /*24030*/  STL [R1+0xd34], R4 ;  /* 0x000d340401007387 */ /* 0x0001e20000100800 */
[----:B------:R2:W-:Y:S02]  /*24040*/  STL [R1+0xc74], R5 ;  /* 0x000c740501007387 */ /* 0x0005e40000100800 */
[----:B------:R-:W-:-:S04]  /*24050*/  IMAD.WIDE R6, R18, 0x2, R6 ;  /* 0x0000000212067825 */ /* 0x000fc800078e0206 */
[----:B-1----:R-:W-:Y:S02]  /*24060*/  IMAD.MOV.U32 R12, RZ, RZ, R25 ;  /* 0x000000ffff0c7224 */ /* 0x002fe400078e0019 */
[----:B---3--:R-:W-:Y:S01]  /*24070*/  IMAD.MOV.U32 R13, RZ, RZ, R24 ;  /* 0x000000ffff0d7224 */ /* 0x008fe200078e0018 */
[----:B0-----:R-:W3:Y:S01]  /*24080*/  LDL.LU R4, [R1+0xc78] ;  /* 0x000c780001047983 */ /* 0x001ee20000300800 */
[----:B--2---:R-:W3:Y:S02]  /*24090*/  LDL.LU R5, [R1+0xd3c] ;  /* 0x000d3c0001057983 */ /* 0x004ee40000300800 */
[----:B------:R0:W-:Y:S02]  /*240a0*/  STL [R1+0xe8c], R6 ;  /* 0x000e8c0601007387 */ /* 0x0001e40000100800 */
[----:B------:R1:W-:Y:S02]  /*240b0*/  STL [R1+0xd38], R7 ;  /* 0x000d380701007387 */ /* 0x0003e40000100800 */
[----:B------:R-:W-:Y:S01]  /*240c0*/  IMAD.WIDE R12, R18, 0x2, R12 ;  /* 0x00000002120c7825 */ /* 0x000fe200078e020c */
[----:B0-----:R-:W2:Y:S03]  /*240d0*/  LDL.LU R6, [R1+0xd40] ;  /* 0x000d400001067983 */ /* 0x001ea60000300800 */
[----:B-1----:R-:W2:Y:S02]  /*240e0*/  LDL.LU R7, [R1+0xe94] ;  /* 0x000e940001077983 */ /* 0x002ea40000300800 */
        /* <DEDUP_REMOVED lines=10> */
[----:B---3--:R-:W-:-:S04]  /*24190*/  LOP3.LUT R5, R5, R4, RZ, 0x3c, !PT ;  /* 0x0000000405057212 */ /* 0x008fc800078e3cff */
[----:B------:R-:W-:-:S04]  /*241a0*/  LOP3.LUT R4, R5, R4, RZ, 0x3c, !PT ;  /* 0x0000000405047212 */ /* 0x000fc800078e3cff */
[----:B------:R-:W-:Y:S02]  /*241b0*/  LOP3.LUT R5, R5, R4, RZ, 0x3c, !PT ;  /* 0x0000000405057212 */ /* 0x000fe400078e3cff */
[----:B--2---:R-:W-:-:S04]  /*241c0*/  LOP3.LUT R7, R7, R6, RZ, 0x3c, !PT ;  /* 0x0000000607077212 */ /* 0x004fc800078e3cff */
[----:B------:R-:W-:Y:S01]  /*241d0*/  LOP3.LUT R6, R7, R6, RZ, 0x3c, !PT ;  /* 0x0000000607067212 */ /* 0x000fe200078e3cff */
[----:B------:R-:W-:-:S03]  /*241e0*/  IMAD.WIDE R4, R18, 0x2, R4 ;  /* 0x0000000212047825 */ /* 0x000fc600078e0204 */
[----:B------:R-:W-:Y:S02]  /*241f0*/  LOP3.LUT R7, R7, R6, RZ, 0x3c, !PT ;  /* 0x0000000607077212 */ /* 0x000fe400078e3cff */
[----:B------:R0:W-:Y:S01]  /*24200*/  STL [R1+0xd3c], R4 ;  /* 0x000d3c0401007387 */ /* 0x0001e20000100800 */
[----:B------:R1:W-:Y:S02]  /*24210*/  STL [R1+0xc78], R5 ;  /* 0x000c780501007387 */ /* 0x0003e40000100800 */
[----:B------:R-:W-:Y:S01]  /*24220*/  IMAD.WIDE R6, R18, 0x2, R6 ;  /* 0x0000000212067825 */ /* 0x000fe200078e0206 */
[-C--:B----4-:R-:W-:Y:S01]  /*24230*/  LOP3.LUT R13, R13, R12.reuse, RZ, 0x3c, !PT ;  /* 0x0000000c0d0d7212 */ /* 0x090fe200078e3cff */
        /* <DEDUP_REMOVED lines=564> */
[----:B------:R-:W-:Y:S02]  /*26580*/  STL [R1+0x1034], R12 ;  /* 0x0010340c01007387 */ /* 0x000fe40000100800 */
[----:B------:R-:W-:Y:S01]  /*26590*/  IMAD.WIDE R4, R18, 0x2, R4 ;  /* 0x0000000212047825 */ /* 0x000fe200078e0204 */
[----:B------:R-:W-:Y:S03]  /*265a0*/  STL [R1+0xf60], R13 ;  /* 0x000f600d01007387 */ /* 0x000fe60000100800 */
[----:B------:R-:W3:Y:S02]  /*265b0*/  LDL.LU R23, [R1+0x1040] ;  /* 0x0010400001177983 */ /* 0x000ee40000300800 */
[----:B--2---:R-:W-:-:S02]  /*265c0*/  IMAD.MOV.U32 R6, RZ, RZ, R19 ;  /* 0x000000ffff067224 */ /* 0x004fc400078e0013 */
[----:B0-----:R-:W-:Y:S01]  /*265d0*/  IMAD.MOV.U32 R7, RZ, RZ, R16 ;  /* 0x000000ffff077224 */ /* 0x001fe200078e0010 */
[----:B------:R0:W-:Y:S01]  /*265e0*/  STL [R1+0xe0c], R4 ;  /* 0x000e0c0401007387 */ /* 0x0001e20000100800 */
[----:B------:R1:W-:Y:S02]  /*265f0*/  STL [R1+0xce0], R5 ;  /* 0x000ce00501007387 */ /* 0x0003e40000100800 */
[----:B------:R-:W-:Y:S01]  /*26600*/  IMAD.WIDE R6, R18, 0x2, R6 ;  /* 0x0000000212067825 */ /* 0x000fe200078e0206 */
[----:B0-----:R-:W2:Y:S03]  /*26610*/  LDL.LU R4, [R1+0xce4] ;  /* 0x000ce40001047983 */ /* 0x001ea60000300800 */
[----:B-1----:R-:W2:Y:S02]  /*26620*/  LDL.LU R5, [R1+0xe14] ;  /* 0x000e140001057983 */ /* 0x002ea40000300800 */
[----:B------:R0:W-:Y:S02]  /*26630*/  STL [R1+0xf64], R6 ;  /* 0x000f640601007387 */ /* 0x0001e40000100800 */
[----:B------:R1:W-:Y:S01]  /*26640*/  STL [R1+0xe10], R7 ;  /* 0x000e100701007387 */ /* 0x0003e20000100800 */
[----:B0-----:R-:W4:Y:S01]  /*26650*/  LDL.LU R6, [R1+0xe18] ;  /* 0x000e180001067983 */ /* 0x001f220000300800 */
[----:B-1----:R-:W4:Y:S02]  /*26660*/  LDL.LU R7, [R1+0xf6c] ;  /* 0x000f6c0001077983 */ /* 0x002f240000300800 */
[----:B------:R-:W-:-:S02]  /*26670*/  IMAD.MOV.U32 R12, RZ, RZ, R25 ;  /* 0x000000ffff0c7224 */ /* 0x000fc400078e0019 */
[----:B------:R-:W-:-:S04]  /*26680*/  IMAD.MOV.U32 R13, RZ, RZ, R24 ;  /* 0x000000ffff0d7224 */ /* 0x000fc800078e0018 */
[----:B------:R-:W-:-:S05]  /*26690*/  IMAD.WIDE R12, R18, 0x2, R12 ;  /* 0x00000002120c7825 */ /* 0x000fca00078e020c */
[----:B------:R0:W-:Y:S01]  /*266a0*/  STL [R1+0x1038], R12 ;  /* 0x0010380c01007387 */ /* 0x0001e20000100800 */
[----:B------:R1:W-:Y:S03]  /*266b0*/  STL [R1+0xf68], R13 ;  /* 0x000f680d01007387 */ /* 0x0003e60000100800 */
[----:B0-----:R-:W3:Y:S01]  /*266c0*/  LDL.LU R12, [R1+0xf70] ;  /* 0x000f7000010c7983 */ /* 0x001ee20000300800 */
[----:B-1----:R-:W3:Y:S02]  /*266d0*/  LDL.LU R13, [R1+0x103c] ;  /* 0x00103c00010d7983 */ /* 0x002ee40000300800 */
[----:B------:R-:W3:Y:S02]  /*266e0*/  LDL.LU R26, [R1+0xcec] ;  /* 0x000cec00011a7983 */ /* 0x000ee40000300800 */
[----:B------:R-:W3:Y:S01]  /*266f0*/  LDL.LU R27, [R1+0xe24] ;  /* 0x000e2400011b7983 */ /* 0x000ee20000300800 */
[----:B------:R-:W3:Y:S01]  /*26700*/  LDL.LU R16, [R1+0xe28] ;  /* 0x000e280001107983 */ /* 0x000ee20000300800 */
[----:B------:R-:W3:Y:S02]  /*26710*/  LDL.LU R19, [R1+0xf7c] ;  /* 0x000f7c0001137983 */ /* 0x000ee40000300800 */
[----:B------:R-:W3:Y:S02]  /*26720*/  LDL.LU R24, [R1+0xf80] ;  /* 0x000f800001187983 */ /* 0x000ee40000300800 */
[----:B------:R-:W3:Y:S01]  /*26730*/  LDL.LU R25, [R1+0x1044] ;  /* 0x0010440001197983 */ /* 0x000ee20000300800 */
        /* <DEDUP_REMOVED lines=15> */
[----:B-1----:R-:W4:Y:S01]  /*26830*/  LDL.LU R7, [R1+0xf74] ;  /* 0x000f740001077983 */ /* 0x002f220000300800 */
[----:B---3--:R-:W-:-:S04]  /*26840*/  LOP3.LUT R13, R13, R12, RZ, 0x3c, !PT ;  /* 0x0000000c0d0d7212 */ /* 0x008fc800078e3cff */
[----:B------:R-:W-:-:S04]  /*26850*/  LOP3.LUT R12, R13, R12, RZ, 0x3c, !PT ;  /* 0x0000000c0d0c7212 */ /* 0x000fc800078e3cff */
[----:B------:R-:W-:-:S05]  /*26860*/  LOP3.LUT R13, R13, R12, RZ, 0x3c, !PT ;  /* 0x0000000c0d0d7212 */ /* 0x000fca00078e3cff */
[----:B------:R-:W-:-:S05]  /*26870*/  IMAD.WIDE R12, R18, 0x2, R12 ;  /* 0x00000002120c7825 */ /* 0x000fca00078e020c */
[----:B------:R-:W-:Y:S01]  /*26880*/  STL [R1+0x103c], R12 ;  /* 0x00103c0c01007387 */ /* 0x000fe20000100800 */
[----:B------:R0:W-:Y:S03]  /*26890*/  STL [R1+0xf70], R13 ;  /* 0x000f700d01007387 */ /* 0x0001e60000100800 */
[----:B0-----:R-:W3:Y:S01]  /*268a0*/  LDL.LU R13, [R1+0xf78] ;  /* 0x000f7800010d7983 */ /* 0x001ee20000300800 */
[----:B------:R-:W-:Y:S01]  /*268b0*/  IMAD.MOV.U32 R12, RZ, RZ, R23 ;  /* 0x000000ffff0c7224 */ /* 0x000fe200078e0017 */
[----:B--2---:R-:W-:-:S04]  /*268c0*/  LOP3.LUT R5, R5, R4, RZ, 0x3c, !PT ;  /* 0x0000000405057212 */ /* 0x004fc800078e3cff */
[----:B------:R-:W-:-:S04]  /*268d0*/  LOP3.LUT R4, R5, R4, RZ, 0x3c, !PT ;  /* 0x0000000405047212 */ /* 0x000fc800078e3cff */
[----:B------:R-:W-:Y:S02]  /*268e0*/  LOP3.LUT R5, R5, R4, RZ, 0x3c, !PT ;  /* 0x0000000405057212 */ /* 0x000fe400078e3cff */
[----:B----4-:R-:W-:-:S04]  /*268f0*/  LOP3.LUT R7, R7, R6, RZ, 0x3c, !PT ;  /* 0x0000000607077212 */ /* 0x010fc800078e3cff */
[----:B------:R-:W-:Y:S01]  /*26900*/  LOP3.LUT R6, R7, R6, RZ, 0x3c, !PT ;  /* 0x0000000607067212 */ /* 0x000fe200078e3cff */
[----:B------:R-:W-:-:S03]  /*26910*/  IMAD.WIDE R4, R18, 0x2, R4 ;  /* 0x0000000212047825 */ /* 0x000fc600078e0204 */
[----:B------:R-:W-:Y:S02]  /*26920*/  LOP3.LUT R7, R7, R6, RZ, 0x3c, !PT ;  /* 0x0000000607077212 */ /* 0x000fe400078e3cff */
[----:B------:R0:W-:Y:S03]  /*26930*/  STL [R1+0xe1c], R4 ;  /* 0x000e1c0401007387 */ /* 0x0001e60000100800 */
[----:B------:R-:W-:Y:S01]  /*26940*/  IMAD.WIDE R6, R18, 0x2, R6 ;  /* 0x0000000212067825 */ /* 0x000fe200078e0206 */
[----:B------:R1:W-:Y:S04]  /*26950*/  STL [R1+0xce8], R5 ;  /* 0x000ce80501007387 */ /* 0x0003e80000100800 */
[----:B------:R2:W-:Y:S01]  /*26960*/  STL [R1+0xf74], R6 ;  /* 0x000f740601007387 */ /* 0x0005e20000100800 */
[----:B0-----:R-:W-:-:S02]  /*26970*/  IMAD.MOV.U32 R4, RZ, RZ, R22 ;  /* 0x000000ffff047224 */ /* 0x001fc400078e0016 */
[----:B-1----:R-:W-:Y:S02]  /*26980*/  IMAD.MOV.U32 R5, RZ, RZ, R20 ;  /* 0x000000ffff057224 */ /* 0x002fe400078e0014 */
[----:B------:R-:W4:Y:S01]  /*26990*/  LDL.LU R20, [R1+0xf84] ;  /* 0x000f840001147983 */ /* 0x000f220000300800 */
[----:B------:R-:W4:Y:S02]  /*269a0*/  LDL.LU R22, [R1+0xf88] ;  /* 0x000f880001167983 */ /* 0x000f240000300800 */
[----:B------:R-:W4:Y:S02]  /*269b0*/  LDL.LU R23, [R1+0x1048] ;  /* 0x0010480001177983 */ /* 0x000f240000300800 */
[----:B---3--:R-:W-:-:S04]  /*269c0*/  IMAD.WIDE R12, R18, 0x2, R12 ;  /* 0x00000002120c7825 */ /* 0x008fc800078e020c */
[----:B--2---:R-:W-:Y:S01]  /*269d0*/  IMAD.MOV.U32 R6, RZ, RZ, R19 ;  /* 0x000000ffff067224 */ /* 0x004fe200078e0013 */
[----:B----4-:R0:W-:Y:S01]  /*269e0*/  STL.64 [R1+0x1140], R22 ;  /* 0x0011401601007387 */ /* 0x0101e20000100a00 */
[----:B------:R-:W-:Y:S02]  /*269f0*/  STL.64 [R1+0x1138], R20 ;  /* 0x0011381401007387 */ /* 0x000fe40000100a00 */
[----:B------:R1:W-:Y:S02]  /*26a00*/  STL [R1+0xe20], R7 ;  /* 0x000e200701007387 */ /* 0x0003e40000100800 */
[----:B------:R-:W-:Y:S02]  /*26a10*/  STL [R1+0x1040], R12 ;  /* 0x0010400c01007387 */ /* 0x000fe40000100800 */
[----:B0-----:R-:W-:Y:S02]  /*26a20*/  IMAD.MOV.U32 R22, RZ, RZ, R4 ;  /* 0x000000ffff167224 */ /* 0x001fe400078e0004 */
[----:B------:R-:W-:-:S02]  /*26a30*/  IMAD.MOV.U32 R23, RZ, RZ, R5 ;  /* 0x000000ffff177224 */ /* 0x000fc400078e0005 */
[----:B------:R-:W-:Y:S02]  /*26a40*/  IMAD.MOV.U32 R4, RZ, RZ, R27 ;  /* 0x000000ffff047224 */ /* 0x000fe400078e001b */
[----:B------:R-:W-:Y:S02]  /*26a50*/  IMAD.MOV.U32 R5, RZ, RZ, R26 ;  /* 0x000000ffff057224 */ /* 0x000fe400078e001a */
[----:B-1----:R-:W-:Y:S02]  /*26a60*/  IMAD.MOV.U32 R7, RZ, RZ, R16 ;  /* 0x000000ffff077224 */ /* 0x002fe400078e0010 */
[C---:B------:R-:W-:Y:S01]  /*26a70*/  IMAD.WIDE R4, R18.reuse, 0x2, R4 ;  /* 0x0000000212047825 */ /* 0x040fe200078e0204 */
[----:B------:R-:W-:Y:S03]  /*26a80*/  STL [R1+0xf78], R13 ;  /* 0x000f780d01007387 */ /* 0x000fe60000100800 */
[----:B------:R-:W-:Y:S01]  /*26a90*/  IMAD.WIDE R6, R18, 0x2, R6 ;  /* 0x0000000212067825 */ /* 0x000fe200078e0206 */
[----:B------:R0:W-:Y:S03]  /*26aa0*/  STL [R1+0xe24], R4 ;  /* 0x000e240401007387 */ /* 0x0001e60000100800 */
[----:B------:R1:W-:Y:S01]  /*26ab0*/  STL [R1+0xcec], R5 ;  /* 0x000cec0501007387 */ /* 0x0003e20000100800 */
[----:B0-----:R-:W2:Y:S01]  /*26ac0*/  LDL.LU R4, [R1+0xcf0] ;  /* 0x000cf00001047983 */ /* 0x001ea20000300800 */
[----:B-1----:R-:W2:Y:S02]  /*26ad0*/  LDL.LU R5, [R1+0xe2c] ;  /* 0x000e2c0001057983 */ /* 0x002ea40000300800 */
[----:B------:R-:W-:Y:S02]  /*26ae0*/  STL [R1+0xf7c], R6 ;  /* 0x000f7c0601007387 */ /* 0x000fe40000100800 */
[----:B------:R0:W-:Y:S02]  /*26af0*/  STL [R1+0xe28], R7 ;  /* 0x000e280701007387 */ /* 0x0001e40000100800 */
[----:B0-----:R-:W3:Y:S04]  /*26b00*/  LDL.LU R7, [R1+0xe30] ;  /* 0x000e300001077983 */ /* 0x001ee80000300800 */
[----:B---3--:R-:W-:Y:S01]  /*26b10*/  STL [R1+0x1150], R7 ;  /* 0x0011500701007387 */ /* 0x008fe20000100800 */
[----:B--2---:R0:W-:Y:S03]  /*26b20*/  STL.64 [R1+0x1148], R4 ;  /* 0x0011480401007387 */ /* 0x0041e60000100a00 */
[----:B0-----:R-:W2:Y:S01]  /*26b30*/  LDL.LU R4, [R1+0x8c0] ;  /* 0x0008c00001047983 */ /* 0x001ea20000300800 */
[----:B------:R-:W2:Y:S02]  /*26b40*/  LDL.LU R5, [R1+0x8c4] ;  /* 0x0008c40001057983 */ /* 0x000ea40000300800 */
[----:B------:R-:W2:Y:S02]  /*26b50*/  LDL.LU R6, [R1+0x8c8] ;  /* 0x0008c80001067983 */ /* 0x000ea40000300800 */
[----:B------:R-:W2:Y:S02]  /*26b60*/  LDL.LU R7, [R1+0x8cc] ;  /* 0x0008cc0001077983 */ /* 0x000ea40000300800 */
[----:B------:R-:W-:-:S02]  /*26b70*/  IMAD.MOV.U32 R12, RZ, RZ, R25 ;  /* 0x000000ffff0c7224 */ /* 0x000fc400078e0019 */
[----:B------:R-:W-:-:S04]  /*26b80*/  IMAD.MOV.U32 R13, RZ, RZ, R24 ;  /* 0x000000ffff0d7224 */ /* 0x000fc800078e0018 */
[----:B------:R-:W-:-:S05]  /*26b90*/  IMAD.WIDE R12, R18, 0x2, R12 ;  /* 0x00000002120c7825 */ /* 0x000fca00078e020c */
[----:B------:R-:W-:Y:S01]  /*26ba0*/  STL [R1+0x1044], R12 ;  /* 0x0010440c01007387 */ /* 0x000fe20000100800 */
[----:B------:R-:W3:Y:S02]  /*26bb0*/  LDL.LU R16, [R1+0xe38] ;  /* 0x000e380001107983 */ /* 0x000ee40000300800 */
[----:B------:R-:W4:Y:S02]  /*26bc0*/  LDL.LU R19, [R1+0xf8c] ;  /* 0x000f8c0001137983 */ /* 0x000f240000300800 */
[----:B------:R-:W3:Y:S01]  /*26bd0*/  LDL.LU R24, [R1+0xf90] ;  /* 0x000f900001187983 */ /* 0x000ee20000300800 */
[----:B------:R-:W3:Y:S01]  /*26be0*/  LDL.LU R25, [R1+0x104c] ;  /* 0x00104c0001197983 */ /* 0x000ee20000300800 */
[----:B------:R-:W-:Y:S01]  /*26bf0*/  STL [R1+0xf80], R13 ;  /* 0x000f800d01007387 */ /* 0x000fe20000100800 */
[----:B--2---:R-:W-:Y:S02]  /*26c00*/  HMMA.16816.F32.BF16 R20, R8, R22, R4 ;  /* 0x000000160814723c */ /* 0x004fe40000041804 */
[----:B------:R-:W2:Y:S01]  /*26c10*/  LDL.LU R7, [R1+0x1150] ;  /* 0x0011500001077983 */ /* 0x000ea20000300800 */
[----:B------:R-:W2:Y:S11]  /*26c20*/  LDL.LU.64 R4, [R1+0x1148] ;  /* 0x0011480001047983 */ /* 0x000eb60000300a00 */
[----:B------:R-:W-:Y:S09]  /*26c30*/  @!UPT UIADD3 URZ, URZ, URZ, URZ ;  /* 0x0000003f3f3ff290 */ /* 0x000ff2000fffe03f */
[----:B------:R-:W-:Y:S01]  /*26c40*/  STL.64 [R1+0x120], R20 ;  /* 0x0001201401007387 */ /* 0x000fe20000100a00 */
[----:B------:R0:W-:Y:S03]  /*26c50*/  STL.64 [R1+0x128], R22 ;  /* 0x0001281601007387 */ /* 0x0001e60000100a00 */
[----:B0-----:R-:W2:Y:S01]  /*26c60*/  LDL.LU.64 R22, [R1+0x1140] ;  /* 0x0011400001167983 */ /* 0x001ea20000300a00 */
[----:B------:R-:W2:Y:S02]  /*26c70*/  LDL.LU.64 R20, [R1+0x1138] ;  /* 0x0011380001147983 */ /* 0x000ea40000300a00 */
[----:B------:R-:W-:Y:S02]  /*26c80*/  IMAD.MOV.U32 R26, RZ, RZ, R14 ;  /* 0x000000ffff1a7224 */ /* 0x000fe400078e000e */
[----:B------:R-:W-:Y:S01]  /*26c90*/  IMAD.MOV.U32 R27, RZ, RZ, R0 ;  /* 0x000000ffff1b7224 */ /* 0x000fe200078e0000 */
[----:B------:R0:W5:Y:S01]  /*26ca0*/  LDL.LU R14, [R1+0x1134] ;  /* 0x00113400010e7983 */ /* 0x0001620000300800 */
[----:B------:R-:W2:Y:S03]  /*26cb0*/  LDL.LU R0, [R1+0x1130] ;  /* 0x0011300001007983 */ /* 0x000ea60000300800 */
[----:B------:R1:W-:Y:S01]  /*26cc0*/  STL.64 [R1+0x1110], R26 ;  /* 0x0011101a01007387 */ /* 0x0003e20000100a00 */
[----:B---3--:R-:W-:Y:S02]  /*26cd0*/  STL.64 [R1+0x1108], R24 ;  /* 0x0011081801007387 */ /* 0x008fe40000100a00 */
[----:B-1----:R-:W-:-:S02]  /*26ce0*/  IMAD.MOV.U32 R26, RZ, RZ, R3 ;  /* 0x000000ffff1a7224 */ /* 0x002fc400078e0003 */
[----:B------:R-:W-:Y:S01]  /*26cf0*/  IMAD.MOV.U32 R27, RZ, RZ, R29 ;  /* 0x000000ffff1b7224 */ /* 0x000fe200078e001d */
[----:B------:R-:W3:Y:S01]  /*26d00*/  LDL.LU R3, [R1+0x112c] ;  /* 0x00112c0001037983 */ /* 0x000ee20000300800 */
[----:B------:R-:W3:Y:S02]  /*26d10*/  LDL.LU R29, [R1+0x1128] ;  /* 0x00112800011d7983 */ /* 0x000ee40000300800 */
[----:B----4-:R-:W-:Y:S02]  /*26d20*/  STL.64 [R1+0x1120], R18 ;  /* 0x0011201201007387 */ /* 0x010fe40000100a00 */
[----:B------:R1:W-:Y:S02]  /*26d30*/  STL.64 [R1+0x1118], R16 ;  /* 0x0011181001007387 */ /* 0x0003e40000100a00 */
[----:B-1----:R-:W4:Y:S01]  /*26d40*/  LDL.LU R16, [R1+0x8d0] ;  /* 0x0008d00001107983 */ /* 0x002f220000300800 */
[----:B------:R-:W4:Y:S01]  /*26d50*/  LDL.LU R17, [R1+0x8d4] ;  /* 0x0008d40001117983 */ /* 0x000f220000300800 */
[----:B--2---:R-:W-:-:S04]  /*26d60*/  LOP3.LUT R5, R5, R4, RZ, 0x3c, !PT ;  /* 0x0000000405057212 */ /* 0x004fc800078e3cff */
[----:B------:R-:W-:-:S04]  /*26d70*/  LOP3.LUT R4, R5, R4, RZ, 0x3c, !PT ;  /* 0x0000000405047212 */ /* 0x000fc800078e3cff */
[----:B------:R-:W-:-:S05]  /*26d80*/  LOP3.LUT R5, R5, R4, RZ, 0x3c, !PT ;  /* 0x0000000405057212 */ /* 0x000fca00078e3cff */
[----:B------:R-:W-:-:S04]  /*26d90*/  IMAD.WIDE R4, R18, 0x2, R4 ;  /* 0x0000000212047825 */ /* 0x000fc800078e0204 */
[----:B------:R-:W-:Y:S02]  /*26da0*/  IMAD.MOV.U32 R12, RZ, RZ, R23 ;  /* 0x000000ffff0c7224 */ /* 0x000fe400078e0017 */
[----:B------:R-:W-:Y:S02]  /*26db0*/  IMAD.MOV.U32 R6, RZ, RZ, R20 ;  /* 0x000000ffff067224 */ /* 0x000fe400078e0014 */
[----:B------:R-:W-:Y:S02]  /*26dc0*/  IMAD.MOV.U32 R13, RZ, RZ, R22 ;  /* 0x000000ffff0d7224 */ /* 0x000fe400078e0016 */
[----:B------:R-:W-:-:S04]  /*26dd0*/  IMAD.WIDE R6, R18, 0x2, R6 ;  /* 0x0000000212067825 */ /* 0x000fc800078e0206 */
[----:B------:R-:W-:Y:S02]  /*26de0*/  IMAD.WIDE R12, R18, 0x2, R12 ;  /* 0x00000002120c7825 */ /* 0x000fe400078e020c */
[----:B------:R-:W4:Y:S02]  /*26df0*/  LDL.LU R18, [R1+0x8d8] ;  /* 0x0008d80001127983 */ /* 0x000f240000300800 */
[----:B------:R-:W4:Y:S02]  /*26e00*/  LDL.LU R19, [R1+0x8dc] ;  /* 0x0008dc0001137983 */ /* 0x000f240000300800 */
[----:B------:R1:W-:Y:S02]  /*26e10*/  STL [R1+0xe2c], R4 ;  /* 0x000e2c0401007387 */ /* 0x0003e40000100800 */
[----:B------:R2:W-:Y:S01]  /*26e20*/  STL [R1+0xcf0], R5 ;  /* 0x000cf00501007387 */ /* 0x0005e20000100800 */
[----:B-1----:R-:W3:Y:S01]  /*26e30*/  LDL.LU R4, [R1+0xcf4] ;  /* 0x000cf40001047983 */ /* 0x002ee20000300800 */
[----:B--2---:R-:W3:Y:S02]  /*26e40*/  LDL.LU R5, [R1+0xe34] ;  /* 0x000e340001057983 */ /* 0x004ee40000300800 */
[----:B------:R-:W-:Y:S02]  /*26e50*/  STL [R1+0xf84], R6 ;  /* 0x000f840601007387 */ /* 0x000fe40000100800 */
[----:B------:R-:W-:Y:S01]  /*26e60*/  STL [R1+0xe30], R7 ;  /* 0x000e300701007387 */ /* 0x000fe20000100800 */
[----:B------:R-:W2:Y:S01]  /*26e70*/  LDL.LU R20, [R1+0xf94] ;  /* 0x000f940001147983 */ /* 0x000ea20000300800 */
[----:B------:R-:W2:Y:S02]  /*26e80*/  LDL.LU R22, [R1+0xf98] ;  /* 0x000f980001167983 */ /* 0x000ea40000300800 */
[----:B------:R-:W2:Y:S01]  /*26e90*/  LDL.LU R23, [R1+0x1050] ;  /* 0x0010500001177983 */ /* 0x000ea20000300800 */
[----:B----4-:R-:W-:Y:S01]  /*26ea0*/  HMMA.16816.F32.BF16 R24, R8, R26, R16 ;  /* 0x0000001a0818723c */ /* 0x010fe20000041810 */
[----:B--2---:R-:W-:Y:S01]  /*26eb0*/  STL.64 [R1+0x1100], R22 ;  /* 0x0011001601007387 */ /* 0x004fe20000100a00 */
[----:B------:R1:W-:Y:S03]  /*26ec0*/  STL.64 [R1+0x10f8], R20 ;  /* 0x0010f81401007387 */ /* 0x0003e60000100a00 */
[----:B-1----:R-:W2:Y:S01]  /*26ed0*/  LDL.LU R20, [R1+0x8b0] ;  /* 0x0008b00001147983 */ /* 0x002ea20000300800 */
[----:B------:R-:W2:Y:S02]  /*26ee0*/  LDL.LU R21, [R1+0x8b4] ;  /* 0x0008b40001157983 */ /* 0x000ea40000300800 */
[----:B------:R-:W2:Y:S02]  /*26ef0*/  LDL.LU R22, [R1+0x8b8] ;  /* 0x0008b80001167983 */ /* 0x000ea40000300800 */
[----:B------:R-:W2:Y:S01]  /*26f00*/  LDL.LU R23, [R1+0x8bc] ;  /* 0x0008bc0001177983 */ /* 0x000ea20000300800 */
[----:B------:R-:W-:Y:S01]  /*26f10*/  STL [R1+0x1048], R12 ;  /* 0x0010480c01007387 */ /* 0x000fe20000100800 */
[----:B------:R-:W-:Y:S02]  /*26f20*/  STL [R1+0xf88], R13 ;  /* 0x000f880d01007387 */ /* 0x000fe40000100800 */
[----:B------:R-:W4:Y:S02]  /*26f30*/  LDL.LU.64 R18, [R1+0x1120] ;  /* 0x0011200001127983 */ /* 0x000f240000300a00 */
[----:B------:R-:W2:Y:S07]  /*26f40*/  LDL.LU.64 R16, [R1+0x1118] ;  /* 0x0011180001107983 */ /* 0x000eae0000300a00 */
[----:B------:R-:W-:Y:S01]  /*26f50*/  STL.64 [R1+0x110], R24 ;  /* 0x0001101801007387 */ /* 0x000fe20000100a00 */
[----:B------:R1:W-:Y:S03]  /*26f60*/  STL.64 [R1+0x118], R26 ;  /* 0x0001181a01007387 */ /* 0x0003e60000100a00 */
[----:B-1----:R-:W2:Y:S01]  /*26f70*/  LDL.LU.64 R26, [R1+0x1110] ;  /* 0x00111000011a7983 */ /* 0x002ea20000300a00 */
[----:B------:R-:W2:Y:S01]  /*26f80*/  LDL.LU.64 R24, [R1+0x1108] ;  /* 0x0011080001187983 */ /* 0x000ea20000300a00 */
[----:B---3--:R-:W-:-:S04]  /*26f90*/  LOP3.LUT R5, R5, R4, RZ, 0x3c, !PT ;  /* 0x0000000405057212 */ /* 0x008fc800078e3cff */
[----:B------:R-:W-:-:S04]  /*26fa0*/  LOP3.LUT R4, R5, R4, RZ, 0x3c, !PT ;  /* 0x0000000405047212 */ /* 0x000fc800078e3cff */
[----:B------:R-:W-:-:S05]  /*26fb0*/  LOP3.LUT R5, R5, R4, RZ, 0x3c, !PT ;  /* 0x0000000405057212 */ /* 0x000fca00078e3cff */
[----:B----4-:R-:W-:-:S04]  /*26fc0*/  IMAD.WIDE R4, R18, 0x2, R4 ;  /* 0x0000000212047825 */ /* 0x010fc800078e0204 */
[----:B------:R-:W-:Y:S02]  /*26fd0*/  IMAD.MOV.U32 R6, RZ, RZ, R19 ;  /* 0x000000ffff067224 */ /* 0x000fe400078e0013 */
[----:B--2---:R-:W-:Y:S02]  /*26fe0*/  IMAD.MOV.U32 R7, RZ, RZ, R16 ;  /* 0x000000ffff077224 */ /* 0x004fe400078e0010 */
[----:B------:R-:W-:Y:S02]  /*26ff0*/  IMAD.MOV.U32 R12, RZ, RZ, R25 ;  /* 0x000000ffff0c7224 */ /* 0x000fe400078e0019 */
[----:B------:R-:W-:Y:S02]  /*27000*/  IMAD.MOV.U32 R13, RZ, RZ, R24 ;  /* 0x000000ffff0d7224 */ /* 0x000fe400078e0018 */
[----:B------:R-:W-:Y:S01]  /*27010*/  HMMA.16816.F32.BF16 R24, R8, R26, R20 ;  /* 0x0000001a0818723c */ /* 0x000fe20000041814 */
[C---:B------:R-:W-:Y:S01]  /*27020*/  IMAD.WIDE R6, R18.reuse, 0x2, R6 ;  /* 0x0000000212067825 */ /* 0x040fe200078e0206 */
[----:B------:R1:W-:Y:S03]  /*27030*/  STL [R1+0xe34], R4 ;  /* 0x000e340401007387 */ /* 0x0003e60000100800 */
[----:B------:R2:W-:Y:S02]  /*27040*/  STL [R1+0xcf4], R5 ;  /* 0x000cf40501007387 */ /* 0x0005e40000100800 */
[----:B------:R-:W-:Y:S01]  /*27050*/  IMAD.WIDE R12, R18, 0x2, R12 ;  /* 0x00000002120c7825 */ /* 0x000fe200078e020c */
[----:B-1----:R-:W3:Y:S03]  /*27060*/  LDL.LU R4, [R1+0xcf8] ;  /* 0x000cf80001047983 */ /* 0x002ee60000300800 */
[----:B--2---:R-:W3:Y:S02]  /*27070*/  LDL.LU R5, [R1+0xe3c] ;  /* 0x000e3c0001057983 */ /* 0x004ee40000300800 */
[----:B------:R-:W-:Y:S02]  /*27080*/  STL [R1+0xf8c], R6 ;  /* 0x000f8c0601007387 */ /* 0x000fe40000100800 */
[----:B------:R1:W-:Y:S02]  /*27090*/  STL [R1+0xe38], R7 ;  /* 0x000e380701007387 */ /* 0x0003e40000100800 */
[----:B-1----:R-:W2:Y:S01]  /*270a0*/  LDL.LU R7, [R1+0xe40] ;  /* 0x000e400001077983 */ /* 0x002ea20000300800 */
[----:B------:R-:W-:Y:S02]  /*270b0*/  STL [R1+0x104c], R12 ;  /* 0x00104c0c01007387 */ /* 0x000fe40000100800 */
[----:B------:R-:W-:Y:S02]  /*270c0*/  STL [R1+0xf90], R13 ;  /* 0x000f900d01007387 */ /* 0x000fe40000100800 */
[----:B------:R-:W4:Y:S01]  /*270d0*/  LDL.LU.64 R22, [R1+0x1100] ;  /* 0x0011000001167983 */ /* 0x000f220000300a00 */
[----:B------:R-:W2:Y:S01]  /*270e0*/  LDL.LU.64 R20, [R1+0x10f8] ;  /* 0x0010f80001147983 */ /* 0x000ea20000300a00 */
[----:B------:R-:W-:Y:S02]  /*270f0*/  STL.64 [R1+0x8b0], R24 ;  /* 0x0008b01801007387 */ /* 0x000fe40000100a00 */
[----:B------:R1:W-:Y:S02]  /*27100*/  STL.64 [R1+0x8b8], R26 ;  /* 0x0008b81a01007387 */ /* 0x0003e40000100a00 */
[----:B-1----:R-:W2:Y:S01]  /*27110*/  LDL.LU.64 R26, [R1+0x10f0] ;  /* 0x0010f000011a7983 */ /* 0x002ea20000300a00 */
[----:B------:R-:W3:Y:S02]  /*27120*/  LDL.LU R16, [R1+0xcfc] ;  /* 0x000cfc0001107983 */ /* 0x000ee40000300800 */
[----:B------:R-:W3:Y:S02]  /*27130*/  LDL.LU R19, [R1+0xe44] ;  /* 0x000e440001137983 */ /* 0x000ee40000300800 */
[----:B------:R-:W3:Y:S01]  /*27140*/  LDL.LU R24, [R1+0xe48] ;  /* 0x000e480001187983 */ /* 0x000ee20000300800 */
[----:B------:R-:W3:Y:S04]  /*27150*/  LDL.LU R25, [R1+0xf9c] ;  /* 0x000f9c0001197983 */ /* 0x000ee80000300800 */
[----:B--2---:R-:W-:Y:S04]  /*27160*/  STL.64 [R1+0x10e8], R26 ;  /* 0x0010e81a01007387 */ /* 0x004fe80000100a00 */
[----:B---3--:R1:W-:Y:S04]  /*27170*/  STL.64 [R1+0x10e0], R24 ;  /* 0x0010e01801007387 */ /* 0x0083e80000100a00 */
[----:B-1----:R-:W2:Y:S01]  /*27180*/  LDL.LU R24, [R1+0x8a0] ;  /* 0x0008a00001187983 */ /* 0x002ea20000300800 */
[----:B------:R-:W2:Y:S02]  /*27190*/  LDL.LU R25, [R1+0x8a4] ;  /* 0x0008a40001197983 */ /* 0x000ea40000300800 */
[----:B------:R-:W2:Y:S02]  /*271a0*/  LDL.LU R26, [R1+0x8a8] ;  /* 0x0008a800011a7983 */ /* 0x000ea40000300800 */
[----:B------:R-:W2:Y:S01]  /*271b0*/  LDL.LU R27, [R1+0x8ac] ;  /* 0x0008ac00011b7983 */ /* 0x000ea20000300800 */
[----:B------:R-:W-:-:S04]  /*271c0*/  LOP3.LUT R5, R5, R4, RZ, 0x3c, !PT ;  /* 0x0000000405057212 */ /* 0x000fc800078e3cff */
[----:B------:R-:W-:-:S04]  /*271d0*/  LOP3.LUT R4, R5, R4, RZ, 0x3c, !PT ;  /* 0x0000000405047212 */ /* 0x000fc800078e3cff */
[----:B------:R-:W-:Y:S01]  /*271e0*/  LOP3.LUT R5, R5, R4, RZ, 0x3c, !PT ;  /* 0x0000000405057212 */ /* 0x000fe200078e3cff */
[----:B------:R-:W-:-:S04]  /*271f0*/  IMAD.MOV.U32 R6, RZ, RZ, R20 ;  /* 0x000000ffff067224 */ /* 0x000fc800078e0014 */
[----:B------:R-:W-:-:S04]  /*27200*/  IMAD.WIDE R4, R18, 0x2, R4 ;  /* 0x0000000212047825 */ /* 0x000fc800078e0204 */
[----:B------:R-:W-:Y:S01]  /*27210*/  IMAD.WIDE R6, R18, 0x2, R6 ;  /* 0x0000000212067825 */ /* 0x000fe200078e0206 */
[----:B------:R-:W-:Y:S03]  /*27220*/  STL [R1+0xe3c], R4 ;  /* 0x000e3c0401007387 */ /* 0x000fe60000100800 */
[----:B------:R-:W-:Y:S02]  /*27230*/  STL [R1+0xcf8], R5 ;  /* 0x000cf80501007387 */ /* 0x000fe40000100800 */
[----:B------:R-:W3:Y:S02]  /*27240*/  LDL.LU R20, [R1+0xfa4] ;  /* 0x000fa40001147983 */ /* 0x000ee40000300800 */
[----:B------:R1:W-:Y:S01]  /*27250*/  STL [R1+0xf94], R6 ;  /* 0x000f940601007387 */ /* 0x0003e20000100800 */
[----:B------:R0:W-:Y:S01]  /*27260*/  STL [R1+0xe40], R7 ;  /* 0x000e400701007387 */ /* 0x0001e20000100800 */
[----:B-1----:R-:W-:-:S02]  /*27270*/  IMAD.MOV.U32 R6, RZ, RZ, R21 ;  /* 0x000000ffff067224 */ /* 0x002fc400078e0015 */
[----:B0-----:R-:W-:Y:S02]  /*27280*/  IMAD.MOV.U32 R7, RZ, RZ, R17 ;  /* 0x000000ffff077224 */ /* 0x001fe400078e0011 */
[----:B----4-:R-:W-:Y:S02]  /*27290*/  IMAD.MOV.U32 R12, RZ, RZ, R23 ;  /* 0x000000ffff0c7224 */ /* 0x010fe400078e0017 */
[----:B------:R-:W-:-:S04]  /*272a0*/  IMAD.MOV.U32 R13, RZ, RZ, R22 ;  /* 0x000000ffff0d7224 */ /* 0x000fc800078e0016 */
[----:B------:R-:W-:-:S05]  /*272b0*/  IMAD.WIDE R12, R18, 0x2, R12 ;  /* 0x00000002120c7825 */ /* 0x000fca00078e020c */
[----:B------:R-:W-:Y:S01]  /*272c0*/  STL [R1+0x1050], R12 ;  /* 0x0010500c01007387 */ /* 0x000fe20000100800 */
[----:B------:R-:W-:Y:S01]  /*272d0*/  STL [R1+0xf98], R13 ;  /* 0x000f980d01007387 */ /* 0x000fe20000100800 */
[----:B--2---:R-:W-:Y:S02]  /*272e0*/  HMMA.16816.F32.BF16 R4, R8, R6, R24 ;  /* 0x000000060804723c */ /* 0x004fe40000041818 */
[----:B------:R-:W2:Y:S01]  /*272f0*/  LDL.LU.64 R26, [R1+0x10e8] ;  /* 0x0010e800011a7983 */ /* 0x000ea20000300a00 */
[----:B------:R-:W4:Y:S02]  /*27300*/  LDL.LU.64 R24, [R1+0x10e0] ;  /* 0x0010e00001187983 */ /* 0x000f240000300a00 */
[----:B------:R-:W2:Y:S02]  /*27310*/  LDL.LU R21, [R1+0xe58] ;  /* 0x000e580001157983 */ /* 0x000ea40000300800 */
[----:B------:R-:W2:Y:S11]  /*27320*/  LDL.LU R17, [R1+0xfac] ;  /* 0x000fac0001117983 */ /* 0x000eb60000300800 */
[----:B------:R-:W-:Y:S05]  /*27330*/  @!UPT UIADD3 URZ, URZ, URZ, URZ ;  /* 0x0000003f3f3ff290 */ /* 0x000fea000fffe03f */
[----:B------:R-:W-:Y:S01]  /*27340*/  STL.64 [R1+0x8a0], R4 ;  /* 0x0008a00401007387 */ /* 0x000fe20000100a00 */
[----:B------:R-:W-:Y:S02]  /*27350*/  STL.64 [R1+0x8a8], R6 ;  /* 0x0008a80601007387 */ /* 0x000fe40000100a00 */
[----:B------:R-:W2:Y:S02]  /*27360*/  LDL.LU R22, [R1+0xfb0] ;  /* 0x000fb00001167983 */ /* 0x000ea40000300800 */
[----:B------:R-:W2:Y:S02]  /*27370*/  LDL.LU R23, [R1+0x1058] ;  /* 0x0010580001177983 */ /* 0x000ea40000300800 */
[----:B--2---:R-:W-:Y:S01]  /*27380*/  STL.64 [R1+0x1090], R22 ;  /* 0x0010901601007387 */ /* 0x004fe20000100a00 */
[----:B------:R0:W-:Y:S03]  /*27390*/  STL [R1+0x108c], R21 ;  /* 0x00108c1501007387 */ /* 0x0001e60000100800 */
[----:B0-----:R-:W3:Y:S01]  /*273a0*/  LDL.LU R21, [R1+0xe50] ;  /* 0x000e500001157983 */ /* 0x001ee20000300800 */
[----:B------:R-:W-:-:S02]  /*273b0*/  IMAD.MOV.U32 R22, RZ, RZ, R2 ;  /* 0x000000ffff167224 */ /* 0x000fc400078e0002 */
[----:B------:R-:W2:Y:S02]  /*273c0*/  LDL.LU R2, [R1+0x10dc] ;  /* 0x0010dc0001027983 */ /* 0x000ea40000300800 */
[----:B------:R-:W-:Y:S02]  /*273d0*/  IMAD.MOV.U32 R23, RZ, RZ, R28 ;  /* 0x000000ffff177224 */ /* 0x000fe400078e001c */
[----:B------:R-:W2:Y:S03]  /*273e0*/  LDL.LU R28, [R1+0x10d8] ;  /* 0x0010d800011c7983 */ /* 0x000ea60000300800 */
[----:B------:R-:W-:Y:S01]  /*273f0*/  STL.64 [R1+0x10b8], R22 ;  /* 0x0010b81601007387 */ /* 0x000fe20000100a00 */
[----:B---3--:R0:W-:Y:S02]  /*27400*/  STL.64 [R1+0x10b0], R20 ;  /* 0x0010b01401007387 */ /* 0x0081e40000100a00 */
[----:B0-----:R-:W-:-:S02]  /*27410*/  IMAD.MOV.U32 R20, RZ, RZ, R29 ;  /* 0x000000ffff147224 */ /* 0x001fc400078e001d */
[----:B------:R-:W3:Y:S01]  /*27420*/  LDL.LU R29, [R1+0x10d4] ;  /* 0x0010d400011d7983 */ /* 0x000ee20000300800 */
[----:B------:R-:W-:Y:S02]  /*27430*/  IMAD.MOV.U32 R21, RZ, RZ, R3 ;  /* 0x000000ffff157224 */ /* 0x000fe400078e0003 */
[----:B------:R-:W-:Y:S02]  /*27440*/  IMAD.MOV.U32 R22, RZ, RZ, R0 ;  /* 0x000000ffff167224 */ /* 0x000fe400078e0000 */
[----:B--2---:R-:W-:Y:S02]  /*27450*/  IMAD.MOV.U32 R23, RZ, RZ, R2 ;  /* 0x000000ffff177224 */ /* 0x004fe400078e0002 */
[----:B------:R-:W-:Y:S02]  /*27460*/  IMAD.MOV.U32 R4, RZ, RZ, R19 ;  /* 0x000000ffff047224 */ /* 0x000fe400078e0013 */
[----:B------:R-:W-:Y:S01]  /*27470*/  IMAD.MOV.U32 R5, RZ, RZ, R16 ;  /* 0x000000ffff057224 */ /* 0x000fe200078e0010 */
[----:B------:R0:W5:Y:S01]  /*27480*/  LDL.LU R3, [R1+0x10d0] ;  /* 0x0010d00001037983 */ /* 0x0001620000300800 */
[----:B----4-:R-:W-:-:S02]  /*27490*/  IMAD.MOV.U32 R6, RZ, RZ, R25 ;  /* 0x000000ffff067224 */ /* 0x010fc400078e0019 */
[----:B------:R-:W-:Y:S02]  /*274a0*/  IMAD.MOV.U32 R7, RZ, RZ, R24 ;  /* 0x000000ffff077224 */ /* 0x000fe400078e0018 */
[C---:B------:R-:W-:Y:S01]  /*274b0*/  IMAD.WIDE R4, R18.reuse, 0x2, R4 ;  /* 0x0000000212047825 */ /* 0x040fe200078e0204 */
[----:B------:R0:W5:Y:S01]  /*274c0*/  LDL.LU R0, [R1+0x10cc] ;  /* 0x0010cc0001007983 */ /* 0x0001620000300800 */
[----:B------:R-:W-:Y:S02]  /*274d0*/  HMMA.16816.F32.BF16 R24, R8, R26, R20 ;  /* 0x0000001a0818723c */ /* 0x000fe40000041814 */
[----:B------:R0:W5:Y:S02]  /*274e0*/  LDL.LU R2, [R1+0x10c8] ;  /* 0x0010c80001027983 */ /* 0x0001640000300800 */
[----:B------:R-:W-:Y:S02]  /*274f0*/  IMAD.MOV.U32 R13, RZ, RZ, R28 ;  /* 0x000000ffff0d7224 */ /* 0x000fe400078e001c */
[----:B------:R-:W2:Y:S01]  /*27500*/  LDL.LU R28, [R1+0x10c4] ;  /* 0x0010c400011c7983 */ /* 0x000ea20000300800 */
[----:B------:R-:W-:-:S04]  /*27510*/  IMAD.WIDE R6, R18, 0x2, R6 ;  /* 0x0000000212067825 */ /* 0x000fc800078e0206 */
[----:B---3--:R-:W-:Y:S02]  /*27520*/  IMAD.MOV.U32 R12, RZ, RZ, R29 ;  /* 0x000000ffff0c7224 */ /* 0x008fe400078e001d */
[----:B------:R-:W3:Y:S01]  /*27530*/  LDL.LU R29, [R1+0x10c0] ;  /* 0x0010c000011d7983 */ /* 0x000ee20000300800 */
[----:B------:R1:W-:Y:S02]  /*27540*/  STL [R1+0xe44], R4 ;  /* 0x000e440401007387 */ /* 0x0003e40000100800 */
[----:B------:R4:W-:Y:S02]  /*27550*/  STL [R1+0xcfc], R5 ;  /* 0x000cfc0501007387 */ /* 0x0009e40000100800 */
[----:B------:R-:W-:Y:S01]  /*27560*/  IMAD.WIDE R12, R18, 0x2, R12 ;  /* 0x00000002120c7825 */ /* 0x000fe200078e020c */
[----:B-1----:R-:W3:Y:S03]  /*27570*/  LDL.LU R4, [R1+0xd00] ;  /* 0x000d000001047983 */ /* 0x002ee60000300800 */
[----:B----4-:R-:W3:Y:S02]  /*27580*/  LDL.LU R5, [R1+0xe4c] ;  /* 0x000e4c0001057983 */ /* 0x010ee40000300800 */
[----:B------:R-:W-:Y:S02]  /*27590*/  STL [R1+0xf9c], R6 ;  /* 0x000f9c0601007387 */ /* 0x000fe40000100800 */
[----:B------:R-:W-:Y:S01]  /*275a0*/  STL [R1+0xe48], R7 ;  /* 0x000e480701007387 */ /* 0x000fe20000100800 */
[----:B------:R-:W-:Y:S01]  /*275b0*/  STL [R1+0x1054], R12 ;  /* 0x0010540c01007387 */ /* 0x000fe20000100800 */
[----:B------:R-:W4:Y:S02]  /*275c0*/  LDL.LU R19, [R1+0x450] ;  /* 0x0004500001137983 */ /* 0x000f240000300800 */
[----:B------:R-:W-:Y:S02]  /*275d0*/  STL [R1+0xfa0], R13 ;  /* 0x000fa00d01007387 */ /* 0x000fe40000100800 */
[----:B------:R-:W4:Y:S01]  /*275e0*/  LDL.LU.64 R22, [R1+0x10b8] ;  /* 0x0010b80001167983 */ /* 0x000f220000300a00 */
[----:B------:R-:W4:Y:S01]  /*275f0*/  LDL.LU.64 R20, [R1+0x10b0] ;  /* 0x0010b00001147983 */ /* 0x000f220000300a00 */
[----:B------:R-:W-:Y:S02]  /*27600*/  STL.64 [R1+0x890], R24 ;  /* 0x0008901801007387 */ /* 0x000fe40000100a00 */
[----:B------:R1:W-:Y:S02]  /*27610*/  STL.64 [R1+0x898], R26 ;  /* 0x0008981a01007387 */ /* 0x0003e40000100a00 */
[----:B-1----:R-:W4:Y:S01]  /*27620*/  LDL.LU.64 R26, [R1+0x10a8] ;  /* 0x0010a800011a7983 */ /* 0x002f220000300a00 */
[----:B------:R-:W4:Y:S02]  /*27630*/  LDL.LU.64 R24, [R1+0x10a0] ;  /* 0x0010a00001187983 */ /* 0x000f240000300a00 */
[----:B------:R-:W4:Y:S02]  /*27640*/  LDL.LU R16, [R1+0xc58] ;  /* 0x000c580001107983 */ /* 0x000f240000300800 */
[----:B--2---:R-:W-:-:S02]  /*27650*/  IMAD.MOV.U32 R7, RZ, RZ, R28 ;  /* 0x000000ffff077224 */ /* 0x004fc400078e001c */
[----:B------:R-:W2:Y:S01]  /*27660*/  LDL.LU R28, [R1+0x109c] ;  /* 0x00109c00011c7983 */ /* 0x000ea20000300800 */
[----:B---3--:R-:W-:-:S04]  /*27670*/  LOP3.LUT R5, R5, R4, RZ, 0x3c, !PT ;  /* 0x0000000405057212 */ /* 0x008fc800078e3cff */
[----:B------:R-:W-:-:S04]  /*27680*/  LOP3.LUT R4, R5, R4, RZ, 0x3c, !PT ;  /* 0x0000000405047212 */ /* 0x000fc800078e3cff */
[----:B------:R-:W-:Y:S01]  /*27690*/  LOP3.LUT R5, R5, R4, RZ, 0x3c, !PT ;  /* 0x0000000405057212 */ /* 0x000fe200078e3cff */
[----:B------:R-:W-:Y:S02]  /*276a0*/  IMAD.MOV.U32 R6, RZ, RZ, R29 ;  /* 0x000000ffff067224 */ /* 0x000fe400078e001d */
[----:B------:R-:W2:Y:S02]  /*276b0*/  LDL.LU R29, [R1+0x1098] ;  /* 0x00109800011d7983 */ /* 0x000ea40000300800 */
[----:B------:R-:W-:-:S04]  /*276c0*/  IMAD.WIDE R12, R18, 0x2, R4 ;  /* 0x00000002120c7825 */ /* 0x000fc800078e0204 */
[----:B----4-:R-:W-:Y:S01]  /*276d0*/  IMAD.MOV.U32 R5, RZ, RZ, R21 ;  /* 0x000000ffff057224 */ /* 0x010fe200078e0015 */
[----:B------:R-:W-:Y:S01]  /*276e0*/  STL [R1+0xe4c], R12 ;  /* 0x000e4c0c01007387 */ /* 0x000fe20000100800 */
[----:B------:R-:W-:Y:S01]  /*276f0*/  STL [R1+0xd00], R13 ;  /* 0x000d000d01007387 */ /* 0x000fe20000100800 */
[----:B------:R-:W-:Y:S02]  /*27700*/  HMMA.16816.F32.BF16 R24, R8, R22, R24 ;  /* 0x000000160818723c */ /* 0x000fe40000041818 */
[----:B------:R-:W3:Y:S01]  /*27710*/  LDL.LU.64 R22, [R1+0x1090] ;  /* 0x0010900001167983 */ /* 0x000ee20000300a00 */
[----:B------:R-:W4:Y:S02]  /*27720*/  LDL.LU R21, [R1+0x108c] ;  /* 0x00108c0001157983 */ /* 0x000f240000300800 */
[----:B------:R-:W-:Y:S02]  /*27730*/  IMAD.MOV.U32 R4, RZ, RZ, R20 ;  /* 0x000000ffff047224 */ /* 0x000fe400078e0014 */
[----:B------:R-:W-:-:S04]  /*27740*/  IMAD.WIDE R6, R18, 0x2, R6 ;  /* 0x0000000212067825 */ /* 0x000fc800078e0206 */
[----:B------:R-:W-:Y:S01]  /*27750*/  IMAD.WIDE R4, R18, 0x2, R4 ;  /* 0x0000000212047825 */ /* 0x000fe200078e0204 */
[----:B------:R-:W-:Y:S02]  /*27760*/  IADD3 R16, R16, -0x1, RZ ;  /* 0xffffffff10107810 */ /* 0x000fe40007ffe0ff */
[----:B------:R-:W-:-:S09]  /*27770*/  IADD3 R19, R19, -0x20, RZ ;  /* 0xffffffe013137810 */ /* 0x000fd20007ffe0ff */
[----:B------:R-:W-:Y:S01]  /*27780*/  STL.64 [R1+0x130], R24 ;  /* 0x0001301801007387 */ /* 0x000fe20000100a00 */
[----:B------:R-:W-:Y:S02]  /*27790*/  STL.64 [R1+0x138], R26 ;  /* 0x0001381a01007387 */ /* 0x000fe40000100a00 */
[----:B------:R1:W-:Y:S02]  /*277a0*/  STL [R1+0xfa4], R4 ;  /* 0x000fa40401007387 */ /* 0x0003e40000100800 */
[----:B------:R4:W-:Y:S01]  /*277b0*/  STL [R1+0xe50], R5 ;  /* 0x000e500501007387 */ /* 0x0009e20000100800 */
[----:B------:R3:W-:Y:S01]  /*277c0*/  STL [R1+0xfa8], R6 ;  /* 0x000fa80601007387 */ /* 0x0007e20000100800 */
[----:B------:R0:W-:Y:S02]  /*277d0*/  STL [R1+0xe54], R7 ;  /* 0x000e540701007387 */ /* 0x0001e40000100800 */
[----:B------:R0:W-:Y:S02]  /*277e0*/  STL [R1+0xc58], R16 ;  /* 0x000c581001007387 */ /* 0x0001e40000100800 */
[----:B-1----:R-:W-:Y:S01]  /*277f0*/  IMAD.MOV.U32 R4, RZ, RZ, R17 ;  /* 0x000000ffff047224 */ /* 0x002fe200078e0011 */
[----:B------:R-:W-:Y:S01]  /*27800*/  ISETP.NE.U32.AND P0, PT, R16, RZ, PT ;  /* 0x000000ff1000720c */ /* 0x000fe20003f05070 */
[----:B------:R-:W-:-:S04]  /*27810*/  IMAD.MOV.U32 R17, RZ, RZ, c[0x0][0x188] ;  /* 0x00006200ff117624 */ /* 0x000fc800078e00ff */
[----:B------:R-:W-:Y:S02]  /*27820*/  IMAD.SHL.U32 R17, R17, 0x20, RZ ;  /* 0x0000002011117824 */ /* 0x000fe400078e00ff */
[----:B------:R-:W-:Y:S02]  /*27830*/  IMAD.MOV.U32 R11, RZ, RZ, R26 ;  /* 0x000000ffff0b7224 */ /* 0x000fe400078e001a */
[----:B------:R-:W-:Y:S02]  /*27840*/  IMAD.MOV.U32 R10, RZ, RZ, R27 ;  /* 0x000000ffff0a7224 */ /* 0x000fe400078e001b */
[----:B----4-:R-:W-:Y:S02]  /*27850*/  IMAD.MOV.U32 R5, RZ, RZ, R21 ;  /* 0x000000ffff057224 */ /* 0x010fe400078e0015 */
[----:B---3--:R-:W-:Y:S02]  /*27860*/  IMAD.MOV.U32 R6, RZ, RZ, R23 ;  /* 0x000000ffff067224 */ /* 0x008fe400078e0017 */
[----:B0-----:R-:W-:-:S02]  /*27870*/  IMAD.MOV.U32 R7, RZ, RZ, R22 ;  /* 0x000000ffff077224 */ /* 0x001fc400078e0016 */
[----:B------:R-:W-:-:S04]  /*27880*/  IMAD.WIDE R4, R18, 0x2, R4 ;  /* 0x0000000212047825 */ /* 0x000fc800078e0204 */
[----:B------:R-:W-:Y:S01]  /*27890*/  IMAD.WIDE R6, R18, 0x2, R6 ;  /* 0x0000000212067825 */ /* 0x000fe200078e0206 */
[----:B------:R0:W-:Y:S03]  /*278a0*/  STL [R1+0xfac], R4 ;  /* 0x000fac0401007387 */ /* 0x0001e60000100800 */
[----:B------:R0:W-:Y:S02]  /*278b0*/  STL [R1+0xe58], R5 ;  /* 0x000e580501007387 */ /* 0x0001e40000100800 */
[----:B------:R0:W-:Y:S02]  /*278c0*/  STL [R1+0x1058], R6 ;  /* 0x0010580601007387 */ /* 0x0001e40000100800 */
[----:B------:R0:W-:Y:S01]  /*278d0*/  STL [R1+0xfb0], R7 ;  /* 0x000fb00701007387 */ /* 0x0001e20000100800 */
[----:B------:R0:W-:Y:S01]  /*278e0*/  STL [R1+0x450], R19 ;  /* 0x0004501301007387 */ /* 0x0001e20000100800 */
[----:B--2---:R-:W-:-:S04]  /*278f0*/  IMAD.WIDE R8, R17, 0x2, R28 ;  /* 0x0000000211087825 */ /* 0x004fc800078e021c */
[----:B------:R-:W-:Y:S02]  /*27900*/  IMAD.MOV.U32 R29, RZ, RZ, R8 ;  /* 0x000000ffff1d7224 */ /* 0x000fe400078e0008 */
[----:B------:R-:W-:Y:S01]  /*27910*/  IMAD.MOV.U32 R28, RZ, RZ, R9 ;  /* 0x000000ffff1c7224 */ /* 0x000fe200078e0009 */
[----:B------:R-:W-:Y:S01]  /*27920*/  @!P0 CALL.REL.NOINC `(.L_x_1) ;  /* 0x0000001000008944 */ /* 0x000fe20003c00000 */
[----:B------:R-:W-:Y:S05]  /*27930*/  BRA `(.L_x_2) ;  /* 0xfffe808000007947 */ /* 0x000fea000383ffff */
.L_x_1:
[----:B-----5:R-:W2:Y:S04]  /*27940*/  LDL.LU R3, [R1+0xa88] ;  /* 0x000a880001037983 */ /* 0x020ea80000300800 */
[----:B--2---:R1:W-:Y:S04]  /*27950*/  STL [R1+0x146c], R3 ;  /* 0x00146c0301007387 */ /* 0x0043e80000100800 */
[----:B-1----:R-:W2:Y:S04]  /*27960*/  LDL.LU R3, [R1+0xa7c] ;  /* 0x000a7c0001037983 */ /* 0x002ea80000300800 */
        /* <DEDUP_REMOVED lines=17> */
[----:B------:R-:W2:Y:S01]  /*27a80*/  LDL.LU R0, [R1+0xa9c] ;  /* 0x000a9c0001007983 */ /* 0x000ea20000300800 */
[----:B-1----:R-:W-:-:S03]  /*27a90*/  IMAD.MOV.U32 R3, RZ, RZ, R11 ;  /* 0x000000ffff037224 */ /* 0x002fc600078e000b */
        /* <DEDUP_REMOVED lines=17> */
[----:B------:R-:W2:Y:S04]  /*27bb0*/  LDL.LU R2, [R1+0xa98] ;  /* 0x000a980001027983 */ /* 0x000ea80000300800 */
[----:B------:R-:W3:Y:S04]  /*27bc0*/  LDL.LU R29, [R1+0xa24] ;  /* 0x000a2400011d7983 */ /* 0x000ee80000300800 */
[----:B------:R-:W3:Y:S04]  /*27bd0*/  LDL.LU R28, [R1+0xa20] ;  /* 0x000a2000011c7983 */ /* 0x000ee80000300800 */
[----:B------:R-:W4:Y:S04]  /*27be0*/  LDL.LU R8, [R1+0xa74] ;  /* 0x000a740001087983 */ /* 0x000f280000300800 */
[----:B------:R-:W4:Y:S01]  /*27bf0*/  LDL.LU R9, [R1+0xa70] ;  /* 0x000a700001097983 */ /* 0x000f220000300800 */
[----:B-1----:R-:W-:-:S03]  /*27c00*/  IMAD.MOV.U32 R0, RZ, RZ, R10 ;  /* 0x000000ffff007224 */ /* 0x002fc600078e000a */
[----:B0-----:R-:W2:Y:S04]  /*27c10*/  LDL.LU R6, [R1+0xa84] ;  /* 0x000a840001067983 */ /* 0x001ea80000300800 */
[----:B------:R-:W2:Y:S04]  /*27c20*/  LDL.LU R7, [R1+0xa80] ;  /* 0x000a800001077983 */ /* 0x000ea80000300800 */
        /* <DEDUP_REMOVED lines=14> */
[----:B------:R-:W2:Y:S01]  /*27d10*/  LDL.LU R16, [R1+0xad4] ;  /* 0x000ad40001107983 */ /* 0x000ea20000300800 */
[----:B------:R-:W-:-:S03]  /*27d20*/  F2FP.BF16.PACK_AB R3, R0, R3 ;  /* 0x000000030003723e */ /* 0x000fc600000010ff */
[----:B------:R-:W2:Y:S04]  /*27d30*/  LDL.LU R17, [R1+0xad0] ;  /* 0x000ad00001117983 */ /* 0x000ea80000300800 */
[----:B------:R-:W2:Y:S04]  /*27d40*/  LDL.LU R18, [R1+0xae4] ;  /* 0x000ae40001127983 */ /* 0x000ea80000300800 */
[----:B------:R-:W2:Y:S04]  /*27d50*/  LDL.LU R19, [R1+0xae0] ;  /* 0x000ae00001137983 */ /* 0x000ea80000300800 */
[----:B------:R0:W-:Y:S04]  /*27d60*/  STL [R1+0x1248], R15 ;  /* 0x0012480f01007387 */ /* 0x0001e80000100800 */
[----:B0-----:R-:W2:Y:S04]  /*27d70*/  LDL.LU R15, [R1+0xa8c] ;  /* 0x000a8c00010f7983 */ /* 0x001ea80000300800 */
[----:B------:R0:W-:Y:S04]  /*27d80*/  STL [R1+0x1244], R14 ;  /* 0x0012440e01007387 */ /* 0x0001e80000100800 */
[----:B0-----:R-:W2:Y:S04]  /*27d90*/  LDL.LU R14, [R1+0xa78] ;  /* 0x000a7800010e7983 */ /* 0x001ea80000300800 */
[----:B------:R-:W2:Y:S04]  /*27da0*/  LDL.LU R0, [R1+0x14b4] ;  /* 0x0014b40001007983 */ /* 0x000ea80000300800 */
[----:B------:R0:W-:Y:S04]  /*27db0*/  STL [R1+0x70c], R3 ;  /* 0x00070c0301007387 */ /* 0x0001e80000100800 */
[----:B0-----:R-:W2:Y:S02]  /*27dc0*/  LDL.LU R3, [R1+0x14b0] ;  /* 0x0014b00001037983 */ /* 0x001ea40000300800 */
[----:B--2---:R-:W-:-:S02]  /*27dd0*/  F2FP.BF16.PACK_AB R3, R0, R3 ;  /* 0x000000030003723e */ /* 0x004fc400000010ff */
        /* <DEDUP_REMOVED lines=32> */
[----:B------:R-:W2:Y:S01]  /*27fe0*/  LDL.LU R3, [R1+0x146c] ;  /* 0x00146c0001037983 */ /* 0x000ea20000300800 */
[----:B------:R-:W-:-:S03]  /*27ff0*/  F2FP.BF16.PACK_AB R0, R0, R2 ;  /* 0x000000020000723e */ /* 0x000fc600000010ff */
[----:B------:R2:W-:Y:S01]  /*28000*/  STL [R1+0x6e8], R14 ;  /* 0x0006e80e01007387 */ /* 0x0005e20000100800 */
[----:B----4-:R-:W-:Y:S02]  /*28010*/  F2FP.BF16.PACK_AB R2, R8, R9 ;  /* 0x000000090802723e */ /* 0x010fe400000010ff */
[----:B--2---:R-:W-:Y:S02]  /*28020*/  F2FP.BF16.PACK_AB R14, R15, R3 ;  /* 0x000000030f0e723e */ /* 0x004fe400000010ff */
[----:B---3--:R-:W-:-:S03]  /*28030*/  F2FP.BF16.PACK_AB R3, R29, R28 ;  /* 0x0000001c1d03723e */ /* 0x008fc600000010ff */
[----:B------:R-:W-:Y:S04]  /*28040*/  STL [R1+0x6e4], R14 ;  /* 0x0006e40e01007387 */ /* 0x000fe80000100800 */
[----:B------:R0:W-:Y:S04]  /*28050*/  STL [R1+0x6e0], R0 ;  /* 0x0006e00001007387 */ /* 0x0001e80000100800 */
[----:B------:R1:W-:Y:S01]  /*28060*/  STL [R1+0x6dc], R3 ;  /* 0x0006dc0301007387 */ /* 0x0003e20000100800 */
[----:B0-----:R-:W-:-:S03]  /*28070*/  F2FP.BF16.PACK_AB R0, R6, R7 ;  /* 0x000000070600723e */ /* 0x001fc600000010ff */
[----:B------:R0:W-:Y:S01]  /*28080*/  STL [R1+0x6d8], R2 ;  /* 0x0006d80201007387 */ /* 0x0001e20000100800 */
[----:B-1----:R-:W-:-:S03]  /*28090*/  F2FP.BF16.PACK_AB R3, R4, R5 ;  /* 0x000000050403723e */ /* 0x002fc600000010ff */
[----:B------:R1:W-:Y:S04]  /*280a0*/  STL [R1+0x6d4], R0 ;  /* 0x0006d40001007387 */ /* 0x0003e80000100800 */
[----:B------:R2:W-:Y:S01]  /*280b0*/  STL [R1+0x6d0], R3 ;  /* 0x0006d00301007387 */ /* 0x0005e20000100800 */
[----:B0-----:R-:W-:Y:S02]  /*280c0*/  F2FP.BF16.PACK_AB R2, R10, R11 ;  /* 0x0000000b0a02723e */ /* 0x001fe400000010ff */
[----:B-1----:R-:W-:-:S03]  /*280d0*/  F2FP.BF16.PACK_AB R0, R24, R25 ;  /* 0x000000191800723e */ /* 0x002fc600000010ff */
[----:B------:R0:W-:Y:S01]  /*280e0*/  STL [R1+0x6cc], R2 ;  /* 0x0006cc0201007387 */ /* 0x0001e20000100800 */
[----:B--2---:R-:W-:-:S03]  /*280f0*/  F2FP.BF16.PACK_AB R3, R26, R27 ;  /* 0x0000001b1a03723e */ /* 0x004fc600000010ff */
[----:B------:R1:W-:Y:S04]  /*28100*/  STL [R1+0x6c8], R0 ;  /* 0x0006c80001007387 */ /* 0x0003e80000100800 */
[----:B------:R2:W-:Y:S01]  /*28110*/  STL [R1+0x6c4], R3 ;  /* 0x0006c40301007387 */ /* 0x0005e20000100800 */
[----:B0-----:R-:W-:Y:S02]  /*28120*/  F2FP.BF16.PACK_AB R2, R12, R13 ;  /* 0x0000000d0c02723e */ /* 0x001fe400000010ff */
[----:B-1----:R-:W-:-:S03]  /*28130*/  F2FP.BF16.PACK_AB R0, R20, R21 ;  /* 0x000000151400723e */ /* 0x002fc600000010ff */
[----:B------:R0:W-:Y:S01]  /*28140*/  STL [R1+0x6c0], R2 ;  /* 0x0006c00201007387 */ /* 0x0001e20000100800 */
[----:B--2---:R-:W-:-:S03]  /*28150*/  F2FP.BF16.PACK_AB R3, R22, R23 ;  /* 0x000000171603723e */ /* 0x004fc600000010ff */
[----:B------:R1:W-:Y:S04]  /*28160*/  STL [R1+0x6bc], R0 ;  /* 0x0006bc0001007387 */ /* 0x0003e80000100800 */
[----:B------:R-:W-:Y:S04]  /*28170*/  STL [R1+0x6b8], R3 ;  /* 0x0006b80301007387 */ /* 0x000fe80000100800 */
[----:B------:R-:W2:Y:S01]  /*28180*/  LDL.LU R14, [R1+0x978] ;  /* 0x00097800010e7983 */ /* 0x000ea20000300800 */
[----:B0-----:R-:W-:Y:S02]  /*28190*/  F2FP.BF16.PACK_AB R2, R16, R17 ;  /* 0x000000111002723e */ /* 0x001fe400000010ff */
[----:B-1----:R-:W-:-:S03]  /*281a0*/  F2FP.BF16.PACK_AB R0, R18, R19 ;  /* 0x000000131200723e */ /* 0x002fc600000010ff */
        /* <DEDUP_REMOVED lines=36> */
[----:B------:R-:W3:Y:S04]  /*283f0*/  LDL.LU R15, [R1+0x98c] ;  /* 0x00098c00010f7983 */ /* 0x000ee80000300800 */
[----:B---3--:R0:W-:Y:S04]  /*28400*/  STL [R1+0x13e0], R15 ;  /* 0x0013e00f01007387 */ /* 0x0081e80000100800 */
[----:B0-----:R-:W3:Y:S04]  /*28410*/  LDL.LU R15, [R1+0x97c] ;  /* 0x00097c00010f7983 */ /* 0x001ee80000300800 */
        /* <DEDUP_REMOVED lines=33> */
[----:B0-----:R-:W2:Y:S04]  /*28630*/  LDL.LU R15, [R1+0xafc] ;  /* 0x000afc00010f7983 */ /* 0x001ea80000300800 */
[----:B------:R-:W3:Y:S04]  /*28640*/  LDL.LU R3, [R1+0x988] ;  /* 0x0009880001037983 */ /* 0x000ee80000300800 */
[----:B------:R-:W4:Y:S04]  /*28650*/  LDL.LU R0, [R1+0x99c] ;  /* 0x00099c0001007983 */ /* 0x000f280000300800 */
        /* <DEDUP_REMOVED lines=25> */
[----:B--2---:R-:W-:-:S03]  /*287f0*/  F2FP.BF16.PACK_AB R14, R15, R14 ;  /* 0x0000000e0f0e723e */ /* 0x004fc600000010ff */
        /* <DEDUP_REMOVED lines=69> */
[----:B----4-:R-:W-:-:S03]  /*28c50*/  F2FP.BF16.PACK_AB R0, R0, R2 ;  /* 0x000000020000723e */ /* 0x010fc600000010ff */
[----:B------:R2:W-:Y:S01]  /*28c60*/  STL [R1+0x648], R14 ;  /* 0x0006480e01007387 */ /* 0x0005e20000100800 */
[----:B---3--:R-:W-:Y:S02]  /*28c70*/  F2FP.BF16.PACK_AB R2, R8, R9 ;  /* 0x000000090802723e */ /* 0x008fe400000010ff */
[----:B--2---:R-:W-:Y:S02]  /*28c80*/  F2FP.BF16.PACK_AB R14, R15, R3 ;  /* 0x000000030f0e723e */ /* 0x004fe400000010ff */
[----:B------:R-:W-:-:S03]  /*28c90*/  F2FP.BF16.PACK_AB R3, R29, R28 ;  /* 0x0000001c1d03723e */ /* 0x000fc600000010ff */
        /* <DEDUP_REMOVED lines=484> */
[----:B----4-:R0:W-:Y:S04]  /*2aae0*/  STL [R1+0x124c], R15 ;  /* 0x00124c0f01007387 */ /* 0x0101e80000100800 */
[----:B0-----:R-:W3:Y:S04]  /*2aaf0*/  LDL.LU R15, [R1+0x35c] ;  /* 0x00035c00010f7983 */ /* 0x001ee80000300800 */
        /* <DEDUP_REMOVED lines=84> */
[----:B0-----:R-:W2:Y:S01]  /*2b040*/  LDL.LU R12, [R1+0x1250] ;  /* 0x00125000010c7983 */ /* 0x001ea20000300800 */
[----:B---3--:R-:W-:Y:S02]  /*2b050*/  F2FP.BF16.PACK_AB R14, R15, R14 ;  /* 0x0000000e0f0e723e */ /* 0x008fe400000010ff */
[----:B--2---:R-:W-:-:S02]  /*2b060*/  F2FP.BF16.PACK_AB R13, R12, R13 ;  /* 0x0000000d0c0d723e */ /* 0x004fc400000010ff */
[----:B------:R-:W2:Y:S04]  /*2b070*/  LDL.LU R12, [R1+0x4a4] ;  /* 0x0004a400010c7983 */ /* 0x000ea80000300800 */
[----:B------:R0:W-:Y:S04]  /*2b080*/  STL [R1+0x1d0], R13 ;  /* 0x0001d00d01007387 */ /* 0x0001e80000100800 */
[----:B0-----:R-:W2:Y:S04]  /*2b090*/  LDL.LU R13, [R1+0x4a0] ;  /* 0x0004a000010d7983 */ /* 0x001ea80000300800 */
[----:B------:R-:W4:Y:S01]  /*2b0a0*/  LDL.LU R15, [R1+0x124c] ;  /* 0x00124c00010f7983 */ /* 0x000f220000300800 */
[----:B------:R-:W-:-:S03]  /*2b0b0*/  F2FP.BF16.PACK_AB R0, R0, R2 ;  /* 0x000000020000723e */ /* 0x000fc600000010ff */
[----:B------:R4:W-:Y:S01]  /*2b0c0*/  STL [R1+0x1bc], R14 ;  /* 0x0001bc0e01007387 */ /* 0x0009e20000100800 */
[----:B------:R-:W-:Y:S02]  /*2b0d0*/  F2FP.BF16.PACK_AB R2, R8, R9 ;  /* 0x000000090802723e */ /* 0x000fe400000010ff */
[----:B----4-:R-:W-:Y:S02]  /*2b0e0*/  F2FP.BF16.PACK_AB R14, R15, R3 ;  /* 0x000000030f0e723e */ /* 0x010fe400000010ff */
[----:B------:R-:W-:-:S03]  /*2b0f0*/  F2FP.BF16.PACK_AB R3, R29, R28 ;  /* 0x0000001c1d03723e */ /* 0x000fc600000010ff */
[----:B------:R-:W-:Y:S04]  /*2b100*/  STL [R1+0x1b8], R14 ;  /* 0x0001b80e01007387 */ /* 0x000fe80000100800 */
[----:B------:R0:W-:Y:S04]  /*2b110*/  STL [R1+0x1b4], R0 ;  /* 0x0001b40001007387 */ /* 0x0001e80000100800 */
[----:B------:R1:W-:Y:S01]  /*2b120*/  STL [R1+0x1b0], R3 ;  /* 0x0001b00301007387 */ /* 0x0003e20000100800 */
[----:B0-----:R-:W-:-:S03]  /*2b130*/  F2FP.BF16.PACK_AB R0, R6, R7 ;  /* 0x000000070600723e */ /* 0x001fc600000010ff */
[----:B------:R0:W-:Y:S01]  /*2b140*/  STL [R1+0x1ac], R2 ;  /* 0x0001ac0201007387 */ /* 0x0001e20000100800 */
[----:B-1----:R-:W-:-:S03]  /*2b150*/  F2FP.BF16.PACK_AB R3, R4, R5 ;  /* 0x000000050403723e */ /* 0x002fc600000010ff */
[----:B------:R1:W-:Y:S01]  /*2b160*/  STL [R1+0x1a8], R0 ;  /* 0x0001a80001007387 */ /* 0x0003e20000100800 */
[----:B0-----:R-:W-:-:S03]  /*2b170*/  F2FP.BF16.PACK_AB R2, R10, R11 ;  /* 0x0000000b0a02723e */ /* 0x001fc600000010ff */
[----:B------:R0:W-:Y:S01]  /*2b180*/  STL [R1+0x1a4], R3 ;  /* 0x0001a40301007387 */ /* 0x0001e20000100800 */
[----:B-1----:R-:W-:-:S03]  /*2b190*/  F2FP.BF16.PACK_AB R0, R24, R25 ;  /* 0x000000191800723e */ /* 0x002fc600000010ff */
[----:B------:R1:W-:Y:S04]  /*2b1a0*/  STL [R1+0x1a0], R2 ;  /* 0x0001a00201007387 */ /* 0x0003e80000100800 */
[----:B------:R3:W-:Y:S01]  /*2b1b0*/  STL [R1+0x17c], R0 ;  /* 0x00017c0001007387 */ /* 0x0007e20000100800 */
[----:B0-----:R-:W-:Y:S02]  /*2b1c0*/  F2FP.BF16.PACK_AB R3, R26, R27 ;  /* 0x0000001b1a03723e */ /* 0x001fe400000010ff */
[----:B------:R-:W-:Y:S02]  /*2b1d0*/  F2FP.BF16.PACK_AB R27, R16, R17 ;  /* 0x00000011101b723e */ /* 0x000fe400000010ff */
[----:B-1----:R-:W-:Y:S01]  /*2b1e0*/  F2FP.BF16.PACK_AB R2, R20, R21 ;  /* 0x000000151402723e */ /* 0x002fe200000010ff */
[----:B------:R-:W-:Y:S01]  /*2b1f0*/  STL [R1+0x178], R3 ;  /* 0x0001780301007387 */ /* 0x000fe20000100800 */
[----:B---3--:R-:W-:-:S03]  /*2b200*/  F2FP.BF16.PACK_AB R0, R22, R23 ;  /* 0x000000171600723e */ /* 0x008fc600000010ff */
[----:B------:R-:W-:Y:S04]  /*2b210*/  STL [R1+0x174], R2 ;  /* 0x0001740201007387 */ /* 0x000fe80000100800 */
[----:B------:R0:W-:Y:S04]  /*2b220*/  STL [R1+0x108c], R27 ;  /* 0x00108c1b01007387 */ /* 0x0001e80000100800 */
[----:B------:R1:W-:Y:S04]  /*2b230*/  STL [R1+0x170], R0 ;  /* 0x0001700001007387 */ /* 0x0003e80000100800 */
[----:B------:R-:W3:Y:S04]  /*2b240*/  LDL.LU R15, [R1+0x384] ;  /* 0x00038400010f7983 */ /* 0x000ee80000300800 */
[----:B------:R-:W3:Y:S04]  /*2b250*/  LDL.LU R24, [R1+0x380] ;  /* 0x0003800001187983 */ /* 0x000ee80000300800 */
[----:B------:R-:W4:Y:S04]  /*2b260*/  LDL.LU R14, [R1+0xa0c] ;  /* 0x000a0c00010e7983 */ /* 0x000f280000300800 */
[----:B------:R-:W4:Y:S01]  /*2b270*/  LDL.LU R23, [R1+0xa08] ;  /* 0x000a080001177983 */ /* 0x000f220000300800 */
[----:B------:R-:W-:-:S03]  /*2b280*/  F2FP.BF16.PACK_AB R26, R18, R19 ;  /* 0x00000013121a723e */ /* 0x000fc600000010ff */
[----:B------:R-:W4:Y:S04]  /*2b290*/  LDL.LU R22, [R1+0x9e8] ;  /* 0x0009e80001167983 */ /* 0x000f280000300800 */
[----:B------:R-:W4:Y:S04]  /*2b2a0*/  LDL.LU R21, [R1+0x9b8] ;  /* 0x0009b80001157983 */ /* 0x000f280000300800 */
[----:B------:R-:W4:Y:S04]  /*2b2b0*/  LDL.LU R20, [R1+0x9c8] ;  /* 0x0009c80001147983 */ /* 0x000f280000300800 */
[----:B0-----:R-:W4:Y:S04]  /*2b2c0*/  LDL.LU R27, [R1+0xa04] ;  /* 0x000a0400011b7983 */ /* 0x001f280000300800 */
[----:B------:R-:W4:Y:S04]  /*2b2d0*/  LDL.LU R19, [R1+0xa00] ;  /* 0x000a000001137983 */ /* 0x000f280000300800 */
[----:B------:R-:W4:Y:S04]  /*2b2e0*/  LDL.LU R3, [R1+0x9e4] ;  /* 0x0009e40001037983 */ /* 0x000f280000300800 */
[----:B------:R-:W4:Y:S04]  /*2b2f0*/  LDL.LU R18, [R1+0x9e0] ;  /* 0x0009e00001127983 */ /* 0x000f280000300800 */
[----:B-1----:R-:W4:Y:S04]  /*2b300*/  LDL.LU R0, [R1+0x9b4] ;  /* 0x0009b40001007983 */ /* 0x002f280000300800 */
[----:B------:R-:W4:Y:S04]  /*2b310*/  LDL.LU R17, [R1+0x9b0] ;  /* 0x0009b00001117983 */ /* 0x000f280000300800 */
[----:B------:R-:W4:Y:S04]  /*2b320*/  LDL.LU R2, [R1+0x9c4] ;  /* 0x0009c40001027983 */ /* 0x000f280000300800 */
[----:B------:R-:W4:Y:S04]  /*2b330*/  LDL.LU R16, [R1+0x9c0] ;  /* 0x0009c00001107983 */ /* 0x000f280000300800 */
[----:B------:R0:W-:Y:S01]  /*2b340*/  STL [R1+0x1090], R26 ;  /* 0x0010901a01007387 */ /* 0x0001e20000100800 */
[----:B--2---:R-:W-:-:S03]  /*2b350*/  F2FP.BF16.PACK_AB R25, R12, R13 ;  /* 0x0000000d0c19723e */ /* 0x004fc600000010ff */
        /* <DEDUP_REMOVED lines=14> */
[----:B0-----:R-:W2:Y:S01]  /*2b440*/  LDL.LU R25, [R1+0x9bc] ;  /* 0x0009bc0001197983 */ /* 0x001ea20000300800 */
[----:B---3--:R-:W-:-:S03]  /*2b450*/  F2FP.BF16.PACK_AB R24, R15, R24 ;  /* 0x000000180f18723e */ /* 0x008fc600000010ff */
[----:B------:R-:W3:Y:S04]  /*2b460*/  LDL.LU R15, [R1+0x1248] ;  /* 0x00124800010f7983 */ /* 0x000ee80000300800 */
[----:B------:R0:W-:Y:S01]  /*2b470*/  STL [R1+0x1098], R24 ;  /* 0x0010981801007387 */ /* 0x0001e20000100800 */
[----:B----4-:R-:W-:-:S03]  /*2b480*/  F2FP.BF16.PACK_AB R23, R14, R23 ;  /* 0x000000170e17723e */ /* 0x010fc600000010ff */
[----:B0-----:R-:W4:Y:S04]  /*2b490*/  LDL.LU R24, [R1+0x9ec] ;  /* 0x0009ec0001187983 */ /* 0x001f280000300800 */
[----:B------:R-:W4:Y:S04]  /*2b4a0*/  LDL.LU R14, [R1+0x1244] ;  /* 0x00124400010e7983 */ /* 0x000f280000300800 */
[----:B------:R-:W-:Y:S01]  /*2b4b0*/  STL [R1+0x109c], R23 ;  /* 0x00109c1701007387 */ /* 0x000fe20000100800 */
[----:B------:R-:W-:Y:S02]  /*2b4c0*/  F2FP.BF16.PACK_AB R19, R27, R19 ;  /* 0x000000131b13723e */ /* 0x000fe400000010ff */
[----:B------:R-:W-:-:S02]  /*2b4d0*/  F2FP.BF16.PACK_AB R18, R3, R18 ;  /* 0x000000120312723e */ /* 0x000fc400000010ff */
[----:B------:R-:W-:Y:S02]  /*2b4e0*/  F2FP.BF16.PACK_AB R17, R0, R17 ;  /* 0x000000110011723e */ /* 0x000fe400000010ff */
[----:B------:R-:W-:Y:S02]  /*2b4f0*/  F2FP.BF16.PACK_AB R16, R2, R16 ;  /* 0x000000100210723e */ /* 0x000fe400000010ff */
[----:B--2---:R-:W-:Y:S02]  /*2b500*/  F2FP.BF16.PACK_AB R20, R26, R20 ;  /* 0x000000141a14723e */ /* 0x004fe400000010ff */
[----:B------:R-:W-:Y:S02]  /*2b510*/  F2FP.BF16.PACK_AB R13, R8, R13 ;  /* 0x0000000d080d723e */ /* 0x000fe400000010ff */
[----:B------:R-:W-:Y:S02]  /*2b520*/  F2FP.BF16.PACK_AB R12, R9, R12 ;  /* 0x0000000c090c723e */ /* 0x000fe400000010ff */
[----:B------:R-:W-:-:S02]  /*2b530*/  F2FP.BF16.PACK_AB R11, R6, R11 ;  /* 0x0000000b060b723e */ /* 0x000fc400000010ff */
[----:B------:R-:W-:Y:S02]  /*2b540*/  F2FP.BF16.PACK_AB R10, R7, R10 ;  /* 0x0000000a070a723e */ /* 0x000fe400000010ff */
[----:B------:R-:W-:Y:S02]  /*2b550*/  F2FP.BF16.PACK_AB R21, R25, R21 ;  /* 0x000000151915723e */ /* 0x000fe400000010ff */
[----:B---3--:R-:W-:Y:S02]  /*2b560*/  F2FP.BF16.PACK_AB R15, R29, R15 ;  /* 0x0000000f1d0f723e */ /* 0x008fe400000010ff */
[----:B----4-:R-:W-:-:S05]  /*2b570*/  F2FP.BF16.PACK_AB R22, R24, R22 ;  /* 0x000000161816723e */ /* 0x010fca00000010ff */
[----:B------:R-:W-:Y:S01]  /*2b580*/  STL [R1+0x10a0], R22 ;  /* 0x0010a01601007387 */ /* 0x000fe20000100800 */
[----:B------:R-:W-:-:S03]  /*2b590*/  F2FP.BF16.PACK_AB R14, R28, R14 ;  /* 0x0000000e1c0e723e */ /* 0x000fc600000010ff */
        /* <DEDUP_REMOVED lines=12> */
[----:B------:R-:W2:Y:S04]  /*2b660*/  LDL.LU R8, [R1+0x1e0] ;  /* 0x0001e00001087983 */ /* 0x000ea80000300800 */
[----:B------:R-:W3:Y:S04]  /*2b670*/  LDL.LU R7, [R1+0x478] ;  /* 0x0004780001077983 */ /* 0x000ee80000300800 */
[----:B---3--:R0:W-:Y:S04]  /*2b680*/  STL [R1+0x1240], R7 ;  /* 0x0012400701007387 */ /* 0x0081e80000100800 */
[----:B0-----:R-:W2:Y:S04]  /*2b690*/  LDL.LU R7, [R1+0x1e4] ;  /* 0x0001e40001077983 */ /* 0x001ea80000300800 */
[----:B------:R-:W3:Y:S01]  /*2b6a0*/  LDL.LU R6, [R1+0x378] ;  /* 0x0003780001067983 */ /* 0x000ee20000300800 */
[----:B------:R-:W-:-:S03]  /*2b6b0*/  F2FP.BF16.PACK_AB R9, R4, R5 ;  /* 0x000000050409723e */ /* 0x000fc600000010ff */
[----:B---3--:R0:W-:Y:S04]  /*2b6c0*/  STL [R1+0x123c], R6 ;  /* 0x00123c0601007387 */ /* 0x0081e80000100800 */
[----:B0-----:R-:W3:Y:S04]  /*2b6d0*/  LDL.LU R6, [R1+0x47c] ;  /* 0x00047c0001067983 */ /* 0x001ee80000300800 */
[----:B------:R-:W4:Y:S04]  /*2b6e0*/  LDL.LU R5, [R1+0x368] ;  /* 0x0003680001057983 */ /* 0x000f280000300800 */
[----:B----4-:R0:W-:Y:S04]  /*2b6f0*/  STL [R1+0x1238], R5 ;  /* 0x0012380501007387 */ /* 0x0101e80000100800 */
[----:B0-----:R-:W4:Y:S04]  /*2b700*/  LDL.LU R5, [R1+0x37c] ;  /* 0x00037c0001057983 */ /* 0x001f280000300800 */
[----:B------:R-:W2:Y:S04]  /*2b710*/  LDL.LU R4, [R1+0x2a8] ;  /* 0x0002a80001047983 */ /* 0x000ea80000300800 */
[----:B--2---:R0:W-:Y:S04]  /*2b720*/  STL [R1+0x1234], R4 ;  /* 0x0012340401007387 */ /* 0x0041e80000100800 */
[----:B0-----:R-:W2:Y:S04]  /*2b730*/  LDL.LU R4, [R1+0x36c] ;  /* 0x00036c0001047983 */ /* 0x001ea80000300800 */
[----:B------:R-:W2:Y:S04]  /*2b740*/  LDL.LU R10, [R1+0x530] ;  /* 0x00053000010a7983 */ /* 0x000ea80000300800 */
        /* <DEDUP_REMOVED lines=22> */
[----:B0-----:R-:W2:Y:S01]  /*2b8b0*/  LDL.LU R11, [R1+0x374] ;  /* 0x00037400010b7983 */ /* 0x001ea20000300800 */
[----:B------:R-:W-:-:S03]  /*2b8c0*/  F2FP.BF16.PACK_AB R8, R7, R8 ;  /* 0x000000080708723e */ /* 0x000fc600000010ff */
[----:B--2---:R0:W-:Y:S04]  /*2b8d0*/  STL [R1+0x122c], R11 ;  /* 0x00122c0b01007387 */ /* 0x0041e80000100800 */
        /* <DEDUP_REMOVED lines=23> */
[----:B0-----:R-:W2:Y:S04]  /*2ba50*/  LDL.LU R9, [R1+0x534] ;  /* 0x0005340001097983 */ /* 0x001ea80000300800 */
[----:B------:R-:W3:Y:S04]  /*2ba60*/  LDL.LU R7, [R1+0x1240] ;  /* 0x0012400001077983 */ /* 0x000ee80000300800 */
[----:B------:R0:W-:Y:S04]  /*2ba70*/  STL [R1+0x10d8], R8 ;  /* 0x0010d80801007387 */ /* 0x0001e80000100800 */
[----:B0-----:R-:W2:Y:S01]  /*2ba80*/  LDL.LU R8, [R1+0x568] ;  /* 0x0005680001087983 */ /* 0x001ea20000300800 */
[----:B---3--:R-:W-:-:S03]  /*2ba90*/  F2FP.BF16.PACK_AB R7, R6, R7 ;  /* 0x000000070607723e */ /* 0x008fc600000010ff */
[----:B------:R-:W4:Y:S04]  /*2baa0*/  LDL.LU R6, [R1+0x123c] ;  /* 0x00123c0001067983 */ /* 0x000f280000300800 */
[----:B------:R0:W-:Y:S04]  /*2bab0*/  STL [R1+0x10dc], R7 ;  /* 0x0010dc0701007387 */ /* 0x0001e80000100800 */
[----:B0-----:R-:W3:Y:S01]  /*2bac0*/  LDL.LU R7, [R1+0x56c] ;  /* 0x00056c0001077983 */ /* 0x001ee20000300800 */
[----:B----4-:R-:W-:-:S03]  /*2bad0*/  F2FP.BF16.PACK_AB R6, R5, R6 ;  /* 0x000000060506723e */ /* 0x010fc600000010ff */
[----:B------:R-:W4:Y:S04]  /*2bae0*/  LDL.LU R5, [R1+0x1238] ;  /* 0x0012380001057983 */ /* 0x000f280000300800 */
[----:B------:R0:W-:Y:S04]  /*2baf0*/  STL [R1+0x10e0], R6 ;  /* 0x0010e00601007387 */ /* 0x0001e80000100800 */
[----:B0-----:R-:W2:Y:S01]  /*2bb00*/  LDL.LU R6, [R1+0x558] ;  /* 0x0005580001067983 */ /* 0x001ea20000300800 */
[----:B----4-:R-:W-:-:S03]  /*2bb10*/  F2FP.BF16.PACK_AB R5, R4, R5 ;  /* 0x000000050405723e */ /* 0x010fc600000010ff */
[----:B------:R-:W4:Y:S04]  /*2bb20*/  LDL.LU R4, [R1+0x1234] ;  /* 0x0012340001047983 */ /* 0x000f280000300800 */
[----:B------:R0:W-:Y:S04]  /*2bb30*/  STL [R1+0x10e4], R5 ;  /* 0x0010e40501007387 */ /* 0x0001e80000100800 */
[----:B0-----:R-:W2:Y:S01]  /*2bb40*/  LDL.LU R5, [R1+0x55c] ;  /* 0x00055c0001057983 */ /* 0x001ea20000300800 */
[----:B----4-:R-:W-:-:S03]  /*2bb50*/  F2FP.BF16.PACK_AB R4, R10, R4 ;  /* 0x000000040a04723e */ /* 0x010fc600000010ff */
[----:B------:R-:W2:Y:S04]  /*2bb60*/  LDL.LU R10, [R1+0x1230] ;  /* 0x00123000010a7983 */ /* 0x000ea80000300800 */
[----:B------:R0:W-:Y:S04]  /*2bb70*/  STL [R1+0x10e8], R4 ;  /* 0x0010e80401007387 */ /* 0x0001e80000100800 */
[----:B0-----:R-:W4:Y:S01]  /*2bb80*/  LDL.LU R4, [R1+0x548] ;  /* 0x0005480001047983 */ /* 0x001f220000300800 */
        /* <DEDUP_REMOVED lines=14> */
[----:B------:R0:W-:Y:S04]  /*2bc70*/  STL [R1], R10 ;  /* 0x0000000a01007387 */ /* 0x0001e80000100800 */
[----:B0-----:R-:W2:Y:S02]  /*2bc80*/  LDL.LU R10, [R1+0x1210] ;  /* 0x00121000010a7983 */ /* 0x001ea40000300800 */
[----:B--2---:R-:W-:-:S02]  /*2bc90*/  F2FP.BF16.PACK_AB R10, R11, R10 ;  /* 0x0000000a0b0a723e */ /* 0x004fc400000010ff */
[----:B------:R-:W2:Y:S04]  /*2bca0*/  LDL.LU R11, [R1+0x120c] ;  /* 0x00120c00010b7983 */ /* 0x000ea80000300800 */
[----:B------:R0:W-:Y:S04]  /*2bcb0*/  STL [R1+0x1c], R10 ;  /* 0x00001c0a01007387 */ /* 0x0001e80000100800 */
[----:B0-----:R-:W4:Y:S01]  /*2bcc0*/  LDL.LU R10, [R1+0x1208] ;  /* 0x00120800010a7983 */ /* 0x001f220000300800 */
[----:B------:R-:W-:Y:S02]  /*2bcd0*/  F2FP.BF16.PACK_AB R5, R5, R6 ;  /* 0x000000060505723e */ /* 0x000fe400000010ff */
[----:B----4-:R-:W-:-:S02]  /*2bce0*/  F2FP.BF16.PACK_AB R4, R10, R4 ;  /* 0x000000040a04723e */ /* 0x010fc400000010ff */
[----:B------:R-:W4:Y:S04]  /*2bcf0*/  LDL.LU R10, [R1+0x1204] ;  /* 0x00120400010a7983 */ /* 0x000f280000300800 */
[----:B------:R3:W-:Y:S04]  /*2bd00*/  STL [R1+0x18], R4 ;  /* 0x0000180401007387 */ /* 0x0007e80000100800 */
[----:B------:R2:W-:Y:S01]  /*2bd10*/  STL [R1+0x14], R5 ;  /* 0x0000140501007387 */ /* 0x0005e20000100800 */
[----:B---3--:R-:W-:Y:S02]  /*2bd20*/  F2FP.BF16.PACK_AB R4, R7, R8 ;  /* 0x000000080704723e */ /* 0x008fe400000010ff */
[----:B--2---:R-:W-:-:S03]  /*2bd30*/  F2FP.BF16.PACK_AB R5, R11, R12 ;  /* 0x0000000c0b05723e */ /* 0x004fc600000010ff */
[----:B------:R0:W-:Y:S02]  /*2bd40*/  STL [R1+0x10], R4 ;  /* 0x0000100401007387 */ /* 0x0001e40000100800 */
[----:B0-----:R-:W-:Y:S02]  /*2bd50*/  F2FP.BF16.PACK_AB R4, R13, R14 ;  /* 0x0000000e0d04723e */ /* 0x001fe400000010ff */
[----:B------:R-:W-:Y:S02]  /*2bd60*/  F2FP.BF16.PACK_AB R3, R27, R3 ;  /* 0x000000031b03723e */ /* 0x000fe400000010ff */
[----:B----4-:R-:W-:-:S05]  /*2bd70*/  F2FP.BF16.PACK_AB R6, R9, R10 ;  /* 0x0000000a0906723e */ /* 0x010fca00000010ff */
[----:B------:R0:W-:Y:S04]  /*2bd80*/  STL [R1+0x2c], R6 ;  /* 0x00002c0601007387 */ /* 0x0001e80000100800 */
        /* <DEDUP_REMOVED lines=10> */
[----:B------:R-:W-:Y:S01]  /*2be30*/  STL [R1+0x34], R6 ;  /* 0x0000340601007387 */ /* 0x000fe20000100800 */
[----:B--2---:R-:W-:-:S03]  /*2be40*/  F2FP.BF16.PACK_AB R4, R25, R26 ;  /* 0x0000001a1904723e */ /* 0x004fc600000010ff */
[----:B------:R-:W-:Y:S04]  /*2be50*/  STL [R1+0x30], R5 ;  /* 0x0000300501007387 */ /* 0x000fe80000100800 */
[----:B------:R0:W-:Y:S04]  /*2be60*/  STL [R1+0x4c], R4 ;  /* 0x00004c0401007387 */ /* 0x0001e80000100800 */
[----:B------:R-:W-:Y:S04]  /*2be70*/  STL [R1+0x48], R3 ;  /* 0x0000480301007387 */ /* 0x000fe80000100800 */
[----:B0-----:R-:W2:Y:S01]  /*2be80*/  LDL.LU R4, [R1+0x3b8] ;  /* 0x0003b80001047983 */ /* 0x001ea20000300800 */
[----:B------:R-:W-:-:S02]  /*2be90*/  F2FP.BF16.PACK_AB R2, R0, R2 ;  /* 0x000000020002723e */ /* 0x000fc400000010ff */
[----:B------:R-:W-:-:S03]  /*2bea0*/  F2FP.BF16.PACK_AB R0, R29, R28 ;  /* 0x0000001c1d00723e */ /* 0x000fc600000010ff */
        /* <DEDUP_REMOVED lines=165> */
[----:B------:R-:W2:Y:S03]  /*2c900*/  LDL.LU R5, [R1+0x1180] ;  /* 0x0011800001057983 */ /* 0x000ea60000300800 */
[----:B------:R0:W-:Y:S02]  /*2c910*/  STL [R1+0x9c], R4 ;  /* 0x00009c0401007387 */ /* 0x0001e40000100800 */
[----:B0-----:R-:W2:Y:S02]  /*2c920*/  LDL.LU R4, [R1+0x117c] ;  /* 0x00117c0001047983 */ /* 0x001ea40000300800 */
[----:B--2---:R-:W-:Y:S02]  /*2c930*/  F2FP.BF16.PACK_AB R4, R5, R4 ;  /* 0x000000040504723e */ /* 0x004fe400000010ff */
[----:B------:R-:W2:Y:S03]  /*2c940*/  LDL.LU R5, [R1+0x1178] ;  /* 0x0011780001057983 */ /* 0x000ea60000300800 */
[----:B------:R4:W-:Y:S02]  /*2c950*/  STL [R1+0x98], R4 ;  /* 0x0000980401007387 */ /* 0x0009e40000100800 */
[----:B----4-:R-:W-:-:S02]  /*2c960*/  F2FP.BF16.PACK_AB R4, R7, R8 ;  /* 0x000000080704723e */ /* 0x010fc400000010ff */
[----:B---3--:R-:W-:Y:S02]  /*2c970*/  F2FP.BF16.PACK_AB R3, R27, R3 ;  /* 0x000000031b03723e */ /* 0x008fe400000010ff */
[----:B--2---:R-:W-:Y:S01]  /*2c980*/  F2FP.BF16.PACK_AB R5, R5, R6 ;  /* 0x000000060505723e */ /* 0x004fe200000010ff */
[----:B------:R-:W-:-:S04]  /*2c990*/  F2FP.BF16.PACK_AB R6, R9, R10 ;  /* 0x0000000a0906723e */ /* 0x000fc800000010ff */
[----:B------:R0:W-:Y:S01]  /*2c9a0*/  STL [R1+0x94], R5 ;  /* 0x0000940501007387 */ /* 0x0001e20000100800 */
[----:B------:R1:W-:Y:S02]  /*2c9b0*/  STL [R1+0x90], R4 ;  /* 0x0000900401007387 */ /* 0x0003e40000100800 */
[----:B------:R2:W-:Y:S01]  /*2c9c0*/  STL [R1+0xac], R6 ;  /* 0x0000ac0601007387 */ /* 0x0005e20000100800 */
[----:B0-----:R-:W-:Y:S02]  /*2c9d0*/  F2FP.BF16.PACK_AB R5, R11, R12 ;  /* 0x0000000c0b05723e */ /* 0x001fe400000010ff */
[----:B-1----:R-:W-:Y:S02]  /*2c9e0*/  F2FP.BF16.PACK_AB R4, R13, R14 ;  /* 0x0000000e0d04723e */ /* 0x002fe400000010ff */
[----:B--2---:R-:W-:Y:S01]  /*2c9f0*/  F2FP.BF16.PACK_AB R6, R15, R16 ;  /* 0x000000100f06723e */ /* 0x004fe200000010ff */
[----:B------:R0:W-:Y:S02]  /*2ca00*/  STL [R1+0xa8], R5 ;  /* 0x0000a80501007387 */ /* 0x0001e40000100800 */
[----:B------:R1:W-:Y:S02]  /*2ca10*/  STL [R1+0xa4], R4 ;  /* 0x0000a40401007387 */ /* 0x0003e40000100800 */
[----:B------:R2:W-:Y:S01]  /*2ca20*/  STL [R1+0xa0], R6 ;  /* 0x0000a00601007387 */ /* 0x0005e20000100800 */
[----:B0-----:R-:W-:-:S02]  /*2ca30*/  F2FP.BF16.PACK_AB R5, R17, R18 ;  /* 0x000000121105723e */ /* 0x001fc400000010ff */
[----:B-1----:R-:W-:Y:S02]  /*2ca40*/  F2FP.BF16.PACK_AB R4, R19, R20 ;  /* 0x000000141304723e */ /* 0x002fe400000010ff */
[----:B--2---:R-:W-:Y:S01]  /*2ca50*/  F2FP.BF16.PACK_AB R6, R21, R22 ;  /* 0x000000161506723e */ /* 0x004fe200000010ff */
[----:B------:R0:W-:Y:S02]  /*2ca60*/  STL [R1+0xbc], R5 ;  /* 0x0000bc0501007387 */ /* 0x0001e40000100800 */
[----:B------:R1:W-:Y:S02]  /*2ca70*/  STL [R1+0xb8], R4 ;  /* 0x0000b80401007387 */ /* 0x0003e40000100800 */
[----:B------:R-:W-:Y:S01]  /*2ca80*/  STL [R1+0xb4], R6 ;  /* 0x0000b40601007387 */ /* 0x000fe20000100800 */
[----:B0-----:R-:W-:Y:S02]  /*2ca90*/  F2FP.BF16.PACK_AB R5, R23, R24 ;  /* 0x000000181705723e */ /* 0x001fe400000010ff */
[----:B-1----:R-:W-:-:S03]  /*2caa0*/  F2FP.BF16.PACK_AB R4, R25, R26 ;  /* 0x0000001a1904723e */ /* 0x002fc600000010ff */
[----:B------:R-:W-:Y:S02]  /*2cab0*/  STL [R1+0xb0], R5 ;  /* 0x0000b00501007387 */ /* 0x000fe40000100800 */
[----:B------:R0:W-:Y:S02]  /*2cac0*/  STL [R1+0xcc], R4 ;  /* 0x0000cc0401007387 */ /* 0x0001e40000100800 */
[----:B------:R-:W-:Y:S01]  /*2cad0*/  STL [R1+0xc8], R3 ;  /* 0x0000c80301007387 */ /* 0x000fe20000100800 */
[----:B0-----:R-:W2:Y:S01]  /*2cae0*/  LDL.LU R4, [R1+0x588] ;  /* 0x0005880001047983 */ /* 0x001ea20000300800 */
[----:B------:R-:W-:Y:S01]  /*2caf0*/  F2FP.BF16.PACK_AB R2, R0, R2 ;  /* 0x000000020002723e */ /* 0x000fe200000010ff */
[----:B------:R-:W-:-:S04]  /*2cb00*/  F2FP.BF16.PACK_AB R0, R29, R28 ;  /* 0x0000001c1d00723e */ /* 0x000fc800000010ff */
[----:B------:R-:W-:Y:S04]  /*2cb10*/  STL [R1+0xc4], R2 ;  /* 0x0000c40201007387 */ /* 0x000fe80000100800 */
[----:B--2---:R0:W-:Y:S01]  /*2cb20*/  STL [R1+0x10f0], R4 ;  /* 0x0010f00401007387 */ /* 0x0041e20000100800 */
[----:B------:R-:W-:Y:S03]  /*2cb30*/  STL [R1+0xc0], R0 ;  /* 0x0000c00001007387 */ /* 0x000fe60000100800 */
        /* <DEDUP_REMOVED lines=33> */
[----:B------:R-:W3:Y:S03]  /*2cd50*/  LDL.LU R5, [R1+0x3cc] ;  /* 0x0003cc0001057983 */ /* 0x000ee60000300800 */
        /* <DEDUP_REMOVED lines=35> */
[----:B0-----:R-:W2:Y:S01]  /*2cf90*/  LDL.LU R5, [R1+0x24c] ;  /* 0x00024c0001057983 */ /* 0x001ea20000300800 */
[----:B------:R-:W3:Y:S02]  /*2cfa0*/  LDL.LU R6, [R1+0x3c8] ;  /* 0x0003c80001067983 */ /* 0x000ee40000300800 */
[----:B------:R-:W4:Y:S02]  /*2cfb0*/  LDL.LU R7, [R1+0x2fc] ;  /* 0x0002fc0001077983 */ /* 0x000f240000300800 */
[----:B------:R-:W4:Y:S01]  /*2cfc0*/  LDL.LU R8, [R1+0x2f8] ;  /* 0x0002f80001087983 */ /* 0x000f220000300800 */
[----:B------:R-:W3:Y:S01]  /*2cfd0*/  LDL.LU R9, [R1+0x574] ;  /* 0x0005740001097983 */ /* 0x000ee20000300800 */
[----:B------:R-:W3:Y:S02]  /*2cfe0*/  LDL.LU R10, [R1+0x570] ;  /* 0x00057000010a7983 */ /* 0x000ee40000300800 */
[----:B------:R-:W3:Y:S02]  /*2cff0*/  LDL.LU R11, [R1+0x584] ;  /* 0x00058400010b7983 */ /* 0x000ee40000300800 */
[----:B------:R-:W3:Y:S01]  /*2d000*/  LDL.LU R12, [R1+0x580] ;  /* 0x00058000010c7983 */ /* 0x000ee20000300800 */
        /* <DEDUP_REMOVED lines=20> */
[----:B--2---:R-:W-:-:S02]  /*2d150*/  F2FP.BF16.PACK_AB R4, R5, R4 ;  /* 0x000000040504723e */ /* 0x004fc400000010ff */
[----:B------:R-:W2:Y:S03]  /*2d160*/  LDL.LU R5, [R1+0x1174] ;  /* 0x0011740001057983 */ /* 0x000ea60000300800 */
[----:B------:R0:W-:Y:S02]  /*2d170*/  STL [R1+0xdc], R4 ;  /* 0x0000dc0401007387 */ /* 0x0001e40000100800 */
[----:B0-----:R-:W2:Y:S02]  /*2d180*/  LDL.LU R4, [R1+0x1170] ;  /* 0x0011700001047983 */ /* 0x001ea40000300800 */
[----:B--2---:R-:W-:Y:S02]  /*2d190*/  F2FP.BF16.PACK_AB R4, R5, R4 ;  /* 0x000000040504723e */ /* 0x004fe400000010ff */
[----:B------:R-:W2:Y:S03]  /*2d1a0*/  LDL.LU R5, [R1+0x116c] ;  /* 0x00116c0001057983 */ /* 0x000ea60000300800 */
[----:B------:R0:W-:Y:S02]  /*2d1b0*/  STL [R1+0xd8], R4 ;  /* 0x0000d80401007387 */ /* 0x0001e40000100800 */
        /* <DEDUP_REMOVED lines=63> */
[----:B------:R0:W-:Y:S01]  /*2d5b0*/  STL [R1+0x118], R4 ;  /* 0x0001180401007387 */ /* 0x0001e20000100800 */
[----:B----4-:R-:W-:-:S02]  /*2d5c0*/  F2FP.BF16.PACK_AB R8, R7, R8 ;  /* 0x000000080708723e */ /* 0x010fc400000010ff */
[----:B---3--:R-:W-:Y:S02]  /*2d5d0*/  F2FP.BF16.PACK_AB R10, R9, R10 ;  /* 0x0000000a090a723e */ /* 0x008fe400000010ff */
[----:B------:R-:W-:Y:S01]  /*2d5e0*/  F2FP.BF16.PACK_AB R12, R11, R12 ;  /* 0x0000000c0b0c723e */ /* 0x000fe200000010ff */
[----:B0-----:R0:W5:Y:S01]  /*2d5f0*/  LDL.LU R4, [R1+0x10e8] ;  /* 0x0010e80001047983 */ /* 0x0011620000300800 */
[----:B------:R-:W-:Y:S02]  /*2d600*/  F2FP.BF16.PACK_AB R14, R13, R14 ;  /* 0x0000000e0d0e723e */ /* 0x000fe400000010ff */
[----:B------:R-:W-:Y:S02]  /*2d610*/  F2FP.BF16.PACK_AB R16, R15, R16 ;  /* 0x000000100f10723e */ /* 0x000fe400000010ff */
[----:B------:R-:W-:Y:S02]  /*2d620*/  F2FP.BF16.PACK_AB R18, R17, R18 ;  /* 0x000000121112723e */ /* 0x000fe400000010ff */
[----:B------:R-:W-:-:S02]  /*2d630*/  F2FP.BF16.PACK_AB R20, R19, R20 ;  /* 0x000000141314723e */ /* 0x000fc400000010ff */
[----:B------:R-:W-:Y:S02]  /*2d640*/  F2FP.BF16.PACK_AB R22, R21, R22 ;  /* 0x000000161516723e */ /* 0x000fe400000010ff */
[----:B------:R-:W-:Y:S02]  /*2d650*/  F2FP.BF16.PACK_AB R24, R23, R24 ;  /* 0x000000181718723e */ /* 0x000fe400000010ff */
[----:B------:R-:W-:Y:S02]  /*2d660*/  F2FP.BF16.PACK_AB R26, R25, R26 ;  /* 0x0000001a191a723e */ /* 0x000fe400000010ff */
[----:B------:R-:W-:Y:S02]  /*2d670*/  F2FP.BF16.PACK_AB R3, R27, R3 ;  /* 0x000000031b03723e */ /* 0x000fe400000010ff */
[----:B------:R-:W-:Y:S01]  /*2d680*/  F2FP.BF16.PACK_AB R2, R0, R2 ;  /* 0x000000020002723e */ /* 0x000fe200000010ff */
[----:B------:R-:W-:Y:S01]  /*2d690*/  F2FP.BF16.PACK_AB R0, R29, R28 ;  /* 0x0000001c1d00723e */ /* 0x000fe200000010ff */
[----:B--2---:R-:W-:-:S02]  /*2d6a0*/  F2FP.BF16.PACK_AB R6, R5, R6 ;  /* 0x000000060506723e */ /* 0x004fc400000010ff */
[----:B------:R0:W5:Y:S03]  /*2d6b0*/  LDL.LU R5, [R1+0x10e4] ;  /* 0x0010e40001057983 */ /* 0x0001660000300800 */
[----:B------:R1:W-:Y:S02]  /*2d6c0*/  STL [R1+0x114], R6 ;  /* 0x0001140601007387 */ /* 0x0003e40000100800 */
[----:B-1----:R0:W5:Y:S01]  /*2d6d0*/  LDL.LU R6, [R1+0x10e0] ;  /* 0x0010e00001067983 */ /* 0x0021620000300800 */
[----:B------:R0:W5:Y:S02]  /*2d6e0*/  LDL.LU R7, [R1+0x10dc] ;  /* 0x0010dc0001077983 */ /* 0x0001640000300800 */
        /* <DEDUP_REMOVED lines=31> */
[----:B------:R0:W-:Y:S01]  /*2d8e0*/  STL [R1+0x140], R0 ;  /* 0x0001400001007387 */ /* 0x0001e20000100800 */
[----:B------:R0:W-:Y:S02]  /*2d8f0*/  STL [R1+0x144], R2 ;  /* 0x0001440201007387 */ /* 0x0001e40000100800 */
.L_x_0:
[----:B0-----:R-:W2:Y:S04]  /*2d900*/  LDL.LU R2, [R1+0x14c] ;  /* 0x00014c0001027983 */ /* 0x001ea80000300800 */
[----:B-----5:R-:W-:Y:S04]  /*2d910*/  STL.64 [R1+0x1288], R6 ;  /* 0x0012880601007387 */ /* 0x020fe80000100a00 */
[----:B------:R0:W-:Y:S04]  /*2d920*/  STL.64 [R1+0x1280], R4 ;  /* 0x0012800401007387 */ /* 0x0001e80000100a00 */
[----:B0-----:R-:W3:Y:S04]  /*2d930*/  LDL.LU R4, [R1+0x100] ;  /* 0x0001000001047983 */ /* 0x001ee80000300800 */
[----:B------:R-:W3:Y:S04]  /*2d940*/  LDL.LU R5, [R1+0x104] ;  /* 0x0001040001057983 */ /* 0x000ee80000300800 */
[----:B------:R-:W3:Y:S04]  /*2d950*/  LDL.LU R6, [R1+0x108] ;  /* 0x0001080001067983 */ /* 0x000ee80000300800 */
[----:B------:R-:W3:Y:S04]  /*2d960*/  LDL.LU R7, [R1+0x10c] ;  /* 0x00010c0001077983 */ /* 0x000ee80000300800 */
[----:B------:R-:W-:Y:S04]  /*2d970*/  STL.64 [R1+0x1278], R10 ;  /* 0x0012780a01007387 */ /* 0x000fe80000100a00 */
[----:B------:R0:W-:Y:S04]  /*2d980*/  STL.64 [R1+0x1270], R8 ;  /* 0x0012700801007387 */ /* 0x0001e80000100a00 */
[----:B0-----:R-:W4:Y:S04]  /*2d990*/  LDL.LU R8, [R1+0x110] ;  /* 0x0001100001087983 */ /* 0x001f280000300800 */
[----:B------:R-:W4:Y:S04]  /*2d9a0*/  LDL.LU R9, [R1+0x114] ;  /* 0x0001140001097983 */ /* 0x000f280000300800 */
[----:B------:R-:W4:Y:S04]  /*2d9b0*/  LDL.LU R10, [R1+0x118] ;  /* 0x00011800010a7983 */ /* 0x000f280000300800 */
[----:B------:R-:W4:Y:S04]  /*2d9c0*/  LDL.LU R11, [R1+0x11c] ;  /* 0x00011c00010b7983 */ /* 0x000f280000300800 */
[----:B------:R-:W0:Y:S04]  /*2d9d0*/  S2R R3, SR_TID.X ;  /* 0x0000000000037919 */ /* 0x000e280000002100 */
[----:B------:R-:W1:Y:S04]  /*2d9e0*/  S2R R0, SR_TID.X ;  /* 0x0000000000007919 */ /* 0x000e680000002100 */
[----:B------:R-:W-:Y:S04]  /*2d9f0*/  STL.64 [R1+0x1268], R14 ;  /* 0x0012680e01007387 */ /* 0x000fe80000100a00 */
[----:B------:R0:W-:Y:S04]  /*2da00*/  STL.64 [R1+0x1260], R12 ;  /* 0x0012600c01007387 */ /* 0x0001e80000100a00 */
[----:B0-----:R-:W4:Y:S04]  /*2da10*/  LDL.LU R12, [R1+0x120] ;  /* 0x00012000010c7983 */ /* 0x001f280000300800 */
[----:B------:R-:W4:Y:S04]  /*2da20*/  LDL.LU R13, [R1+0x124] ;  /* 0x00012400010d7983 */ /* 0x000f280000300800 */
[----:B------:R-:W4:Y:S04]  /*2da30*/  LDL.LU R14, [R1+0x128] ;  /* 0x00012800010e7983 */ /* 0x000f280000300800 */
[----:B------:R-:W4:Y:S01]  /*2da40*/  LDL.LU R15, [R1+0x12c] ;  /* 0x00012c00010f7983 */ /* 0x000f220000300800 */
[----:B------:R-:W-:-:S03]  /*2da50*/  IMAD.SHL.U32 R28, R3, 0x1000, RZ ;  /* 0x00001000031c7824 */ /* 0x000fc600078e00ff */
[----:B------:R-:W-:Y:S04]  /*2da60*/  STL.64 [R1+0x1258], R18 ;  /* 0x0012581201007387 */ /* 0x000fe80000100a00 */
[----:B------:R0:W-:Y:S01]  /*2da70*/  STL.64 [R1+0x1250], R16 ;  /* 0x0012501001007387 */ /* 0x0001e20000100a00 */
[----:B------:R-:W-:-:S03]  /*2da80*/  LOP3.LUT R28, R28, 0x6000, RZ, 0xc0, !PT ;  /* 0x000060001c1c7812 */ /* 0x000fc600078ec0ff */
[----:B0-----:R-:W4:Y:S04]  /*2da90*/  LDL.LU R16, [R1+0x130] ;  /* 0x0001300001107983 */ /* 0x001f280000300800 */
[----:B------:R-:W4:Y:S04]  /*2daa0*/  LDL.LU R17, [R1+0x134] ;  /* 0x0001340001117983 */ /* 0x000f280000300800 */
[----:B------:R-:W4:Y:S04]  /*2dab0*/  LDL.LU R18, [R1+0x138] ;  /* 0x0001380001127983 */ /* 0x000f280000300800 */
[----:B------:R-:W4:Y:S04]  /*2dac0*/  LDL.LU R19, [R1+0x13c] ;  /* 0x00013c0001137983 */ /* 0x000f280000300800 */
[----:B------:R-:W-:Y:S04]  /*2dad0*/  STL.64 [R1+0x1248], R22 ;  /* 0x0012481601007387 */ /* 0x000fe80000100a00 */
[----:B------:R0:W-:Y:S04]  /*2dae0*/  STL.64 [R1+0x1240], R20 ;  /* 0x0012401401007387 */ /* 0x0001e80000100a00 */
[----:B0-----:R-:W4:Y:S04]  /*2daf0*/  LDL.LU R20, [R1+0x140] ;  /* 0x0001400001147983 */ /* 0x001f280000300800 */
[----:B------:R-:W4:Y:S04]  /*2db00*/  LDL.LU R21, [R1+0x144] ;  /* 0x0001440001157983 */ /* 0x000f280000300800 */
[----:B------:R-:W4:Y:S04]  /*2db10*/  LDL.LU R22, [R1+0x148] ;  /* 0x0001480001167983 */ /* 0x000f280000300800 */
[----:B------:R-:W-:Y:S04]  /*2db20*/  STL.64 [R1+0x1238], R26 ;  /* 0x0012381a01007387 */ /* 0x000fe80000100a00 */
[----:B------:R-:W-:Y:S01]  /*2db30*/  STL.64 [R1+0x1230], R24 ;  /* 0x0012301801007387 */ /* 0x000fe20000100a00 */
[----:B--2---:R-:W-:Y:S01]  /*2db40*/  IMAD.MOV.U32 R23, RZ, RZ, R2 ;  /* 0x000000ffff177224 */ /* 0x004fe200078e0002 */
[----:B-1----:R-:W-:-:S02]  /*2db50*/  LOP3.LUT R2, R0, 0x7f, RZ, 0xc0, !PT ;  /* 0x0000007f00027812 */ /* 0x002fc400078ec0ff */
[----:B------:R-:W-:-:S03]  /*2db60*/  LOP3.LUT R0, R0, 0x60, RZ, 0xc0, !PT ;  /* 0x0000006000007812 */ /* 0x000fc600078ec0ff */
[----:B------:R-:W-:Y:S02]  /*2db70*/  IMAD R28, R2, 0x10, R28 ;  /* 0x00000010021c7824 */ /* 0x000fe400078e021c */
[----:B------:R-:W-:-:S05]  /*2db80*/  IMAD.SHL.U32 R2, R3, 0x400, RZ ;  /* 0x0000040003027824 */ /* 0x000fca00078e00ff */
[----:B------:R-:W-:-:S05]  /*2db90*/  LOP3.LUT R2, R2, 0x6000, RZ, 0xc0, !PT ;  /* 0x0000600002027812 */ /* 0x000fca00078ec0ff */
[----:B------:R-:W-:Y:S02]  /*2dba0*/  IMAD R2, R0, 0x40, R2 ;  /* 0x0000004000027824 */ /* 0x000fe400078e0202 */
[C---:B------:R-:W-:Y:S02]  /*2dbb0*/  IMAD.SHL.U32 R0, R3.reuse, 0x20, RZ ;  /* 0x0000002003007824 */ /* 0x040fe400078e00ff */
[----:B------:R-:W-:-:S03]  /*2dbc0*/  IMAD.SHL.U32 R3, R3, 0x4, RZ ;  /* 0x0000000403037824 */ /* 0x000fc600078e00ff */
[----:B------:R-:W-:-:S04]  /*2dbd0*/  LOP3.LUT R0, R0, 0x60, RZ, 0xc0, !PT ;  /* 0x0000006000007812 */ /* 0x000fc800078ec0ff */
[----:B------:R-:W-:-:S05]  /*2dbe0*/  LOP3.LUT R0, R0, 0x70, R3, 0x78, !PT ;  /* 0x0000007000007812 */ /* 0x000fca00078e7803 */
[----:B------:R-:W-:Y:S01]  /*2dbf0*/  IMAD.IADD R0, R2, 0x1, R0 ;  /* 0x0000000102007824 */ /* 0x000fe200078e0200 */
[----:B------:R-:W-:Y:S06]  /*2dc00*/  BAR.SYNC.DEFER_BLOCKING 0x0 ;  /* 0x0000000000007b1d */ /* 0x000fec0000010000 */
[----:B---3--:R-:W-:Y:S04]  /*2dc10*/  STS.128 [R0+0x200], R4 ;  /* 0x0002000400007388 */ /* 0x008fe80000000c00 */
[----:B----4-:R0:W-:Y:S04]  /*2dc20*/  STS.128 [R0+0x180], R8 ;  /* 0x0001800800007388 */ /* 0x0101e80000000c00 */
[----:B0-----:R-:W2:Y:S04]  /*2dc30*/  LDL.LU R8, [R1+0xa0] ;  /* 0x0000a00001087983 */ /* 0x001ea80000300800 */
[----:B------:R-:W2:Y:S04]  /*2dc40*/  LDL.LU R9, [R1+0xa4] ;  /* 0x0000a40001097983 */ /* 0x000ea80000300800 */
[----:B------:R-:W3:Y:S04]  /*2dc50*/  LDL.LU R10, [R1+0xa8] ;  /* 0x0000a800010a7983 */ /* 0x000ee80000300800 */
[----:B------:R-:W3:Y:S04]  /*2dc60*/  LDL.LU R11, [R1+0xac] ;  /* 0x0000ac00010b7983 */ /* 0x000ee80000300800 */
[----:B------:R0:W-:Y:S04]  /*2dc70*/  STS.128 [R0+0x100], R12 ;  /* 0x0001000c00007388 */ /* 0x0001e80000000c00 */
[----:B------:R1:W-:Y:S04]  /*2dc80*/  STS.128 [R0+0x80], R16 ;  /* 0x0000801000007388 */ /* 0x0003e80000000c00 */
[----:B------:R-:W-:Y:S04]  /*2dc90*/  STS.128 [R0], R20 ;  /* 0x0000001400007388 */ /* 0x000fe80000000c00 */
[----:B---3--:R-:W-:Y:S04]  /*2dca0*/  STL.64 [R1+0x12d8], R10 ;  /* 0x0012d80a01007387 */ /* 0x008fe80000100a00 */
[----:B--2---:R2:W-:Y:S04]  /*2dcb0*/  STL.64 [R1+0x12d0], R8 ;  /* 0x0012d00801007387 */ /* 0x0045e80000100a00 */
[----:B0-----:R-:W3:Y:S04]  /*2dcc0*/  LDL.LU R12, [R1+0xb0] ;  /* 0x0000b000010c7983 */ /* 0x001ee80000300800 */
[----:B------:R-:W3:Y:S04]  /*2dcd0*/  LDL.LU R13, [R1+0xb4] ;  /* 0x0000b400010d7983 */ /* 0x000ee80000300800 */
[----:B------:R-:W3:Y:S04]  /*2dce0*/  LDL.LU R14, [R1+0xb8] ;  /* 0x0000b800010e7983 */ /* 0x000ee80000300800 */
[----:B------:R-:W3:Y:S04]  /*2dcf0*/  LDL.LU R15, [R1+0xbc] ;  /* 0x0000bc00010f7983 */ /* 0x000ee80000300800 */
[----:B-1----:R-:W4:Y:S04]  /*2dd00*/  LDL.LU R16, [R1+0xc0] ;  /* 0x0000c00001107983 */ /* 0x002f280000300800 */
[----:B------:R-:W4:Y:S04]  /*2dd10*/  LDL.LU R17, [R1+0xc4] ;  /* 0x0000c40001117983 */ /* 0x000f280000300800 */
[----:B------:R-:W4:Y:S04]  /*2dd20*/  LDL.LU R18, [R1+0xc8] ;  /* 0x0000c80001127983 */ /* 0x000f280000300800 */
[----:B------:R-:W4:Y:S04]  /*2dd30*/  LDL.LU R19, [R1+0xcc] ;  /* 0x0000cc0001137983 */ /* 0x000f280000300800 */
[----:B------:R-:W3:Y:S04]  /*2dd40*/  LDL.LU R24, [R1+0xe0] ;  /* 0x0000e00001187983 */ /* 0x000ee80000300800 */
[----:B------:R-:W3:Y:S04]  /*2dd50*/  LDL.LU R25, [R1+0xe4] ;  /* 0x0000e40001197983 */ /* 0x000ee80000300800 */
[----:B------:R-:W3:Y:S04]  /*2dd60*/  LDL.LU R26, [R1+0xe8] ;  /* 0x0000e800011a7983 */ /* 0x000ee80000300800 */
[----:B------:R-:W3:Y:S04]  /*2dd70*/  LDL.LU R27, [R1+0xec] ;  /* 0x0000ec00011b7983 */ /* 0x000ee80000300800 */
[----:B--2---:R-:W2:Y:S04]  /*2dd80*/  LDL.LU R8, [R1+0xf0] ;  /* 0x0000f00001087983 */ /* 0x004ea80000300800 */
        /* <DEDUP_REMOVED lines=11> */
[----:B--2---:R-:W-:Y:S04]  /*2de40*/  STL.64 [R1+0x1298], R6 ;  /* 0x0012980601007387 */ /* 0x004fe80000100a00 */
[----:B------:R0:W-:Y:S04]  /*2de50*/  STL.64 [R1+0x1290], R4 ;  /* 0x0012900401007387 */ /* 0x0001e80000100a00 */
[----:B0-----:R-:W2:Y:S04]  /*2de60*/  LDL.LU R4, [R1+0x60] ;  /* 0x0000600001047983 */ /* 0x001ea80000300800 */
        /* <DEDUP_REMOVED lines=15> */
[----:B------:R-:W-:Y:S04]  /*2df60*/  STS.128 [R0+0x280], R8 ;  /* 0x0002800800007388 */ /* 0x000fe80000000c00 */
[----:B--2---:R-:W-:Y:S04]  /*2df70*/  STL.64 [R1+0x12c8], R6 ;  /* 0x0012c80601007387 */ /* 0x004fe80000100a00 */
[----:B------:R0:W-:Y:S04]  /*2df80*/  STL.64 [R1+0x12c0], R4 ;  /* 0x0012c00401007387 */ /* 0x0001e80000100a00 */
[----:B0-----:R-:W2:Y:S04]  /*2df90*/  LDL.LU R4, [R1+0x90] ;  /* 0x0000900001047983 */ /* 0x001ea80000300800 */
[----:B------:R-:W2:Y:S04]  /*2dfa0*/  LDL.LU R5, [R1+0x94] ;  /* 0x0000940001057983 */ /* 0x000ea80000300800 */
[----:B------:R-:W2:Y:S04]  /*2dfb0*/  LDL.LU R6, [R1+0x98] ;  /* 0x0000980001067983 */ /* 0x000ea80000300800 */
[----:B------:R-:W2:Y:S04]  /*2dfc0*/  LDL.LU R7, [R1+0x9c] ;  /* 0x00009c0001077983 */ /* 0x000ea80000300800 */
[----:B------:R-:W2:Y:S04]  /*2dfd0*/  LDL.LU.64 R10, [R1+0x12d8] ;  /* 0x0012d800010a7983 */ /* 0x000ea80000300a00 */
[----:B------:R-:W2:Y:S04]  /*2dfe0*/  LDL.LU.64 R8, [R1+0x12d0] ;  /* 0x0012d00001087983 */ /* 0x000ea80000300a00 */
[----:B------:R0:W-:Y:S04]  /*2dff0*/  STS.128 [R0+0x380], R20 ;  /* 0x0003801400007388 */ /* 0x0001e80000000c00 */
[----:B----4-:R1:W-:Y:S04]  /*2e000*/  STS.128 [R0+0x400], R16 ;  /* 0x0004001000007388 */ /* 0x0103e80000000c00 */
[----:B---3--:R3:W-:Y:S04]  /*2e010*/  STS.128 [R0+0x480], R12 ;  /* 0x0004800c00007388 */ /* 0x0087e80000000c00 */
        /* <DEDUP_REMOVED lines=8> */
[----:B---3--:R-:W3:Y:S04]  /*2e0a0*/  LDL.LU R12, [R1+0x30] ;  /* 0x00003000010c7983 */ /* 0x008ee80000300800 */
[----:B------:R-:W3:Y:S04]  /*2e0b0*/  LDL.LU R13, [R1+0x34] ;  /* 0x00003400010d7983 */ /* 0x000ee80000300800 */
[----:B------:R-:W3:Y:S04]  /*2e0c0*/  LDL.LU R14, [R1+0x38] ;  /* 0x00003800010e7983 */ /* 0x000ee80000300800 */
[----:B------:R-:W3:Y:S04]  /*2e0d0*/  LDL.LU R15, [R1+0x3c] ;  /* 0x00003c00010f7983 */ /* 0x000ee80000300800 */
[----:B------:R-:W-:Y:S04]  /*2e0e0*/  STS.128 [R0+0x300], R24 ;  /* 0x0003001800007388 */ /* 0x000fe80000000c00 */
[----:B--2---:R-:W-:Y:S04]  /*2e0f0*/  STS.128 [R0+0x580], R4 ;  /* 0x0005800400007388 */ /* 0x004fe80000000c00 */
[----:B------:R0:W-:Y:S04]  /*2e100*/  STS.128 [R0+0x500], R8 ;  /* 0x0005000800007388 */ /* 0x0001e80000000c00 */
[----:B0-----:R-:W2:Y:S04]  /*2e110*/  LDL.LU R8, [R1+0x40] ;  /* 0x0000400001087983 */ /* 0x001ea80000300800 */
[----:B------:R-:W2:Y:S04]  /*2e120*/  LDL.LU R9, [R1+0x44] ;  /* 0x0000440001097983 */ /* 0x000ea80000300800 */
[----:B------:R-:W2:Y:S04]  /*2e130*/  LDL.LU R10, [R1+0x48] ;  /* 0x00004800010a7983 */ /* 0x000ea80000300800 */
[----:B------:R-:W2:Y:S04]  /*2e140*/  LDL.LU R11, [R1+0x4c] ;  /* 0x00004c00010b7983 */ /* 0x000ea80000300800 */
[----:B------:R-:W2:Y:S04]  /*2e150*/  LDL.LU R24, [R1] ;  /* 0x0000000001187983 */ /* 0x000ea80000300800 */
[----:B------:R-:W2:Y:S04]  /*2e160*/  LDL.LU R25, [R1+0x4] ;  /* 0x0000040001197983 */ /* 0x000ea80000300800 */
[----:B------:R-:W2:Y:S04]  /*2e170*/  LDL.LU R26, [R1+0x8] ;  /* 0x00000800011a7983 */ /* 0x000ea80000300800 */
[----:B------:R-:W2:Y:S04]  /*2e180*/  LDL.LU R27, [R1+0xc] ;  /* 0x00000c00011b7983 */ /* 0x000ea80000300800 */
[----:B------:R-:W2:Y:S04]  /*2e190*/  LDL.LU.64 R6, [R1+0x12c8] ;  /* 0x0012c80001067983 */ /* 0x000ea80000300a00 */
[----:B------:R-:W2:Y:S04]  /*2e1a0*/  LDL.LU.64 R4, [R1+0x12c0] ;  /* 0x0012c00001047983 */ /* 0x000ea80000300a00 */
[----:B--2---:R0:W-:Y:S04]  /*2e1b0*/  STS.128 [R0+0x600], R4 ;  /* 0x0006000400007388 */ /* 0x0041e80000000c00 */
[----:B0-----:R-:W2:Y:S04]  /*2e1c0*/  LDL.LU.64 R6, [R1+0x12b8] ;  /* 0x0012b80001067983 */ /* 0x001ea80000300a00 */
[----:B------:R-:W2:Y:S04]  /*2e1d0*/  LDL.LU.64 R4, [R1+0x12b0] ;  /* 0x0012b00001047983 */ /* 0x000ea80000300a00 */
[----:B--2---:R0:W-:Y:S04]  /*2e1e0*/  STS.128 [R0+0x680], R4 ;  /* 0x0006800400007388 */ /* 0x0041e80000000c00 */
[----:B0-----:R-:W2:Y:S04]  /*2e1f0*/  LDL.LU.64 R6, [R1+0x12a8] ;  /* 0x0012a80001067983 */ /* 0x001ea80000300a00 */
[----:B------:R-:W2:Y:S04]  /*2e200*/  LDL.LU.64 R4, [R1+0x12a0] ;  /* 0x0012a00001047983 */ /* 0x000ea80000300a00 */
[----:B--2---:R0:W-:Y:S04]  /*2e210*/  STS.128 [R0+0x700], R4 ;  /* 0x0007000400007388 */ /* 0x0041e80000000c00 */
[----:B0-----:R-:W2:Y:S04]  /*2e220*/  LDL.LU.64 R6, [R1+0x1298] ;  /* 0x0012980001067983 */ /* 0x001ea80000300a00 */
[----:B------:R-:W2:Y:S01]  /*2e230*/  LDL.LU.64 R4, [R1+0x1290] ;  /* 0x0012900001047983 */ /* 0x000ea20000300a00 */
[----:B------:R-:W-:-:S03]  /*2e240*/  LOP3.LUT R29, R28, 0x20, RZ, 0x3c, !PT ;  /* 0x000000201c1d7812 */ /* 0x000fc600078e3cff */
[----:B--2---:R-:W-:Y:S04]  /*2e250*/  STS.128 [R0+0x780], R4 ;  /* 0x0007800400007388 */ /* 0x004fe80000000c00 */
[----:B------:R-:W-:Y:S06]  /*2e260*/  BAR.SYNC.DEFER_BLOCKING 0x0 ;  /* 0x0000000000007b1d */ /* 0x000fec0000010000 */
[----:B------:R-:W0:Y:S04]  /*2e270*/  LDS.128 R4, [R28] ;  /* 0x000000001c047984 */ /* 0x000e280000000c00 */
[----:B0-----:R-:W-:Y:S04]  /*2e280*/  STL.64 [R1+0x50], R4 ;  /* 0x0000500401007387 */ /* 0x001fe80000100a00 */
[----:B------:R-:W-:Y:S04]  /*2e290*/  STL.64 [R1+0x58], R6 ;  /* 0x0000580601007387 */ /* 0x000fe80000100a00 */
[----:B------:R-:W0:Y:S04]  /*2e2a0*/  LDS.128 R4, [R28+0x800] ;  /* 0x000800001c047984 */ /* 0x000e280000000c00 */
        /* <DEDUP_REMOVED lines=8> */
[----:B------:R-:W0:Y:S04]  /*2e330*/  LDS.128 R4, [R29] ;  /* 0x000000001d047984 */ /* 0x000e280000000c00 */
[----:B0-----:R-:W-:Y:S04]  /*2e340*/  STL.64 [R1+0x60], R4 ;  /* 0x0000600401007387 */ /* 0x001fe80000100a00 */
[----:B------:R-:W-:Y:S04]  /*2e350*/  STL.64 [R1+0x68], R6 ;  /* 0x0000680601007387 */ /* 0x000fe80000100a00 */
[----:B------:R-:W0:Y:S04]  /*2e360*/  LDS.128 R4, [R29+0x800] ;  /* 0x000800001d047984 */ /* 0x000e280000000c00 */
[----:B0-----:R-:W-:Y:S04]  /*2e370*/  STL.64 [R1+0xa0], R4 ;  /* 0x0000a00401007387 */ /* 0x001fe80000100a00 */
[----:B------:R-:W-:Y:S04]  /*2e380*/  STL.64 [R1+0xa8], R6 ;  /* 0x0000a80601007387 */ /* 0x000fe80000100a00 */
[----:B------:R-:W0:Y:S01]  /*2e390*/  LDS.128 R4, [R29+0x1000] ;  /* 0x001000001d047984 */ /* 0x000e220000000c00 */
[----:B------:R-:W-:-:S03]  /*2e3a0*/  LOP3.LUT R2, R28, 0x40, RZ, 0x3c, !PT ;  /* 0x000000401c027812 */ /* 0x000fc600078e3cff */
        /* <DEDUP_REMOVED lines=28> */
[----:B------:R-:W-:Y:S06]  /*2e570*/  BAR.SYNC.DEFER_BLOCKING 0x0 ;  /* 0x0000000000007b1d */ /* 0x000fec0000010000 */
[----:B------:R-:W-:Y:S04]  /*2e580*/  STS.128 [R0], R8 ;  /* 0x0000000800007388 */ /* 0x000fe80000000c00 */
[----:B0-----:R-:W-:Y:S04]  /*2e590*/  STL.64 [R1+0x140], R4 ;  /* 0x0001400401007387 */ /* 0x001fe80000100a00 */
[----:B------:R0:W-:Y:S04]  /*2e5a0*/  STL.64 [R1+0x148], R6 ;  /* 0x0001480601007387 */ /* 0x0001e80000100a00 */
[----:B---3--:R1:W-:Y:S04]  /*2e5b0*/  STS.128 [R0+0x80], R12 ;  /* 0x0000800c00007388 */ /* 0x0083e80000000c00 */
[----:B0-----:R-:W2:Y:S04]  /*2e5c0*/  LDL.LU.64 R6, [R1+0x1288] ;  /* 0x0012880001067983 */ /* 0x001ea80000300a00 */
[----:B------:R-:W2:Y:S04]  /*2e5d0*/  LDL.LU.64 R4, [R1+0x1280] ;  /* 0x0012800001047983 */ /* 0x000ea80000300a00 */
[----:B------:R-:W3:Y:S04]  /*2e5e0*/  LDL.LU.64 R10, [R1+0x1278] ;  /* 0x00127800010a7983 */ /* 0x000ee80000300a00 */
[----:B------:R-:W3:Y:S04]  /*2e5f0*/  LDL.LU.64 R8, [R1+0x1270] ;  /* 0x0012700001087983 */ /* 0x000ee80000300a00 */
[----:B-1----:R-:W3:Y:S04]  /*2e600*/  LDL.LU.64 R14, [R1+0x1268] ;  /* 0x00126800010e7983 */ /* 0x002ee80000300a00 */
[----:B------:R-:W3:Y:S04]  /*2e610*/  LDL.LU.64 R12, [R1+0x1260] ;  /* 0x00126000010c7983 */ /* 0x000ee80000300a00 */
[----:B----4-:R0:W-:Y:S04]  /*2e620*/  STS.128 [R0+0x100], R16 ;  /* 0x0001001000007388 */ /* 0x0101e80000000c00 */
[----:B------:R1:W-:Y:S04]  /*2e630*/  STS.128 [R0+0x180], R20 ;  /* 0x0001801400007388 */ /* 0x0003e80000000c00 */
[----:B0-----:R-:W4:Y:S04]  /*2e640*/  LDL.LU.64 R18, [R1+0x1258] ;  /* 0x0012580001127983 */ /* 0x001f280000300a00 */
[----:B------:R-:W4:Y:S04]  /*2e650*/  LDL.LU.64 R16, [R1+0x1250] ;  /* 0x0012500001107983 */ /* 0x000f280000300a00 */
[----:B-1----:R-:W4:Y:S04]  /*2e660*/  LDL.LU.64 R22, [R1+0x1248] ;  /* 0x0012480001167983 */ /* 0x002f280000300a00 */
[----:B------:R-:W4:Y:S04]  /*2e670*/  LDL.LU.64 R20, [R1+0x1240] ;  /* 0x0012400001147983 */ /* 0x000f280000300a00 */
[----:B------:R0:W-:Y:S04]  /*2e680*/  STS.128 [R0+0x200], R24 ;  /* 0x0002001800007388 */ /* 0x0001e80000000c00 */
[----:B0-----:R-:W4:Y:S04]  /*2e690*/  LDL.LU.64 R26, [R1+0x1238] ;  /* 0x00123800011a7983 */ /* 0x001f280000300a00 */
[----:B------:R-:W4:Y:S04]  /*2e6a0*/  LDL.LU.64 R24, [R1+0x1230] ;  /* 0x0012300001187983 */ /* 0x000f280000300a00 */
[----:B--2---:R0:W-:Y:S04]  /*2e6b0*/  STS.128 [R0+0x280], R4 ;  /* 0x0002800400007388 */ /* 0x0041e80000000c00 */
[----:B---3--:R1:W-:Y:S04]  /*2e6c0*/  STS.128 [R0+0x300], R8 ;  /* 0x0003000800007388 */ /* 0x0083e80000000c00 */
[----:B0-----:R-:W2:Y:S04]  /*2e6d0*/  LDL.LU R4, [R1+0x300] ;  /* 0x0003000001047983 */ /* 0x001ea80000300800 */
[----:B------:R-:W2:Y:S04]  /*2e6e0*/  LDL.LU R5, [R1+0x304] ;  /* 0x0003040001057983 */ /* 0x000ea80000300800 */
[----:B------:R-:W2:Y:S04]  /*2e6f0*/  LDL.LU R6, [R1+0x308] ;  /* 0x0003080001067983 */ /* 0x000ea80000300800 */
[----:B------:R-:W2:Y:S04]  /*2e700*/  LDL.LU R7, [R1+0x30c] ;  /* 0x00030c0001077983 */ /* 0x000ea80000300800 */
[----:B-1----:R-:W3:Y:S04]  /*2e710*/  LDL.LU R8, [R1+0x1d0] ;  /* 0x0001d00001087983 */ /* 0x002ee80000300800 */
[----:B------:R-:W3:Y:S04]  /*2e720*/  LDL.LU R9, [R1+0x1d4] ;  /* 0x0001d40001097983 */ /* 0x000ee80000300800 */
[----:B------:R-:W3:Y:S04]  /*2e730*/  LDL.LU R10, [R1+0x1d8] ;  /* 0x0001d800010a7983 */ /* 0x000ee80000300800 */
[----:B------:R-:W3:Y:S04]  /*2e740*/  LDL.LU R11, [R1+0x1dc] ;  /* 0x0001dc00010b7983 */ /* 0x000ee80000300800 */
[----:B------:R0:W-:Y:S04]  /*2e750*/  STS.128 [R0+0x380], R12 ;  /* 0x0003800c00007388 */ /* 0x0001e80000000c00 */
[----:B----4-:R1:W-:Y:S04]  /*2e760*/  STS.128 [R0+0x400], R16 ;  /* 0x0004001000007388 */ /* 0x0103e80000000c00 */
[----:B------:R4:W-:Y:S04]  /*2e770*/  STS.128 [R0+0x480], R20 ;  /* 0x0004801400007388 */ /* 0x0009e80000000c00 */
[----:B0-----:R-:W3:Y:S04]  /*2e780*/  LDL.LU R12, [R1+0x1b0] ;  /* 0x0001b000010c7983 */ /* 0x001ee80000300800 */
[----:B------:R-:W3:Y:S04]  /*2e790*/  LDL.LU R13, [R1+0x1b4] ;  /* 0x0001b400010d7983 */ /* 0x000ee80000300800 */
[----:B------:R-:W3:Y:S04]  /*2e7a0*/  LDL.LU R14, [R1+0x1b8] ;  /* 0x0001b800010e7983 */ /* 0x000ee80000300800 */
[----:B------:R-:W3:Y:S04]  /*2e7b0*/  LDL.LU R15, [R1+0x1bc] ;  /* 0x0001bc00010f7983 */ /* 0x000ee80000300800 */
[----:B-1----:R-:W3:Y:S04]  /*2e7c0*/  LDL.LU R16, [R1+0x1a0] ;  /* 0x0001a00001107983 */ /* 0x002ee80000300800 */
[----:B------:R-:W3:Y:S04]  /*2e7d0*/  LDL.LU R17, [R1+0x1a4] ;  /* 0x0001a40001117983 */ /* 0x000ee80000300800 */
[----:B------:R-:W3:Y:S04]  /*2e7e0*/  LDL.LU R18, [R1+0x1a8] ;  /* 0x0001a80001127983 */ /* 0x000ee80000300800 */
[----:B------:R-:W3:Y:S04]  /*2e7f0*/  LDL.LU R19, [R1+0x1ac] ;  /* 0x0001ac0001137983 */ /* 0x000ee80000300800 */
[----:B----4-:R-:W4:Y:S04]  /*2e800*/  LDL.LU R20, [R1+0x170] ;  /* 0x0001700001147983 */ /* 0x010f280000300800 */
[----:B------:R-:W4:Y:S04]  /*2e810*/  LDL.LU R21, [R1+0x174] ;  /* 0x0001740001157983 */ /* 0x000f280000300800 */
[----:B------:R-:W4:Y:S04]  /*2e820*/  LDL.LU R22, [R1+0x178] ;  /* 0x0001780001167983 */ /* 0x000f280000300800 */
[----:B------:R-:W4:Y:S04]  /*2e830*/  LDL.LU R23, [R1+0x17c] ;  /* 0x00017c0001177983 */ /* 0x000f280000300800 */
[----:B------:R-:W-:Y:S04]  /*2e840*/  STS.128 [R0+0x500], R24 ;  /* 0x0005001800007388 */ /* 0x000fe80000000c00 */
[----:B------:R-:W-:Y:S04]  /*2e850*/  STL [R1+0x1128], R24 ;  /* 0x0011281801007387 */ /* 0x000fe80000100800 */
[----:B--2---:R-:W-:Y:S04]  /*2e860*/  STS.128 [R0+0x780], R4 ;  /* 0x0007800400007388 */ /* 0x004fe80000000c00 */
[----:B---3--:R-:W-:Y:S04]  /*2e870*/  STS.128 [R0+0x700], R8 ;  /* 0x0007000800007388 */ /* 0x008fe80000000c00 */
[----:B------:R-:W-:Y:S04]  /*2e880*/  STS.128 [R0+0x680], R12 ;  /* 0x0006800c00007388 */ /* 0x000fe80000000c00 */
[----:B------:R-:W-:Y:S04]  /*2e890*/  STS.128 [R0+0x600], R16 ;  /* 0x0006001000007388 */ /* 0x000fe80000000c00 */
[----:B----4-:R-:W-:Y:S04]  /*2e8a0*/  STS.128 [R0+0x580], R20 ;  /* 0x0005801400007388 */ /* 0x010fe80000000c00 */
[----:B------:R-:W-:Y:S06]  /*2e8b0*/  BAR.SYNC.DEFER_BLOCKING 0x0 ;  /* 0x0000000000007b1d */ /* 0x000fec0000010000 */
[----:B------:R-:W0:Y:S04]  /*2e8c0*/  LDS.128 R8, [R28] ;  /* 0x000000001c087984 */ /* 0x000e280000000c00 */
[----:B------:R-:W1:Y:S04]  /*2e8d0*/  LDS.128 R12, [R28+0x800] ;  /* 0x000800001c0c7984 */ /* 0x000e680000000c00 */
[----:B------:R-:W2:Y:S04]  /*2e8e0*/  LDS.128 R4, [R28+0x1000] ;  /* 0x001000001c047984 */ /* 0x000ea80000000c00 */
[----:B------:R-:W3:Y:S04]  /*2e8f0*/  LDS.128 R24, [R28+0x1800] ;  /* 0x001800001c187984 */ /* 0x000ee80000000c00 */
[----:B0-----:R0:W-:Y:S04]  /*2e900*/  STL.64 [R1], R8 ;  /* 0x0000000801007387 */ /* 0x0011e80000100a00 */
[----:B------:R4:W-:Y:S04]  /*2e910*/  STL.64 [R1+0x8], R10 ;  /* 0x0000080a01007387 */ /* 0x0009e80000100a00 */
[----:B0-----:R-:W3:Y:S04]  /*2e920*/  LDL.LU R8, [R1+0x5d0] ;  /* 0x0005d00001087983 */ /* 0x001ee80000300800 */
[----:B-1----:R0:W-:Y:S04]  /*2e930*/  STL.64 [R1+0x40], R12 ;  /* 0x0000400c01007387 */ /* 0x0021e80000100a00 */
[----:B------:R1:W-:Y:S04]  /*2e940*/  STL.64 [R1+0x48], R14 ;  /* 0x0000480e01007387 */ /* 0x0003e80000100a00 */
[----:B--2---:R-:W-:Y:S04]  /*2e950*/  STL.64 [R1+0x180], R4 ;  /* 0x0001800401007387 */ /* 0x004fe80000100a00 */
[----:B------:R-:W-:Y:S04]  /*2e960*/  STL.64 [R1+0x188], R6 ;  /* 0x0001880601007387 */ /* 0x000fe80000100a00 */
[----:B------:R-:W3:Y:S04]  /*2e970*/  LDL.LU R9, [R1+0x5d4] ;  /* 0x0005d40001097983 */ /* 0x000ee80000300800 */
[----:B----4-:R-:W2:Y:S04]  /*2e980*/  LDL.LU R10, [R1+0x5d8] ;  /* 0x0005d800010a7983 */ /* 0x010ea80000300800 */
[----:B------:R-:W2:Y:S04]  /*2e990*/  LDL.LU R11, [R1+0x5dc] ;  /* 0x0005dc00010b7983 */ /* 0x000ea80000300800 */
[----:B--2---:R-:W-:Y:S04]  /*2e9a0*/  STL.64 [R1+0x1178], R10 ;  /* 0x0011780a01007387 */ /* 0x004fe80000100a00 */
[----:B---3--:R2:W-:Y:S04]  /*2e9b0*/  STL.64 [R1+0x1170], R8 ;  /* 0x0011700801007387 */ /* 0x0085e80000100a00 */
[----:B0-----:R-:W3:Y:S04]  /*2e9c0*/  LDL.LU R12, [R1+0x5a0] ;  /* 0x0005a000010c7983 */ /* 0x001ee80000300800 */
[----:B------:R-:W3:Y:S04]  /*2e9d0*/  LDL.LU R13, [R1+0x5a4] ;  /* 0x0005a400010d7983 */ /* 0x000ee80000300800 */
[----:B-1----:R-:W4:Y:S04]  /*2e9e0*/  LDL.LU R14, [R1+0x5a8] ;  /* 0x0005a800010e7983 */ /* 0x002f280000300800 */
[----:B------:R-:W4:Y:S04]  /*2e9f0*/  LDL.LU R15, [R1+0x5ac] ;  /* 0x0005ac00010f7983 */ /* 0x000f280000300800 */
[----:B----4-:R-:W-:Y:S04]  /*2ea00*/  STL.64 [R1+0x1188], R14 ;  /* 0x0011880e01007387 */ /* 0x010fe80000100a00 */
[----:B---3--:R0:W-:Y:S04]  /*2ea10*/  STL.64 [R1+0x1180], R12 ;  /* 0x0011800c01007387 */ /* 0x0081e80000100a00 */
[----:B------:R-:W3:Y:S04]  /*2ea20*/  LDL.LU R16, [R1+0x590] ;  /* 0x0005900001107983 */ /* 0x000ee80000300800 */
[----:B------:R-:W3:Y:S04]  /*2ea30*/  LDL.LU R17, [R1+0x594] ;  /* 0x0005940001117983 */ /* 0x000ee80000300800 */
[----:B------:R-:W4:Y:S04]  /*2ea40*/  LDL.LU R18, [R1+0x598] ;  /* 0x0005980001127983 */ /* 0x000f280000300800 */
[----:B------:R-:W4:Y:S04]  /*2ea50*/  LDL.LU R19, [R1+0x59c] ;  /* 0x00059c0001137983 */ /* 0x000f280000300800 */
[----:B----4-:R-:W-:Y:S04]  /*2ea60*/  STL.64 [R1+0x1198], R18 ;  /* 0x0011981201007387 */ /* 0x010fe80000100a00 */
[----:B---3--:R1:W-:Y:S04]  /*2ea70*/  STL.64 [R1+0x1190], R16 ;  /* 0x0011901001007387 */ /* 0x0083e80000100a00 */
[----:B--2---:R-:W2:Y:S04]  /*2ea80*/  LDL.LU R8, [R1+0x4f0] ;  /* 0x0004f00001087983 */ /* 0x004ea80000300800 */
[----:B------:R-:W2:Y:S04]  /*2ea90*/  LDL.LU R9, [R1+0x4f4] ;  /* 0x0004f40001097983 */ /* 0x000ea80000300800 */
[----:B------:R-:W3:Y:S04]  /*2eaa0*/  LDL.LU R10, [R1+0x4f8] ;  /* 0x0004f800010a7983 */ /* 0x000ee80000300800 */
[----:B------:R-:W3:Y:S04]  /*2eab0*/  LDL.LU R11, [R1+0x4fc] ;  /* 0x0004fc00010b7983 */ /* 0x000ee80000300800 */
[----:B---3--:R-:W-:Y:S04]  /*2eac0*/  STL.64 [R1+0x11a8], R10 ;  /* 0x0011a80a01007387 */ /* 0x008fe80000100a00 */
[----:B--2---:R-:W-:Y:S04]  /*2ead0*/  STL.64 [R1+0x11a0], R8 ;  /* 0x0011a00801007387 */ /* 0x004fe80000100a00 */
[----:B0-----:R-:W2:Y:S04]  /*2eae0*/  LDL.LU R12, [R1+0x4e0] ;  /* 0x0004e000010c7983 */ /* 0x001ea80000300800 */
[----:B------:R-:W2:Y:S04]  /*2eaf0*/  LDL.LU R13, [R1+0x4e4] ;  /* 0x0004e400010d7983 */ /* 0x000ea80000300800 */
[----:B------:R-:W3:Y:S04]  /*2eb00*/  LDL.LU R14, [R1+0x4e8] ;  /* 0x0004e800010e7983 */ /* 0x000ee80000300800 */
[----:B------:R-:W3:Y:S04]  /*2eb10*/  LDL.LU R15, [R1+0x4ec] ;  /* 0x0004ec00010f7983 */ /* 0x000ee80000300800 */
[----:B---3--:R-:W-:Y:S04]  /*2eb20*/  STL.64 [R1+0x11b8], R14 ;  /* 0x0011b80e01007387 */ /* 0x008fe80000100a00 */
[----:B--2---:R0:W-:Y:S04]  /*2eb30*/  STL.64 [R1+0x11b0], R12 ;  /* 0x0011b00c01007387 */ /* 0x0041e80000100a00 */
[----:B-1----:R-:W2:Y:S04]  /*2eb40*/  LDL.LU R16, [R1+0x4d0] ;  /* 0x0004d00001107983 */ /* 0x002ea80000300800 */
[----:B------:R-:W2:Y:S04]  /*2eb50*/  LDL.LU R17, [R1+0x4d4] ;  /* 0x0004d40001117983 */ /* 0x000ea80000300800 */
[----:B------:R-:W3:Y:S04]  /*2eb60*/  LDL.LU R18, [R1+0x4d8] ;  /* 0x0004d80001127983 */ /* 0x000ee80000300800 */
[----:B------:R-:W3:Y:S04]  /*2eb70*/  LDL.LU R19, [R1+0x4dc] ;  /* 0x0004dc0001137983 */ /* 0x000ee80000300800 */
[----:B---3--:R-:W-:Y:S04]  /*2eb80*/  STL.64 [R1+0x11c8], R18 ;  /* 0x0011c81201007387 */ /* 0x008fe80000100a00 */
[----:B--2---:R1:W-:Y:S04]  /*2eb90*/  STL.64 [R1+0x11c0], R16 ;  /* 0x0011c01001007387 */ /* 0x0043e80000100a00 */
        /* <DEDUP_REMOVED lines=35> */
[----:B--2---:R-:W-:Y:S04]  /*2edd0*/  STL.64 [R1+0x1220], R12 ;  /* 0x0012200c01007387 */ /* 0x004fe80000100a00 */
[----:B------:R-:W0:Y:S04]  /*2ede0*/  LDS.128 R12, [R29] ;  /* 0x000000001d0c7984 */ /* 0x000e280000000c00 */
[----:B------:R-:W2:Y:S04]  /*2edf0*/  LDL.LU R16, [R1+0x400] ;  /* 0x0004000001107983 */ /* 0x000ea80000300800 */
[----:B------:R-:W2:Y:S04]  /*2ee00*/  LDL.LU R17, [R1+0x404] ;  /* 0x0004040001117983 */ /* 0x000ea80000300800 */
[----:B------:R-:W2:Y:S04]  /*2ee10*/  LDL.LU R18, [R1+0x408] ;  /* 0x0004080001127983 */ /* 0x000ea80000300800 */
[----:B------:R-:W2:Y:S04]  /*2ee20*/  LDL.LU R19, [R1+0x40c] ;  /* 0x00040c0001137983 */ /* 0x000ea80000300800 */
[----:B------:R-:W3:Y:S04]  /*2ee30*/  LDL.LU R8, [R1+0x4b0] ;  /* 0x0004b00001087983 */ /* 0x000ee80000300800 */
[----:B------:R-:W3:Y:S04]  /*2ee40*/  LDL.LU R9, [R1+0x4b4] ;  /* 0x0004b40001097983 */ /* 0x000ee80000300800 */
[----:B------:R-:W3:Y:S04]  /*2ee50*/  LDL.LU R10, [R1+0x4b8] ;  /* 0x0004b800010a7983 */ /* 0x000ee80000300800 */
[----:B------:R-:W3:Y:S04]  /*2ee60*/  LDL.LU R11, [R1+0x4bc] ;  /* 0x0004bc00010b7983 */ /* 0x000ee80000300800 */
[----:B------:R-:W4:Y:S04]  /*2ee70*/  LDL.LU R20, [R1+0x500] ;  /* 0x0005000001147983 */ /* 0x000f280000300800 */
[----:B------:R-:W4:Y:S04]  /*2ee80*/  LDL.LU R21, [R1+0x504] ;  /* 0x0005040001157983 */ /* 0x000f280000300800 */
[----:B------:R-:W4:Y:S04]  /*2ee90*/  LDL.LU R22, [R1+0x508] ;  /* 0x0005080001167983 */ /* 0x000f280000300800 */
[----:B------:R-:W4:Y:S04]  /*2eea0*/  LDL.LU R23, [R1+0x50c] ;  /* 0x00050c0001177983 */ /* 0x000f280000300800 */
[----:B------:R-:W2:Y:S04]  /*2eeb0*/  LDL.LU R4, [R1+0x5e0] ;  /* 0x0005e00001047983 */ /* 0x000ea80000300800 */
[----:B------:R-:W2:Y:S04]  /*2eec0*/  LDL.LU R5, [R1+0x5e4] ;  /* 0x0005e40001057983 */ /* 0x000ea80000300800 */
[----:B------:R-:W2:Y:S04]  /*2eed0*/  LDL.LU R6, [R1+0x5e8] ;  /* 0x0005e80001067983 */ /* 0x000ea80000300800 */
[----:B------:R-:W2:Y:S04]  /*2eee0*/  LDL.LU R7, [R1+0x5ec] ;  /* 0x0005ec0001077983 */ /* 0x000ea80000300800 */
[----:B------:R-:W-:Y:S04]  /*2eef0*/  STL.64 [R1+0x1c0], R24 ;  /* 0x0001c01801007387 */ /* 0x000fe80000100a00 */
[----:B------:R-:W-:Y:S04]  /*2ef00*/  STL.64 [R1+0x1c8], R26 ;  /* 0x0001c81a01007387 */ /* 0x000fe80000100a00 */
[----:B------:R-:W1:Y:S04]  /*2ef10*/  LDS.128 R24, [R29+0x800] ;  /* 0x000800001d187984 */ /* 0x000e680000000c00 */
[----:B0-----:R-:W-:Y:S04]  /*2ef20*/  STL.64 [R1+0x10], R12 ;  /* 0x0000100c01007387 */ /* 0x001fe80000100a00 */
[----:B------:R-:W-:Y:S04]  /*2ef30*/  STL.64 [R1+0x18], R14 ;  /* 0x0000180e01007387 */ /* 0x000fe80000100a00 */
[----:B------:R-:W0:Y:S04]  /*2ef40*/  LDS.128 R12, [R29+0x1000] ;  /* 0x001000001d0c7984 */ /* 0x000e280000000c00 */
[----:B-1----:R-:W-:Y:S04]  /*2ef50*/  STL.64 [R1+0x150], R24 ;  /* 0x0001501801007387 */ /* 0x002fe80000100a00 */
[----:B------:R-:W-:Y:S04]  /*2ef60*/  STL.64 [R1+0x158], R26 ;  /* 0x0001581a01007387 */ /* 0x000fe80000100a00 */
[----:B------:R-:W1:Y:S04]  /*2ef70*/  LDS.128 R24, [R29+0x1800] ;  /* 0x001800001d187984 */ /* 0x000e680000000c00 */
[----:B0-----:R-:W-:Y:S04]  /*2ef80*/  STL.64 [R1+0x190], R12 ;  /* 0x0001900c01007387 */ /* 0x001fe80000100a00 */
[----:B------:R-:W-:Y:S04]  /*2ef90*/  STL.64 [R1+0x198], R14 ;  /* 0x0001980e01007387 */ /* 0x000fe80000100a00 */
[----:B------:R-:W0:Y:S04]  /*2efa0*/  LDS.128 R12, [R2] ;  /* 0x00000000020c7984 */ /* 0x000e280000000c00 */
[----:B-1----:R-:W-:Y:S04]  /*2efb0*/  STL.64 [R1+0x1d0], R24 ;  /* 0x0001d01801007387 */ /* 0x002fe80000100a00 */
[----:B------:R-:W-:Y:S04]  /*2efc0*/  STL.64 [R1+0x1d8], R26 ;  /* 0x0001d81a01007387 */ /* 0x000fe80000100a00 */
        /* <DEDUP_REMOVED lines=23> */
[----:B0-----:R-:W-:Y:S04]  /*2f140*/  STL.64 [R1+0x1f0], R12 ;  /* 0x0001f00c01007387 */ /* 0x001fe80000100a00 */
[----:B------:R0:W-:Y:S04]  /*2f150*/  STL.64 [R1+0x1f8], R14 ;  /* 0x0001f80e01007387 */ /* 0x0001e80000100a00 */
[----:B0-----:R-:W2:Y:S04]  /*2f160*/  LDL.LU.64 R14, [R1+0x1228] ;  /* 0x00122800010e7983 */ /* 0x001ea80000300a00 */
[----:B------:R-:W2:Y:S04]  /*2f170*/  LDL.LU.64 R12, [R1+0x1220] ;  /* 0x00122000010c7983 */ /* 0x000ea80000300a00 */
[----:B--2---:R0:W-:Y:S04]  /*2f180*/  STS.128 [R0], R12 ;  /* 0x0000000c00007388 */ /* 0x0041e80000000c00 */
[----:B0-----:R-:W2:Y:S04]  /*2f190*/  LDL.LU.64 R14, [R1+0x1218] ;  /* 0x00121800010e7983 */ /* 0x001ea80000300a00 */
[----:B------:R-:W2:Y:S04]  /*2f1a0*/  LDL.LU.64 R12, [R1+0x1210] ;  /* 0x00121000010c7983 */ /* 0x000ea80000300a00 */
[----:B--2---:R0:W-:Y:S04]  /*2f1b0*/  STS.128 [R0+0x80], R12 ;  /* 0x0000800c00007388 */ /* 0x0041e80000000c00 */
[----:B0-----:R-:W2:Y:S04]  /*2f1c0*/  LDL.LU.64 R14, [R1+0x1208] ;  /* 0x00120800010e7983 */ /* 0x001ea80000300a00 */
[----:B------:R-:W2:Y:S04]  /*2f1d0*/  LDL.LU.64 R12, [R1+0x1200] ;  /* 0x00120000010c7983 */ /* 0x000ea80000300a00 */
[----:B--2---:R0:W-:Y:S04]  /*2f1e0*/  STS.128 [R0+0x100], R12 ;  /* 0x0001000c00007388 */ /* 0x0041e80000000c00 */
[----:B0-----:R-:W2:Y:S04]  /*2f1f0*/  LDL.LU.64 R14, [R1+0x11f8] ;  /* 0x0011f800010e7983 */ /* 0x001ea80000300a00 */
[----:B------:R-:W2:Y:S04]  /*2f200*/  LDL.LU.64 R12, [R1+0x11f0] ;  /* 0x0011f000010c7983 */ /* 0x000ea80000300a00 */
[----:B------:R0:W-:Y:S04]  /*2f210*/  STS.128 [R0+0x180], R16 ;  /* 0x0001801000007388 */ /* 0x0001e80000000c00 */
[----:B0-----:R-:W3:Y:S04]  /*2f220*/  LDL.LU.64 R18, [R1+0x11e8] ;  /* 0x0011e80001127983 */ /* 0x001ee80000300a00 */
[----:B------:R-:W3:Y:S04]  /*2f230*/  LDL.LU.64 R16, [R1+0x11e0] ;  /* 0x0011e00001107983 */ /* 0x000ee80000300a00 */
[----:B--2---:R0:W-:Y:S04]  /*2f240*/  STS.128 [R0+0x200], R12 ;  /* 0x0002000c00007388 */ /* 0x0041e80000000c00 */
[----:B0-----:R-:W2:Y:S04]  /*2f250*/  LDL.LU.64 R14, [R1+0x11d8] ;  /* 0x0011d800010e7983 */ /* 0x001ea80000300a00 */
[----:B------:R-:W2:Y:S04]  /*2f260*/  LDL.LU.64 R12, [R1+0x11d0] ;  /* 0x0011d000010c7983 */ /* 0x000ea80000300a00 */
[----:B---3--:R0:W-:Y:S04]  /*2f270*/  STS.128 [R0+0x280], R16 ;  /* 0x0002801000007388 */ /* 0x0081e80000000c00 */
[----:B------:R-:W-:Y:S04]  /*2f280*/  STS.128 [R0+0x380], R8 ;  /* 0x0003800800007388 */ /* 0x000fe80000000c00 */
[----:B0-----:R-:W3:Y:S04]  /*2f290*/  LDL.LU.64 R18, [R1+0x11c8] ;  /* 0x0011c80001127983 */ /* 0x001ee80000300a00 */
[----:B------:R-:W3:Y:S04]  /*2f2a0*/  LDL.LU.64 R16, [R1+0x11c0] ;  /* 0x0011c00001107983 */ /* 0x000ee80000300a00 */
[----:B--2---:R0:W-:Y:S04]  /*2f2b0*/  STS.128 [R0+0x300], R12 ;  /* 0x0003000c00007388 */ /* 0x0041e80000000c00 */
[----:B0-----:R-:W2:Y:S04]  /*2f2c0*/  LDL.LU.64 R14, [R1+0x11b8] ;  /* 0x0011b800010e7983 */ /* 0x001ea80000300a00 */
[----:B------:R-:W2:Y:S04]  /*2f2d0*/  LDL.LU.64 R12, [R1+0x11b0] ;  /* 0x0011b000010c7983 */ /* 0x000ea80000300a00 */
[----:B------:R-:W4:Y:S04]  /*2f2e0*/  LDL.LU.64 R10, [R1+0x11a8] ;  /* 0x0011a800010a7983 */ /* 0x000f280000300a00 */
[----:B------:R-:W4:Y:S04]  /*2f2f0*/  LDL.LU.64 R8, [R1+0x11a0] ;  /* 0x0011a00001087983 */ /* 0x000f280000300a00 */
[----:B---3--:R0:W-:Y:S04]  /*2f300*/  STS.128 [R0+0x400], R16 ;  /* 0x0004001000007388 */ /* 0x0081e80000000c00 */
[----:B0-----:R-:W3:Y:S04]  /*2f310*/  LDL.LU.64 R18, [R1+0x1198] ;  /* 0x0011980001127983 */ /* 0x001ee80000300a00 */
[----:B------:R-:W3:Y:S04]  /*2f320*/  LDL.LU.64 R16, [R1+0x1190] ;  /* 0x0011900001107983 */ /* 0x000ee80000300a00 */
[----:B--2---:R0:W-:Y:S04]  /*2f330*/  STS.128 [R0+0x480], R12 ;  /* 0x0004800c00007388 */ /* 0x0041e80000000c00 */
[----:B----4-:R1:W-:Y:S04]  /*2f340*/  STS.128 [R0+0x500], R8 ;  /* 0x0005000800007388 */ /* 0x0103e80000000c00 */
[----:B0-----:R-:W2:Y:S04]  /*2f350*/  LDL.LU.64 R14, [R1+0x1188] ;  /* 0x00118800010e7983 */ /* 0x001ea80000300a00 */
[----:B------:R-:W2:Y:S04]  /*2f360*/  LDL.LU.64 R12, [R1+0x1180] ;  /* 0x00118000010c7983 */ /* 0x000ea80000300a00 */
[----:B-1----:R-:W4:Y:S04]  /*2f370*/  LDL.LU.64 R10, [R1+0x1178] ;  /* 0x00117800010a7983 */ /* 0x002f280000300a00 */
[----:B------:R-:W4:Y:S04]  /*2f380*/  LDL.LU.64 R8, [R1+0x1170] ;  /* 0x0011700001087983 */ /* 0x000f280000300a00 */
[----:B------:R-:W-:Y:S04]  /*2f390*/  STS.128 [R0+0x580], R20 ;  /* 0x0005801400007388 */ /* 0x000fe80000000c00 */
[----:B---3--:R-:W-:Y:S04]  /*2f3a0*/  STS.128 [R0+0x600], R16 ;  /* 0x0006001000007388 */ /* 0x008fe80000000c00 */
[----:B------:R-:W-:Y:S04]  /*2f3b0*/  STS.128 [R0+0x780], R4 ;  /* 0x0007800400007388 */ /* 0x000fe80000000c00 */
[----:B--2---:R-:W-:Y:S04]  /*2f3c0*/  STS.128 [R0+0x680], R12 ;  /* 0x0006800c00007388 */ /* 0x004fe80000000c00 */
[----:B----4-:R-:W-:Y:S04]  /*2f3d0*/  STS.128 [R0+0x700], R8 ;  /* 0x0007000800007388 */ /* 0x010fe80000000c00 */
[----:B------:R-:W-:Y:S06]  /*2f3e0*/  BAR.SYNC.DEFER_BLOCKING 0x0 ;  /* 0x0000000000007b1d */ /* 0x000fec0000010000 */
[----:B------:R-:W0:Y:S04]  /*2f3f0*/  LDS.128 R4, [R28] ;  /* 0x000000001c047984 */ /* 0x000e280000000c00 */
[----:B------:R-:W1:Y:S04]  /*2f400*/  LDS.128 R12, [R28+0x800] ;  /* 0x000800001c0c7984 */ /* 0x000e680000000c00 */
[----:B------:R-:W2:Y:S04]  /*2f410*/  LDS.128 R8, [R28+0x1000] ;  /* 0x001000001c087984 */ /* 0x000ea80000000c00 */
[----:B------:R-:W-:Y:S04]  /*2f420*/  LDS.128 R16, [R27] ;  /* 0x000000001b107984 */ /* 0x000fe80000000c00 */
[----:B0-----:R-:W-:Y:S04]  /*2f430*/  STL.64 [R1+0x240], R4 ;  /* 0x0002400401007387 */ /* 0x001fe80000100a00 */
[----:B------:R-:W-:Y:S04]  /*2f440*/  STL.64 [R1+0x248], R6 ;  /* 0x0002480601007387 */ /* 0x000fe80000100a00 */
[----:B------:R-:W0:Y:S04]  /*2f450*/  LDS.128 R4, [R28+0x1800] ;  /* 0x001800001c047984 */ /* 0x000e280000000c00 */
[----:B-1----:R-:W-:Y:S04]  /*2f460*/  STL.64 [R1+0x280], R12 ;  /* 0x0002800c01007387 */ /* 0x002fe80000100a00 */
[----:B------:R-:W-:Y:S04]  /*2f470*/  STL.64 [R1+0x288], R14 ;  /* 0x0002880e01007387 */ /* 0x000fe80000100a00 */
[----:B------:R-:W-:Y:S04]  /*2f480*/  STL [R1+0x1090], R28 ;  /* 0x0010901c01007387 */ /* 0x000fe80000100800 */
[----:B--2---:R-:W-:Y:S04]  /*2f490*/  STL.64 [R1+0x290], R8 ;  /* 0x0002900801007387 */ /* 0x004fe80000100a00 */
[----:B------:R-:W-:Y:S04]  /*2f4a0*/  STL.64 [R1+0x298], R10 ;  /* 0x0002980a01007387 */ /* 0x000fe80000100a00 */
[----:B------:R-:W1:Y:S04]  /*2f4b0*/  LDS.128 R12, [R29] ;  /* 0x000000001d0c7984 */ /* 0x000e680000000c00 */
[----:B------:R-:W-:Y:S04]  /*2f4c0*/  LDS.128 R8, [R29+0x800] ;  /* 0x000800001d087984 */ /* 0x000fe80000000c00 */
[----:B0-----:R-:W-:Y:S04]  /*2f4d0*/  STL.64 [R1+0x270], R4 ;  /* 0x0002700401007387 */ /* 0x001fe80000100a00 */
[----:B------:R-:W-:Y:S04]  /*2f4e0*/  STL.64 [R1+0x278], R6 ;  /* 0x0002780601007387 */ /* 0x000fe80000100a00 */
[----:B------:R-:W0:Y:S04]  /*2f4f0*/  LDS.128 R4, [R29+0x1000] ;  /* 0x001000001d047984 */ /* 0x000e280000000c00 */
[----:B-1----:R-:W-:Y:S04]  /*2f500*/  STL.64 [R1+0x250], R12 ;  /* 0x0002500c01007387 */ /* 0x002fe80000100a00 */
[----:B------:R-:W-:Y:S04]  /*2f510*/  STL.64 [R1+0x258], R14 ;  /* 0x0002580e01007387 */ /* 0x000fe80000100a00 */
[----:B------:R-:W-:Y:S04]  /*2f520*/  LDS.128 R12, [R27+0x800] ;  /* 0x000800001b0c7984 */ /* 0x000fe80000000c00 */
[----:B0-----:R-:W-:Y:S01]  /*2f530*/  STL.64 [R1+0x230], R4 ;  /* 0x0002300401007387 */ /* 0x001fe20000100a00 */
[----:B------:R-:W-:-:S03]  /*2f540*/  IMAD.MOV.U32 R28, RZ, RZ, R7 ;  /* 0x000000ffff1c7224 */ /* 0x000fc600078e0007 */
[----:B------:R-:W-:Y:S04]  /*2f550*/  STL.64 [R1+0x260], R8 ;  /* 0x0002600801007387 */ /* 0x000fe80000100a00 */
[----:B------:R-:W-:Y:S04]  /*2f560*/  STL.64 [R1+0x268], R10 ;  /* 0x0002680a01007387 */ /* 0x000fe80000100a00 */
[----:B------:R-:W-:Y:S04]  /*2f570*/  STL [R1+0x238], R6 ;  /* 0x0002380601007387 */ /* 0x000fe80000100800 */
[----:B------:R-:W0:Y:S04]  /*2f580*/  LDS.128 R4, [R29+0x1800] ;  /* 0x001800001d047984 */ /* 0x000e280000000c00 */
[----:B------:R-:W2:Y:S04]  /*2f590*/  LDL.LU R20, [R1+0x610] ;  /* 0x0006100001147983 */ /* 0x000ea80000300800 */
[----:B------:R-:W2:Y:S04]  /*2f5a0*/  LDL.LU R21, [R1+0x614] ;  /* 0x0006140001157983 */ /* 0x000ea80000300800 */
[----:B------:R-:W2:Y:S04]  /*2f5b0*/  LDL.LU R22, [R1+0x618] ;  /* 0x0006180001167983 */ /* 0x000ea80000300800 */
[----:B------:R-:W2:Y:S04]  /*2f5c0*/  LDL.LU R23, [R1+0x61c] ;  /* 0x00061c0001177983 */ /* 0x000ea80000300800 */
[----:B------:R-:W-:Y:S04]  /*2f5d0*/  STL [R1+0x1094], R28 ;  /* 0x0010941c01007387 */ /* 0x000fe80000100800 */
[----:B------:R-:W-:Y:S04]  /*2f5e0*/  STL [R1+0x1098], R29 ;  /* 0x0010981d01007387 */ /* 0x000fe80000100800 */
[----:B------:R-:W-:Y:S04]  /*2f5f0*/  LDS.128 R8, [R2] ;  /* 0x0000000002087984 */ /* 0x000fe80000000c00 */
[----:B0-----:R-:W-:Y:S04]  /*2f600*/  STL.64 [R1+0x220], R4 ;  /* 0x0002200401007387 */ /* 0x001fe80000100a00 */
[----:B------:R-:W-:Y:S04]  /*2f610*/  STL.64 [R1+0x228], R6 ;  /* 0x0002280601007387 */ /* 0x000fe80000100a00 */
[----:B------:R-:W0:Y:S04]  /*2f620*/  LDS.128 R4, [R2+0x800] ;  /* 0x0008000002047984 */ /* 0x000e280000000c00 */
[----:B0-----:R-:W-:Y:S04]  /*2f630*/  STL.64 [R1+0x200], R4 ;  /* 0x0002000401007387 */ /* 0x001fe80000100a00 */
[----:B------:R-:W-:Y:S04]  /*2f640*/  STL.64 [R1+0x210], R8 ;  /* 0x0002100801007387 */ /* 0x000fe80000100a00 */
[----:B------:R-:W-:Y:S01]  /*2f650*/  STL.64 [R1+0x218], R10 ;  /* 0x0002180a01007387 */ /* 0x000fe20000100a00 */
[----:B------:R-:W-:-:S03]  /*2f660*/  IMAD.MOV.U32 R28, RZ, RZ, R7 ;  /* 0x000000ffff1c7224 */ /* 0x000fc600078e0007 */
[----:B------:R-:W0:Y:S04]  /*2f670*/  LDS.128 R8, [R2+0x1000] ;  /* 0x0010000002087984 */ /* 0x000e280000000c00 */
[----:B------:R-:W-:Y:S04]  /*2f680*/  STL [R1+0x208], R6 ;  /* 0x0002080601007387 */ /* 0x000fe80000100800 */
[----:B------:R-:W1:Y:S04]  /*2f690*/  LDS.128 R4, [R2+0x1800] ;  /* 0x0018000002047984 */ /* 0x000e680000000c00 */
[----:B------:R-:W-:Y:S04]  /*2f6a0*/  STL [R1+0x109c], R28 ;  /* 0x00109c1c01007387 */ /* 0x000fe80000100800 */
[----:B0-----:R-:W-:Y:S04]  /*2f6b0*/  STL [R1+0x10a4], R10 ;  /* 0x0010a40a01007387 */ /* 0x001fe80000100800 */
[----:B------:R0:W-:Y:S04]  /*2f6c0*/  STL [R1+0x10a0], R11 ;  /* 0x0010a00b01007387 */ /* 0x0001e80000100800 */
[----:B0-----:R-:W3:Y:S04]  /*2f6d0*/  LDL R11, [R1+0x454] ;  /* 0x00045400010b7983 */ /* 0x001ee80000100800 */
[----:B------:R-:W-:Y:S04]  /*2f6e0*/  STL.64 [R1+0x10b0], R18 ;  /* 0x0010b01201007387 */ /* 0x000fe80000100a00 */
[----:B-1----:R-:W-:Y:S04]  /*2f6f0*/  STL.64 [R1+0x2a0], R4 ;  /* 0x0002a00401007387 */ /* 0x002fe80000100a00 */
[----:B------:R-:W-:Y:S04]  /*2f700*/  STL.64 [R1+0x2a8], R6 ;  /* 0x0002a80601007387 */ /* 0x000fe80000100a00 */
[----:B------:R0:W-:Y:S04]  /*2f710*/  STL.64 [R1+0x10a8], R16 ;  /* 0x0010a81001007387 */ /* 0x0001e80000100a00 */
[----:B------:R-:W1:Y:S04]  /*2f720*/  LDS.128 R4, [R27+0x1000] ;  /* 0x001000001b047984 */ /* 0x000e680000000c00 */
[----:B0-----:R-:W4:Y:S04]  /*2f730*/  LDL.LU R16, [R1+0x600] ;  /* 0x0006000001107983 */ /* 0x001f280000300800 */
[----:B------:R-:W4:Y:S04]  /*2f740*/  LDL.LU R17, [R1+0x604] ;  /* 0x0006040001117983 */ /* 0x000f280000300800 */
[----:B------:R-:W4:Y:S04]  /*2f750*/  LDL.LU R18, [R1+0x608] ;  /* 0x0006080001127983 */ /* 0x000f280000300800 */
[----:B------:R-:W4:Y:S04]  /*2f760*/  LDL.LU R19, [R1+0x60c] ;  /* 0x00060c0001137983 */ /* 0x000f280000300800 */
[----:B------:R-:W-:Y:S04]  /*2f770*/  STL.64 [R1+0x10c0], R14 ;  /* 0x0010c00e01007387 */ /* 0x000fe80000100a00 */
[----:B------:R0:W-:Y:S04]  /*2f780*/  STL.64 [R1+0x10b8], R12 ;  /* 0x0010b80c01007387 */ /* 0x0001e80000100a00 */
[----:B0-----:R-:W2:Y:S04]  /*2f790*/  LDL.LU R12, [R1+0x5f0] ;  /* 0x0005f000010c7983 */ /* 0x001ea80000300800 */
[----:B------:R-:W2:Y:S04]  /*2f7a0*/  LDL.LU R13, [R1+0x5f4] ;  /* 0x0005f400010d7983 */ /* 0x000ea80000300800 */
[----:B------:R-:W2:Y:S04]  /*2f7b0*/  LDL.LU R14, [R1+0x5f8] ;  /* 0x0005f800010e7983 */ /* 0x000ea80000300800 */
[----:B------:R-:W2:Y:S04]  /*2f7c0*/  LDL.LU R15, [R1+0x5fc] ;  /* 0x0005fc00010f7983 */ /* 0x000ea80000300800 */
[----:B-1----:R-:W-:Y:S04]  /*2f7d0*/  STL.64 [R1+0x10d0], R6 ;  /* 0x0010d00601007387 */ /* 0x002fe80000100a00 */
[----:B------:R-:W-:Y:S04]  /*2f7e0*/  STL.64 [R1+0x10c8], R4 ;  /* 0x0010c80401007387 */ /* 0x000fe80000100a00 */
[----:B------:R-:W0:Y:S04]  /*2f7f0*/  LDS.128 R4, [R27+0x1800] ;  /* 0x001800001b047984 */ /* 0x000e280000000c00 */
[----:B------:R-:W-:Y:S01]  /*2f800*/  BAR.SYNC.DEFER_BLOCKING 0x0 ;  /* 0x0000000000007b1d */ /* 0x000fe20000010000 */
[----:B0-----:R-:W-:-:S05]  /*2f810*/  IMAD.MOV.U32 R10, RZ, RZ, R4 ;  /* 0x000000ffff0a7224 */ /* 0x001fca00078e0004 */
[----:B---3--:R-:W-:Y:S04]  /*2f820*/  STL.64 [R1+0x1158], R10 ;  /* 0x0011580a01007387 */ /* 0x008fe80000100a00 */
[----:B------:R-:W-:Y:S04]  /*2f830*/  STL.64 [R1+0x1150], R8 ;  /* 0x0011500801007387 */ /* 0x000fe80000100a00 */
[----:B--2---:R0:W-:Y:S04]  /*2f840*/  STS.128 [R0], R12 ;  /* 0x0000000c00007388 */ /* 0x0041e80000000c00 */
        /* <DEDUP_REMOVED lines=10> */
[----:B------:R-:W-:Y:S04]  /*2f8f0*/  STS.128 [R0+0x100], R20 ;  /* 0x0001001400007388 */ /* 0x000fe80000000c00 */
[----:B---3--:R-:W-:Y:S04]  /*2f900*/  STL.64 [R1+0x10f0], R14 ;  /* 0x0010f00e01007387 */ /* 0x008fe80000100a00 */
[----:B--2---:R0:W-:Y:S04]  /*2f910*/  STL.64 [R1+0x10e8], R12 ;  /* 0x0010e80c01007387 */ /* 0x0041e80000100a00 */
[----:B0-----:R-:W2:Y:S04]  /*2f920*/  LDL.LU R12, [R1+0x6c0] ;  /* 0x0006c000010c7983 */ /* 0x001ea80000300800 */
[----:B------:R-:W2:Y:S04]  /*2f930*/  LDL.LU R13, [R1+0x6c4] ;  /* 0x0006c400010d7983 */ /* 0x000ea80000300800 */
[----:B------:R-:W3:Y:S04]  /*2f940*/  LDL.LU R14, [R1+0x6c8] ;  /* 0x0006c800010e7983 */ /* 0x000ee80000300800 */
[----:B------:R-:W3:Y:S04]  /*2f950*/  LDL.LU R15, [R1+0x6cc] ;  /* 0x0006cc00010f7983 */ /* 0x000ee80000300800 */
        /* <DEDUP_REMOVED lines=20> */
[----:B------:R-:W-:Y:S04]  /*2faa0*/  STL.64 [R1+0x1120], R22 ;  /* 0x0011201601007387 */ /* 0x000fe80000100a00 */
        /* <DEDUP_REMOVED lines=10> */
[----:B------:R-:W2:Y:S01]  /*2fb50*/  LDL.LU R23, [R1+0x65c] ;  /* 0x00065c0001177983 */ /* 0x000ea20000300800 */
[----:B------:R-:W-:-:S02]  /*2fb60*/  IMAD.MOV.U32 R28, RZ, RZ, R5 ;  /* 0x000000ffff1c7224 */ /* 0x000fc400078e0005 */
[----:B------:R-:W-:Y:S01]  /*2fb70*/  IMAD.MOV.U32 R29, RZ, RZ, R6 ;  /* 0x000000ffff1d7224 */ /* 0x000fe200078e0006 */
[----:B----4-:R-:W-:Y:S01]  /*2fb80*/  STS.128 [R0+0x80], R16 ;  /* 0x0000801000007388 */ /* 0x010fe20000000c00 */
[----:B------:R-:W-:-:S03]  /*2fb90*/  IMAD.MOV.U32 R26, RZ, RZ, R7 ;  /* 0x000000ffff1a7224 */ /* 0x000fc600078e0007 */
[----:B------:R-:W-:Y:S04]  /*2fba0*/  STS.128 [R0+0x180], R8 ;  /* 0x0001800800007388 */ /* 0x000fe80000000c00 */
[----:B--2---:R-:W-:Y:S04]  /*2fbb0*/  STL.64 [R1+0x1148], R22 ;  /* 0x0011481601007387 */ /* 0x004fe80000100a00 */
[----:B------:R0:W-:Y:S04]  /*2fbc0*/  STL.64 [R1+0x1140], R20 ;  /* 0x0011401401007387 */ /* 0x0001e80000100a00 */
[----:B0-----:R-:W2:Y:S04]  /*2fbd0*/  LDL.LU R20, [R1+0x640] ;  /* 0x0006400001147983 */ /* 0x001ea80000300800 */
[----:B------:R-:W2:Y:S04]  /*2fbe0*/  LDL.LU R21, [R1+0x644] ;  /* 0x0006440001157983 */ /* 0x000ea80000300800 */
[----:B------:R-:W2:Y:S04]  /*2fbf0*/  LDL.LU R22, [R1+0x648] ;  /* 0x0006480001167983 */ /* 0x000ea80000300800 */
[----:B------:R-:W2:Y:S04]  /*2fc00*/  LDL.LU R23, [R1+0x64c] ;  /* 0x00064c0001177983 */ /* 0x000ea80000300800 */
[----:B------:R-:W4:Y:S04]  /*2fc10*/  LDL.LU R24, [R1+0x1060] ;  /* 0x0010600001187983 */ /* 0x000f280000300800 */
[----:B---3--:R-:W-:Y:S04]  /*2fc20*/  STL.64 [R1+0x1100], R14 ;  /* 0x0011000e01007387 */ /* 0x008fe80000100a00 */
[----:B------:R0:W-:Y:S04]  /*2fc30*/  STL.64 [R1+0x10f8], R12 ;  /* 0x0010f80c01007387 */ /* 0x0001e80000100a00 */
[----:B0-----:R-:W3:Y:S04]  /*2fc40*/  LDL.LU R12, [R1+0x6b0] ;  /* 0x0006b000010c7983 */ /* 0x001ee80000300800 */
        /* <DEDUP_REMOVED lines=11> */
[----:B------:R-:W3:Y:S04]  /*2fd00*/  LDL.LU.64 R10, [R1+0x1168] ;  /* 0x00116800010a7983 */ /* 0x000ee80000300a00 */
[----:B------:R-:W3:Y:S04]  /*2fd10*/  LDL.LU.64 R8, [R1+0x1160] ;  /* 0x0011600001087983 */ /* 0x000ee80000300a00 */
[----:B--2---:R-:W-:Y:S04]  /*2fd20*/  STS.128 [R0+0x280], R20 ;  /* 0x0002801400007388 */ /* 0x004fe80000000c00 */
[----:B---3--:R0:W-:Y:S04]  /*2fd30*/  STS.128 [R0+0x200], R8 ;  /* 0x0002000800007388 */ /* 0x0081e80000000c00 */
[----:B0-----:R-:W2:Y:S04]  /*2fd40*/  LDL.LU.64 R10, [R1+0x1158] ;  /* 0x00115800010a7983 */ /* 0x001ea80000300a00 */
[----:B------:R-:W3:Y:S04]  /*2fd50*/  LDL.LU.64 R8, [R1+0x1150] ;  /* 0x0011500001087983 */ /* 0x000ee80000300a00 */
[----:B------:R-:W2:Y:S04]  /*2fd60*/  LDL.LU R25, [R1+0x50] ;  /* 0x0000500001197983 */ /* 0x000ea80000300800 */
[----:B------:R-:W2:Y:S04]  /*2fd70*/  LDL.LU.64 R22, [R1+0x1148] ;  /* 0x0011480001167983 */ /* 0x000ea80000300a00 */
[----:B------:R-:W2:Y:S01]  /*2fd80*/  LDL.LU.64 R20, [R1+0x1140] ;  /* 0x0011400001147983 */ /* 0x000ea20000300a00 */
[----:B----4-:R-:W-:-:S03]  /*2fd90*/  ISETP.GE.AND P0, PT, R24, c[0x0][0x178], PT ;  /* 0x00005e0018007a0c */ /* 0x010fc60003f06270 */
[----:B--2---:R0:W-:Y:S04]  /*2fda0*/  STS.128 [R0+0x300], R20 ;  /* 0x0003001400007388 */ /* 0x0041e80000000c00 */
[----:B0-----:R-:W2:Y:S04]  /*2fdb0*/  LDL.LU.64 R22, [R1+0x1138] ;  /* 0x0011380001167983 */ /* 0x001ea80000300a00 */
[----:B------:R-:W2:Y:S01]  /*2fdc0*/  LDL.LU.64 R20, [R1+0x1130] ;  /* 0x0011300001147983 */ /* 0x000ea20000300a00 */
[----:B------:R-:W-:-:S04]  /*2fdd0*/  IADD3 R2, R11, 0x1, RZ ;  /* 0x000000010b027810 */ /* 0x000fc80007ffe0ff */
[----:B------:R-:W-:Y:S02]  /*2fde0*/  ISETP.LT.AND P5, PT, R2, c[0x0][0x17c], !P0 ;  /* 0x00005f0002007a0c */ /* 0x000fe400047a1270 */
[----:B------:R-:W-:-:S04]  /*2fdf0*/  IADD3 R2, R11, 0x3, RZ ;  /* 0x000000030b027810 */ /* 0x000fc80007ffe0ff */
[----:B------:R-:W-:Y:S01]  /*2fe00*/  ISETP.LT.AND P3, PT, R2, c[0x0][0x17c], !P0 ;  /* 0x00005f0002007a0c */ /* 0x000fe20004761270 */
[----:B------:R-:W-:Y:S02]  /*2fe10*/  IMAD R2, R24, c[0x0][0x194], RZ ;  /* 0x0000650018027a24 */ /* 0x000fe400078e02ff */
[----:B------:R-:W4:Y:S04]  /*2fe20*/  LDL.LU R24, [R1+0x1128] ;  /* 0x0011280001187983 */ /* 0x000f280000300800 */
[----:B--2---:R0:W-:Y:S04]  /*2fe30*/  STS.128 [R0+0x380], R20 ;  /* 0x0003801400007388 */ /* 0x0041e80000000c00 */
[----:B0-----:R-:W2:Y:S04]  /*2fe40*/  LDL.LU.64 R22, [R1+0x1120] ;  /* 0x0011200001167983 */ /* 0x001ea80000300a00 */
[----:B------:R-:W2:Y:S04]  /*2fe50*/  LDL.LU.64 R20, [R1+0x1118] ;  /* 0x0011180001147983 */ /* 0x000ea80000300a00 */
[----:B------:R-:W-:Y:S04]  /*2fe60*/  STS.128 [R0+0x500], R12 ;  /* 0x0005000c00007388 */ /* 0x000fe80000000c00 */
[----:B--2---:R0:W-:Y:S04]  /*2fe70*/  STS.128 [R0+0x400], R20 ;  /* 0x0004001400007388 */ /* 0x0041e80000000c00 */
[----:B0-----:R-:W2:Y:S04]  /*2fe80*/  LDL.LU.64 R22, [R1+0x1110] ;  /* 0x0011100001167983 */ /* 0x001ea80000300a00 */
[----:B------:R-:W2:Y:S04]  /*2fe90*/  LDL.LU.64 R20, [R1+0x1108] ;  /* 0x0011080001147983 */ /* 0x000ea80000300a00 */
[----:B------:R-:W2:Y:S04]  /*2fea0*/  LDL.LU.64 R14, [R1+0x1100] ;  /* 0x00110000010e7983 */ /* 0x000ea80000300a00 */
[----:B------:R-:W2:Y:S04]  /*2feb0*/  LDL.LU.64 R12, [R1+0x10f8] ;  /* 0x0010f800010c7983 */ /* 0x000ea80000300a00 */
[----:B--2---:R0:W-:Y:S04]  /*2fec0*/  STS.128 [R0+0x580], R12 ;  /* 0x0005800c00007388 */ /* 0x0041e80000000c00 */
[----:B0-----:R-:W2:Y:S04]  /*2fed0*/  LDL.LU.64 R14, [R1+0x10f0] ;  /* 0x0010f000010e7983 */ /* 0x001ea80000300a00 */
[----:B------:R-:W2:Y:S04]  /*2fee0*/  LDL.LU.64 R12, [R1+0x10e8] ;  /* 0x0010e800010c7983 */ /* 0x000ea80000300a00 */
[----:B--2---:R0:W-:Y:S04]  /*2fef0*/  STS.128 [R0+0x600], R12 ;  /* 0x0006000c00007388 */ /* 0x0041e80000000c00 */
[----:B0-----:R-:W2:Y:S04]  /*2ff00*/  LDL.LU.64 R14, [R1+0x10e0] ;  /* 0x0010e000010e7983 */ /* 0x001ea80000300a00 */
[----:B------:R-:W2:Y:S01]  /*2ff10*/  LDL.LU.64 R12, [R1+0x10d8] ;  /* 0x0010d800010c7983 */ /* 0x000ea20000300a00 */
[----:B------:R-:W-:-:S03]  /*2ff20*/  IADD3 R3, R11, 0x2, RZ ;  /* 0x000000020b037810 */ /* 0x000fc60007ffe0ff */
[----:B------:R0:W-:Y:S04]  /*2ff30*/  STS.128 [R0+0x480], R20 ;  /* 0x0004801400007388 */ /* 0x0001e80000000c00 */
[----:B------:R1:W-:Y:S04]  /*2ff40*/  STS.128 [R0+0x680], R4 ;  /* 0x0006800400007388 */ /* 0x0003e80000000c00 */
[----:B------:R-:W-:Y:S01]  /*2ff50*/  STS.128 [R0+0x780], R16 ;  /* 0x0007801000007388 */ /* 0x000fe20000000c00 */
[----:B------:R-:W-:Y:S02]  /*2ff60*/  ISETP.LT.AND P4, PT, R3, c[0x0][0x17c], !P0 ;  /* 0x00005f0003007a0c */ /* 0x000fe40004781270 */
[----:B------:R-:W-:-:S02]  /*2ff70*/  IADD3 R3, R11, 0x4, RZ ;  /* 0x000000040b037810 */ /* 0x000fc40007ffe0ff */
[----:B------:R-:W-:Y:S02]  /*2ff80*/  ISETP.LT.AND P1, PT, R11, c[0x0][0x17c], !P0 ;  /* 0x00005f000b007a0c */ /* 0x000fe40004721270 */
[----:B------:R-:W-:Y:S01]  /*2ff90*/  ISETP.LT.AND P2, PT, R3, c[0x0][0x17c], !P0 ;  /* 0x00005f0003007a0c */ /* 0x000fe20004741270 */
[----:B0-----:R-:W-:Y:S01]  /*2ffa0*/  IMAD R21, R11, c[0x0][0x198], RZ ;  /* 0x000066000b157a24 */ /* 0x001fe200078e02ff */
[C---:B------:R-:W-:Y:S02]  /*2ffb0*/  LEA R3, P6, R2.reuse, c[0x0][0x170], 0x1 ;  /* 0x00005c0002037a11 */ /* 0x040fe400078c08ff */
[----:B----4-:R-:W-:Y:S01]  /*2ffc0*/  PRMT R24, R25, 0x7632, R24 ;  /* 0x0000763219187816 */ /* 0x010fe20000000018 */
[----:B-1----:R-:W4:Y:S01]  /*2ffd0*/  LDL.LU.64 R6, [R1+0x10d0] ;  /* 0x0010d00001067983 */ /* 0x002f220000300a00 */
[----:B------:R-:W-:Y:S02]  /*2ffe0*/  LEA.HI.X.SX32 R2, R2, c[0x0][0x174], 0x1, P6 ;  /* 0x00005d0002027a11 */ /* 0x000fe400030f0eff */
[C---:B------:R-:W-:Y:S01]  /*2fff0*/  LEA R20, P6, R21.reuse, R3, 0x1 ;  /* 0x0000000315147211 */ /* 0x040fe200078c08ff */
[----:B------:R-:W3:Y:S01]  /*30000*/  LDL.LU.64 R4, [R1+0x10c8] ;  /* 0x0010c80001047983 */ /* 0x000ee20000300a00 */
[----:B------:R-:W-:-:S02]  /*30010*/  IADD3 R23, R21, c[0x0][0x198], RZ ;  /* 0x0000660015177a10 */ /* 0x000fc40007ffe0ff */
[----:B------:R-:W-:Y:S02]  /*30020*/  LEA.HI.X.SX32 R21, R21, R2, 0x1, P6 ;  /* 0x0000000215157211 */ /* 0x000fe400030f0eff */
[C---:B------:R-:W-:Y:S01]  /*30030*/  LEA R22, P6, R23.reuse, R3, 0x1 ;  /* 0x0000000317167211 */ /* 0x040fe200078c08ff */
[----:B--2---:R0:W-:Y:S04]  /*30040*/  STS.128 [R0+0x700], R12 ;  /* 0x0007000c00007388 */ /* 0x0041e80000000c00 */
[----:B------:R-:W-:Y:S06]  /*30050*/  BAR.SYNC.DEFER_BLOCKING 0x0 ;  /* 0x0000000000007b1d */ /* 0x000fec0000010000 */
[----:B0-----:R-:W2:Y:S04]  /*30060*/  LDL.LU.64 R14, [R1+0x10c0] ;  /* 0x0010c000010e7983 */ /* 0x001ea80000300a00 */
[----:B------:R-:W2:Y:S04]  /*30070*/  LDL.LU.64 R12, [R1+0x10b8] ;  /* 0x0010b800010c7983 */ /* 0x000ea80000300a00 */
[----:B------:R-:W2:Y:S04]  /*30080*/  LDL.LU.64 R18, [R1+0x10b0] ;  /* 0x0010b00001127983 */ /* 0x000ea80000300a00 */
[----:B------:R0:W-:Y:S04]  /*30090*/  @P1 STG.E.U16 [R20.64], R25 ;  /* 0x0000001914001986 */ /* 0x0001e8000c101504 */
[----:B------:R-:W2:Y:S01]  /*300a0*/  LDL.LU.64 R16, [R1+0x10a8] ;  /* 0x0010a80001107983 */ /* 0x000ea20000300a00 */
[----:B0-----:R-:W-:-:S02]  /*300b0*/  IADD3 R21, R23, c[0x0][0x198], RZ ;  /* 0x0000660017157a10 */ /* 0x001fc40007ffe0ff */
[----:B------:R-:W-:Y:S02]  /*300c0*/  LEA.HI.X.SX32 R23, R23, R2, 0x1, P6 ;  /* 0x0000000217177211 */ /* 0x000fe400030f0eff */
[----:B------:R-:W-:-:S03]  /*300d0*/  IADD3 R25, R11, 0x6, RZ ;  /* 0x000000060b197810 */ /* 0x000fc60007ffe0ff */
[----:B------:R0:W-:Y:S01]  /*300e0*/  @P5 STG.E.U16 [R22.64], R24 ;  /* 0x0000001816005986 */ /* 0x0001e2000c101504 */
[----:B------:R-:W-:-:S03]  /*300f0*/  ISETP.LT.AND P5, PT, R25, c[0x0][0x17c], !P0 ;  /* 0x00005f0019007a0c */ /* 0x000fc600047a1270 */
[----:B------:R-:W2:Y:S01]  /*30100*/  LDL.LU R25, [R1+0x60] ;  /* 0x0000600001197983 */ /* 0x000ea20000300800 */
[----:B------:R-:W-:Y:S02]  /*30110*/  IADD3 R0, R11, 0x5, RZ ;  /* 0x000000050b007810 */ /* 0x000fe40007ffe0ff */
[C---:B------:R-:W-:Y:S02]  /*30120*/  LEA R20, P6, R21.reuse, R3, 0x1 ;  /* 0x0000000315147211 */ /* 0x040fe400078c08ff */
[----:B------:R-:W-:Y:S02]  /*30130*/  ISETP.LT.AND P1, PT, R0, c[0x0][0x17c], !P0 ;  /* 0x00005f0000007a0c */ /* 0x000fe40004721270 */
[C---:B------:R-:W-:Y:S02]  /*30140*/  IADD3 R0, R21.reuse, c[0x0][0x198], RZ ;  /* 0x0000660015007a10 */ /* 0x040fe40007ffe0ff */
[----:B------:R-:W-:Y:S02]  /*30150*/  LEA.HI.X.SX32 R21, R21, R2, 0x1, P6 ;  /* 0x0000000215157211 */ /* 0x000fe400030f0eff */
[----:B0-----:R-:W-:-:S02]  /*30160*/  IADD3 R23, R11, 0x7, RZ ;  /* 0x000000070b177810 */ /* 0x001fc40007ffe0ff */
[C---:B------:R-:W-:Y:S01]  /*30170*/  LEA R22, P6, R0.reuse, R3, 0x1 ;  /* 0x0000000300167211 */ /* 0x040fe200078c08ff */
[----:B--2---:R0:W-:Y:S01]  /*30180*/  @P4 STG.E.U16 [R20.64], R25 ;  /* 0x0000001914004986 */ /* 0x0041e2000c101504 */
[----:B------:R-:W-:Y:S02]  /*30190*/  ISETP.LT.AND P4, PT, R23, c[0x0][0x17c], !P0 ;  /* 0x00005f0017007a0c */ /* 0x000fe40004781270 */
[----:B------:R-:W-:Y:S02]  /*301a0*/  LEA.HI.X.SX32 R23, R0, R2, 0x1, P6 ;  /* 0x0000000200177211 */ /* 0x000fe400030f0eff */
[----:B------:R-:W-:Y:S02]  /*301b0*/  PRMT R24, R25, 0x7632, R24 ;  /* 0x0000763219187816 */ /* 0x000fe40000000018 */
[----:B0-----:R-:W-:-:S03]  /*301c0*/  IADD3 R25, R11, 0x8, RZ ;  /* 0x000000080b197810 */ /* 0x001fc60007ffe0ff */
[----:B------:R0:W-:Y:S01]  /*301d0*/  @P3 STG.E.U16 [R22.64], R24 ;  /* 0x0000001816003986 */ /* 0x0001e2000c101504 */
[----:B------:R-:W-:-:S03]  /*301e0*/  ISETP.LT.AND P3, PT, R25, c[0x0][0x17c], !P0 ;  /* 0x00005f0019007a0c */ /* 0x000fc60004761270 */
[----:B------:R-:W2:Y:S01]  /*301f0*/  LDL.LU R25, [R1+0x70] ;  /* 0x0000700001197983 */ /* 0x000ea20000300800 */
[----:B------:R-:W-:-:S04]  /*30200*/  IADD3 R21, R0, c[0x0][0x198], RZ ;  /* 0x0000660000157a10 */ /* 0x000fc80007ffe0ff */
[CC--:B------:R-:W-:Y:S02]  /*30210*/  LEA R20, P6, R21.reuse, R3.reuse, 0x1 ;  /* 0x0000000315147211 */ /* 0x0c0fe400078c08ff */
[C---:B------:R-:W-:Y:S02]  /*30220*/  IADD3 R0, R21.reuse, c[0x0][0x198], RZ ;  /* 0x0000660015007a10 */ /* 0x040fe40007ffe0ff */
[----:B------:R-:W-:Y:S02]  /*30230*/  LEA.HI.X.SX32 R21, R21, R2, 0x1, P6 ;  /* 0x0000000215157211 */ /* 0x000fe400030f0eff */
[----:B0-----:R-:W-:Y:S02]  /*30240*/  IADD3 R23, R11, 0x9, RZ ;  /* 0x000000090b177810 */ /* 0x001fe40007ffe0ff */
[----:B------:R-:W-:Y:S01]  /*30250*/  LEA R22, P6, R0, R3, 0x1 ;  /* 0x0000000300167211 */ /* 0x000fe200078c08ff */
[----:B--2---:R0:W-:Y:S01]  /*30260*/  @P2 STG.E.U16 [R20.64], R25 ;  /* 0x0000001914002986 */ /* 0x0041e2000c101504 */
[----:B------:R-:W-:-:S02]  /*30270*/  ISETP.LT.AND P2, PT, R23, c[0x0][0x17c], !P0 ;  /* 0x00005f0017007a0c */ /* 0x000fc40004741270 */
        /* <DEDUP_REMOVED lines=859> */
[----:B------:R-:W2:Y:S01]  /*33830*/  LDL.LU R25, [R1] ;  /* 0x0000000001197983 */ /* 0x000ea20000300800 */
        /* <DEDUP_REMOVED lines=944> */
[----:B------:R0:W-:Y:S01]  /*37340*/  @P4 STG.E.U16 [R20.64], R16 ;  /* 0x0000001014004986 */ /* 0x0001e2000c101504 */
[----:B------:R-:W-:-:S02]  /*37350*/  ISETP.LT.AND P4, PT, R23, c[0x0][0x17c], !P0 ;  /* 0x00005f0017007a0c */ /* 0x000fc40004781270 */
[CC--:B------:R-:W-:Y:S02]  /*37360*/  LEA.HI.X.SX32 R23, R0.reuse, R2.reuse, 0x1, P6 ;  /* 0x0000000200177211 */ /* 0x0c0fe400030f0eff */
[----:B0-----:R-:W-:Y:S02]  /*37370*/  IADD3 R21, R0, c[0x0][0x198], RZ ;  /* 0x0000660000157a10 */ /* 0x001fe40007ffe0ff */
[----:B------:R-:W-:Y:S02]  /*37380*/  PRMT R16, R16, 0x7632, R16 ;  /* 0x0000763210107816 */ /* 0x000fe40000000010 */
[C---:B------:R-:W-:Y:S02]  /*37390*/  LEA R20, P6, R21.reuse, R3, 0x1 ;  /* 0x0000000315147211 */ /* 0x040fe400078c08ff */
[C---:B------:R-:W-:Y:S01]  /*373a0*/  IADD3 R0, R21.reuse, c[0x0][0x198], RZ ;  /* 0x0000660015007a10 */ /* 0x040fe20007ffe0ff */
[----:B------:R0:W-:Y:S01]  /*373b0*/  @P3 STG.E.U16 [R22.64], R16 ;  /* 0x0000001016003986 */ /* 0x0001e2000c101504 */
[----:B------:R-:W-:-:S02]  /*373c0*/  LEA.HI.X.SX32 R21, R21, R2, 0x1, P6 ;  /* 0x0000000215157211 */ /* 0x000fc400030f0eff */
[----:B------:R-:W-:-:S04]  /*373d0*/  IADD3 R24, R11, 0x10c, RZ ;  /* 0x0000010c0b187810 */ /* 0x000fc80007ffe0ff */
[----:B------:R-:W-:Y:S02]  /*373e0*/  ISETP.LT.AND P3, PT, R24, c[0x0][0x17c], !P0 ;  /* 0x00005f0018007a0c */ /* 0x000fe40004761270 */
[----:B0-----:R-:W-:Y:S02]  /*373f0*/  IADD3 R23, R11, 0x10d, RZ ;  /* 0x0000010d0b177810 */ /* 0x001fe40007ffe0ff */
[C---:B------:R-:W-:Y:S01]  /*37400*/  LEA R22, P6, R0.reuse, R3, 0x1 ;  /* 0x0000000300167211 */ /* 0x040fe200078c08ff */
[----:B--2---:R0:W-:Y:S01]  /*37410*/  @P2 STG.E.U16 [R20.64], R25 ;  /* 0x0000001914002986 */ /* 0x0041e2000c101504 */
[----:B------:R-:W-:Y:S02]  /*37420*/  ISETP.LT.AND P2, PT, R23, c[0x0][0x17c], !P0 ;  /* 0x00005f0017007a0c */ /* 0x000fe40004741270 */
[----:B------:R-:W-:Y:S02]  /*37430*/  LEA.HI.X.SX32 R23, R0, R2, 0x1, P6 ;  /* 0x0000000200177211 */ /* 0x000fe400030f0eff */
[----:B------:R-:W-:-:S02]  /*37440*/  PRMT R24, R25, 0x7632, R24 ;  /* 0x0000763219187816 */ /* 0x000fc40000000018 */
        /* <DEDUP_REMOVED lines=23> */
[C---:B------:R-:W-:Y:S02]  /*375c0*/  LEA R22, P6, R0.reuse, R3, 0x1 ;  /* 0x0000000300167211 */ /* 0x040fe400078c08ff */
[----:B------:R-:W-:Y:S01]  /*375d0*/  IADD3 R16, R0, c[0x0][0x198], RZ ;  /* 0x0000660000107a10 */ /* 0x000fe20007ffe0ff */
[----:B--2---:R0:W-:Y:S01]  /*375e0*/  @P3 STG.E.U16 [R20.64], R25 ;  /* 0x0000001914003986 */ /* 0x0041e2000c101504 */
[----:B------:R-:W-:-:S02]  /*375f0*/  ISETP.LT.AND P3, PT, R23, c[0x0][0x17c], !P0 ;  /* 0x00005f0017007a0c */ /* 0x000fc40004761270 */
[-C--:B------:R-:W-:Y:S02]  /*37600*/  LEA.HI.X.SX32 R23, R0, R2.reuse, 0x1, P6 ;  /* 0x0000000200177211 */ /* 0x080fe400030f0eff */
[----:B------:R-:W-:Y:S02]  /*37610*/  PRMT R24, R25, 0x7632, R24 ;  /* 0x0000763219187816 */ /* 0x000fe40000000018 */
[C---:B------:R-:W-:Y:S02]  /*37620*/  IADD3 R0, R16.reuse, c[0x0][0x198], RZ ;  /* 0x0000660010007a10 */ /* 0x040fe40007ffe0ff */
[C---:B0-----:R-:W-:Y:S01]  /*37630*/  LEA R20, P6, R16.reuse, R3, 0x1 ;  /* 0x0000000310147211 */ /* 0x041fe200078c08ff */
[----:B------:R0:W-:Y:S03]  /*37640*/  @P2 STG.E.U16 [R22.64], R24 ;  /* 0x0000001816002986 */ /* 0x0001e6000c101504 */
[----:B------:R-:W-:-:S02]  /*37650*/  LEA.HI.X.SX32 R21, R16, R2, 0x1, P6 ;  /* 0x0000000210157211 */ /* 0x000fc400030f0eff */
[----:B------:R-:W-:-:S03]  /*37660*/  IADD3 R25, R11, 0x112, RZ ;  /* 0x000001120b197810 */ /* 0x000fc60007ffe0ff */
[----:B------:R1:W-:Y:S01]  /*37670*/  @P1 STG.E.U16 [R20.64], R12 ;  /* 0x0000000c14001986 */ /* 0x0003e2000c101504 */
[----:B0-----:R-:W-:Y:S02]  /*37680*/  IADD3 R23, R11, 0x113, RZ ;  /* 0x000001130b177810 */ /* 0x001fe40007ffe0ff */
[C---:B------:R-:W-:Y:S02]  /*37690*/  LEA R22, P6, R0.reuse, R3, 0x1 ;  /* 0x0000000300167211 */ /* 0x040fe400078c08ff */
[----:B------:R-:W-:Y:S02]  /*376a0*/  ISETP.LT.AND P1, PT, R23, c[0x0][0x17c], !P0 ;  /* 0x00005f0017007a0c */ /* 0x000fe40004721270 */
[----:B------:R-:W-:Y:S02]  /*376b0*/  LEA.HI.X.SX32 R23, R0, R2, 0x1, P6 ;  /* 0x0000000200177211 */ /* 0x000fe400030f0eff */
[----:B-1----:R-:W-:Y:S02]  /*376c0*/  PRMT R12, R12, 0x7632, R12 ;  /* 0x000076320c0c7816 */ /* 0x002fe4000000000c */
[----:B------:R-:W-:-:S02]  /*376d0*/  IADD3 R24, R11, 0x114, RZ ;  /* 0x000001140b187810 */ /* 0x000fc40007ffe0ff */
[----:B------:R-:W-:Y:S01]  /*376e0*/  ISETP.LT.AND P2, PT, R25, c[0x0][0x17c], !P0 ;  /* 0x00005f0019007a0c */ /* 0x000fe20004741270 */
[----:B------:R0:W-:Y:S01]  /*376f0*/  @P5 STG.E.U16 [R22.64], R12 ;  /* 0x0000000c16005986 */ /* 0x0001e2000c101504 */
[----:B------:R-:W-:-:S03]  /*37700*/  ISETP.LT.AND P5, PT, R24, c[0x0][0x17c], !P0 ;  /* 0x00005f0018007a0c */ /* 0x000fc600047a1270 */
[----:B------:R-:W2:Y:S04]  /*37710*/  LDL.LU R25, [R1+0x230] ;  /* 0x0002300001197983 */ /* 0x000ea80000300800 */
[----:B------:R-:W2:Y:S01]  /*37720*/  LDL.LU R24, [R1+0x290] ;  /* 0x0002900001187983 */ /* 0x000ea20000300800 */
[----:B------:R-:W-:-:S04]  /*37730*/  IADD3 R16, R0, c[0x0][0x198], RZ ;  /* 0x0000660000107a10 */ /* 0x000fc80007ffe0ff */
[CC--:B------:R-:W-:Y:S02]  /*37740*/  LEA R20, P6, R16.reuse, R3.reuse, 0x1 ;  /* 0x0000000310147211 */ /* 0x0c0fe400078c08ff */
[C---:B------:R-:W-:Y:S02]  /*37750*/  IADD3 R0, R16.reuse, c[0x0][0x198], RZ ;  /* 0x0000660010007a10 */ /* 0x040fe40007ffe0ff */
[----:B------:R-:W-:Y:S02]  /*37760*/  LEA.HI.X.SX32 R21, R16, R2, 0x1, P6 ;  /* 0x0000000210157211 */ /* 0x000fe400030f0eff */
[----:B------:R-:W-:Y:S02]  /*37770*/  IADD3 R16, R11, 0x115, RZ ;  /* 0x000001150b107810 */ /* 0x000fe40007ffe0ff */
[C---:B0-----:R-:W-:Y:S02]  /*37780*/  LEA R22, P6, R0.reuse, R3, 0x1 ;  /* 0x0000000300167211 */ /* 0x041fe400078c08ff */
[----:B------:R-:W-:-:S02]  /*37790*/  IADD3 R12, R0, c[0x0][0x198], RZ ;  /* 0x00006600000c7a10 */ /* 0x000fc40007ffe0ff */
[----:B------:R-:W-:Y:S02]  /*377a0*/  LEA.HI.X.SX32 R23, R0, R2, 0x1, P6 ;  /* 0x0000000200177211 */ /* 0x000fe400030f0eff */
[----:B------:R-:W-:Y:S01]  /*377b0*/  IADD3 R0, R12, c[0x0][0x198], RZ ;  /* 0x000066000c007a10 */ /* 0x000fe20007ffe0ff */
[----:B--2---:R0:W-:Y:S01]  /*377c0*/  @P4 STG.E.U16 [R20.64], R24 ;  /* 0x0000001814004986 */ /* 0x0041e2000c101504 */
[----:B------:R-:W-:Y:S02]  /*377d0*/  ISETP.LT.AND P4, PT, R16, c[0x0][0x17c], !P0 ;  /* 0x00005f0010007a0c */ /* 0x000fe40004781270 */
[----:B------:R-:W-:Y:S02]  /*377e0*/  PRMT R16, R24, 0x7632, R16 ;  /* 0x0000763218107816 */ /* 0x000fe40000000010 */
[----:B0-----:R-:W-:-:S03]  /*377f0*/  LEA R20, P6, R12, R3, 0x1 ;  /* 0x000000030c147211 */ /* 0x001fc600078c08ff */
[----:B------:R0:W-:Y:S01]  /*37800*/  @P3 STG.E.U16 [R22.64], R16 ;  /* 0x0000001016003986 */ /* 0x0001e2000c101504 */
[----:B------:R-:W-:Y:S02]  /*37810*/  LEA.HI.X.SX32 R21, R12, R2, 0x1, P6 ;  /* 0x000000020c157211 */ /* 0x000fe400030f0eff */
[----:B------:R-:W-:-:S03]  /*37820*/  IADD3 R12, R0, c[0x0][0x198], RZ ;  /* 0x00006600000c7a10 */ /* 0x000fc60007ffe0ff */
[----:B------:R1:W-:Y:S01]  /*37830*/  @P2 STG.E.U16 [R20.64], R25 ;  /* 0x0000001914002986 */ /* 0x0003e2000c101504 */
[----:B0-----:R-:W-:Y:S02]  /*37840*/  IADD3 R16, R11, 0x117, RZ ;  /* 0x000001170b107810 */ /* 0x001fe40007ffe0ff */
[-C--:B------:R-:W-:Y:S02]  /*37850*/  LEA R22, P6, R0, R3.reuse, 0x1 ;  /* 0x0000000300167211 */ /* 0x080fe400078c08ff */
[----:B------:R-:W-:Y:S02]  /*37860*/  ISETP.LT.AND P2, PT, R16, c[0x0][0x17c], !P0 ;  /* 0x00005f0010007a0c */ /* 0x000fe40004741270 */
[----:B------:R-:W-:Y:S02]  /*37870*/  LEA.HI.X.SX32 R23, R0, R2, 0x1, P6 ;  /* 0x0000000200177211 */ /* 0x000fe400030f0eff */
[----:B------:R-:W-:Y:S02]  /*37880*/  PRMT R16, R25, 0x7632, R16 ;  /* 0x0000763219107816 */ /* 0x000fe40000000010 */
[C---:B-1----:R-:W-:Y:S01]  /*37890*/  LEA R20, P6, R12.reuse, R3, 0x1 ;  /* 0x000000030c147211 */ /* 0x042fe200078c08ff */
[----:B------:R-:W2:Y:S01]  /*378a0*/  LDL.LU R25, [R1+0x2a0] ;  /* 0x0002a00001197983 */ /* 0x000ea20000300800 */
[----:B------:R-:W-:-:S02]  /*378b0*/  IADD3 R0, R12, c[0x0][0x198], RZ ;  /* 0x000066000c007a10 */ /* 0x000fc40007ffe0ff */
[----:B------:R-:W-:Y:S01]  /*378c0*/  LEA.HI.X.SX32 R21, R12, R2, 0x1, P6 ;  /* 0x000000020c157211 */ /* 0x000fe200030f0eff */
[----:B------:R0:W-:Y:S01]  /*378d0*/  @P1 STG.E.U16 [R22.64], R16 ;  /* 0x0000001016001986 */ /* 0x0001e2000c101504 */
[----:B------:R-:W-:-:S03]  /*378e0*/  IADD3 R24, R11, 0x116, RZ ;  /* 0x000001160b187810 */ /* 0x000fc60007ffe0ff */
[----:B---3--:R1:W-:Y:S01]  /*378f0*/  @P5 STG.E.U16 [R20.64], R8 ;  /* 0x0000000814005986 */ /* 0x0083e2000c101504 */
[----:B------:R-:W-:Y:S02]  /*37900*/  ISETP.LT.AND P3, PT, R24, c[0x0][0x17c], !P0 ;  /* 0x00005f0018007a0c */ /* 0x000fe40004761270 */
[C---:B------:R-:W-:Y:S02]  /*37910*/  IADD3 R24, R11.reuse, 0x118, RZ ;  /* 0x000001180b187810 */ /* 0x040fe40007ffe0ff */
[----:B0-----:R-:W-:Y:S02]  /*37920*/  IADD3 R16, R11, 0x119, RZ ;  /* 0x000001190b107810 */ /* 0x001fe40007ffe0ff */
[----:B------:R-:W-:Y:S02]  /*37930*/  LEA R22, P6, R0, R3, 0x1 ;  /* 0x0000000300167211 */ /* 0x000fe400078c08ff */
[----:B------:R-:W-:Y:S02]  /*37940*/  ISETP.LT.AND P5, PT, R16, c[0x0][0x17c], !P0 ;  /* 0x00005f0010007a0c */ /* 0x000fe400047a1270 */
[----:B------:R-:W-:-:S02]  /*37950*/  LEA.HI.X.SX32 R23, R0, R2, 0x1, P6 ;  /* 0x0000000200177211 */ /* 0x000fc400030f0eff */
[----:B-1----:R-:W-:Y:S02]  /*37960*/  PRMT R8, R8, 0x7632, R8 ;  /* 0x0000763208087816 */ /* 0x002fe40000000008 */
[----:B------:R-:W-:Y:S02]  /*37970*/  IADD3 R16, R11, 0x11a, RZ ;  /* 0x0000011a0b107810 */ /* 0x000fe40007ffe0ff */
[----:B------:R-:W-:Y:S01]  /*37980*/  ISETP.LT.AND P1, PT, R24, c[0x0][0x17c], !P0 ;  /* 0x00005f0018007a0c */ /* 0x000fe20004721270 */
[----:B------:R0:W-:Y:S01]  /*37990*/  @P4 STG.E.U16 [R22.64], R8 ;  /* 0x0000000816004986 */ /* 0x0001e2000c101504 */
[----:B------:R-:W-:-:S03]  /*379a0*/  ISETP.LT.AND P4, PT, R16, c[0x0][0x17c], !P0 ;  /* 0x00005f0010007a0c */ /* 0x000fc60004781270 */
[----:B------:R-:W3:Y:S04]  /*379b0*/  LDL.LU R24, [R1+0x220] ;  /* 0x0002200001187983 */ /* 0x000ee80000300800 */
[----:B------:R-:W2:Y:S01]  /*379c0*/  LDL.LU R16, [R1+0x270] ;  /* 0x0002700001107983 */ /* 0x000ea20000300800 */
[----:B------:R-:W-:-:S04]  /*379d0*/  IADD3 R12, R0, c[0x0][0x198], RZ ;  /* 0x00006600000c7a10 */ /* 0x000fc80007ffe0ff */
[CC--:B------:R-:W-:Y:S02]  /*379e0*/  LEA R20, P6, R12.reuse, R3.reuse, 0x1 ;  /* 0x000000030c147211 */ /* 0x0c0fe400078c08ff */
[C---:B------:R-:W-:Y:S02]  /*379f0*/  IADD3 R0, R12.reuse, c[0x0][0x198], RZ ;  /* 0x000066000c007a10 */ /* 0x040fe40007ffe0ff */
[-C--:B------:R-:W-:Y:S02]  /*37a00*/  LEA.HI.X.SX32 R21, R12, R2.reuse, 0x1, P6 ;  /* 0x000000020c157211 */ /* 0x080fe400030f0eff */
[C---:B0-----:R-:W-:Y:S02]  /*37a10*/  LEA R22, P6, R0.reuse, R3, 0x1 ;  /* 0x0000000300167211 */ /* 0x041fe400078c08ff */
[C---:B------:R-:W-:Y:S01]  /*37a20*/  IADD3 R8, R0.reuse, c[0x0][0x198], RZ ;  /* 0x0000660000087a10 */ /* 0x040fe20007ffe0ff */
[----:B------:R0:W-:Y:S01]  /*37a30*/  @P3 STG.E.U16 [R20.64], R4 ;  /* 0x0000000414003986 */ /* 0x0001e2000c101504 */
[----:B------:R-:W-:-:S02]  /*37a40*/  LEA.HI.X.SX32 R23, R0, R2, 0x1, P6 ;  /* 0x0000000200177211 */ /* 0x000fc400030f0eff */
[----:B------:R-:W-:Y:S02]  /*37a50*/  IADD3 R0, R8, c[0x0][0x198], RZ ;  /* 0x0000660008007a10 */ /* 0x000fe40007ffe0ff */
[----:B0-----:R-:W-:Y:S02]  /*37a60*/  PRMT R4, R4, 0x7632, R4 ;  /* 0x0000763204047816 */ /* 0x001fe40000000004 */
[----:B------:R-:W-:-:S03]  /*37a70*/  LEA R20, P6, R8, R3, 0x1 ;  /* 0x0000000308147211 */ /* 0x000fc600078c08ff */
[----:B------:R0:W-:Y:S01]  /*37a80*/  @P2 STG.E.U16 [R22.64], R4 ;  /* 0x0000000416002986 */ /* 0x0001e2000c101504 */
[-C--:B------:R-:W-:Y:S02]  /*37a90*/  LEA.HI.X.SX32 R21, R8, R2.reuse, 0x1, P6 ;  /* 0x0000000208157211 */ /* 0x080fe400030f0eff */
[C---:B------:R-:W-:Y:S02]  /*37aa0*/  IADD3 R8, R11.reuse, 0x11d, RZ ;  /* 0x0000011d0b087810 */ /* 0x040fe40007ffe0ff */
[----:B------:R-:W-:Y:S02]  /*37ab0*/  IADD3 R12, R11, 0x11b, RZ ;  /* 0x0000011b0b0c7810 */ /* 0x000fe40007ffe0ff */
[C---:B0-----:R-:W-:Y:S02]  /*37ac0*/  LEA R22, P6, R0.reuse, R3, 0x1 ;  /* 0x0000000300167211 */ /* 0x041fe400078c08ff */
[C---:B------:R-:W-:Y:S02]  /*37ad0*/  IADD3 R4, R0.reuse, c[0x0][0x198], RZ ;  /* 0x0000660000047a10 */ /* 0x040fe40007ffe0ff */
[----:B------:R-:W-:-:S02]  /*37ae0*/  LEA.HI.X.SX32 R23, R0, R2, 0x1, P6 ;  /* 0x0000000200177211 */ /* 0x000fc400030f0eff */
[----:B------:R-:W-:Y:S02]  /*37af0*/  ISETP.LT.AND P3, PT, R12, c[0x0][0x17c], !P0 ;  /* 0x00005f000c007a0c */ /* 0x000fe40004761270 */
[----:B------:R-:W-:Y:S02]  /*37b00*/  IADD3 R0, R4, c[0x0][0x198], RZ ;  /* 0x0000660004007a10 */ /* 0x000fe40007ffe0ff */
[----:B------:R-:W-:-:S04]  /*37b10*/  IADD3 R12, R11, 0x11c, RZ ;  /* 0x0000011c0b0c7810 */ /* 0x000fc80007ffe0ff */
[----:B------:R-:W-:Y:S02]  /*37b20*/  ISETP.LT.AND P2, PT, R12, c[0x0][0x17c], !P0 ;  /* 0x00005f000c007a0c */ /* 0x000fe40004741270 */
[----:B------:R-:W-:Y:S01]  /*37b30*/  IADD3 R12, R11, 0x11e, RZ ;  /* 0x0000011e0b0c7810 */ /* 0x000fe20007ffe0ff */
[----:B--2---:R0:W-:Y:S01]  /*37b40*/  @P1 STG.E.U16 [R20.64], R16 ;  /* 0x0000001014001986 */ /* 0x0041e2000c101504 */
[----:B------:R-:W-:Y:S02]  /*37b50*/  ISETP.LT.AND P1, PT, R8, c[0x0][0x17c], !P0 ;  /* 0x00005f0008007a0c */ /* 0x000fe40004721270 */
[----:B------:R-:W-:Y:S02]  /*37b60*/  PRMT R8, R16, 0x7632, R8 ;  /* 0x0000763210087816 */ /* 0x000fe40000000008 */
[----:B0-----:R-:W-:-:S03]  /*37b70*/  LEA R20, P6, R4, R3, 0x1 ;  /* 0x0000000304147211 */ /* 0x001fc600078c08ff */
[----:B------:R0:W-:Y:S01]  /*37b80*/  @P5 STG.E.U16 [R22.64], R8 ;  /* 0x0000000816005986 */ /* 0x0001e2000c101504 */
[----:B------:R-:W-:-:S03]  /*37b90*/  LEA.HI.X.SX32 R21, R4, R2, 0x1, P6 ;  /* 0x0000000204157211 */ /* 0x000fc600030f0eff */
[----:B------:R-:W2:Y:S01]  /*37ba0*/  LDL.LU R16, [R1+0x244] ;  /* 0x0002440001107983 */ /* 0x000ea20000300800 */
[----:B------:R-:W-:-:S03]  /*37bb0*/  IADD3 R4, R0, c[0x0][0x198], RZ ;  /* 0x0000660000047a10 */ /* 0x000fc60007ffe0ff */
[----:B---3--:R1:W-:Y:S01]  /*37bc0*/  @P4 STG.E.U16 [R20.64], R24 ;  /* 0x0000001814004986 */ /* 0x0083e2000c101504 */
[----:B0-----:R-:W-:Y:S02]  /*37bd0*/  IADD3 R8, R11, 0x11f, RZ ;  /* 0x0000011f0b087810 */ /* 0x001fe40007ffe0ff */
[-C--:B------:R-:W-:Y:S02]  /*37be0*/  LEA R22, P6, R0, R3.reuse, 0x1 ;  /* 0x0000000300167211 */ /* 0x080fe400078c08ff */
[----:B------:R-:W-:Y:S02]  /*37bf0*/  ISETP.LT.AND P4, PT, R8, c[0x0][0x17c], !P0 ;  /* 0x00005f0008007a0c */ /* 0x000fe40004781270 */
[----:B------:R-:W-:Y:S02]  /*37c00*/  LEA.HI.X.SX32 R23, R0, R2, 0x1, P6 ;  /* 0x0000000200177211 */ /* 0x000fe400030f0eff */
[----:B------:R-:W-:Y:S02]  /*37c10*/  PRMT R8, R24, 0x7632, R8 ;  /* 0x0000763218087816 */ /* 0x000fe40000000008 */
[C---:B-1----:R-:W-:Y:S01]  /*37c20*/  LEA R20, P6, R4.reuse, R3, 0x1 ;  /* 0x0000000304147211 */ /* 0x042fe200078c08ff */
[----:B------:R-:W3:Y:S01]  /*37c30*/  LDL.LU R24, [R1+0x254] ;  /* 0x0002540001187983 */ /* 0x000ee20000300800 */
[----:B------:R-:W-:-:S02]  /*37c40*/  IADD3 R0, R4, c[0x0][0x198], RZ ;  /* 0x0000660004007a10 */ /* 0x000fc40007ffe0ff */
[----:B------:R-:W-:Y:S01]  /*37c50*/  LEA.HI.X.SX32 R21, R4, R2, 0x1, P6 ;  /* 0x0000000204157211 */ /* 0x000fe200030f0eff */
[----:B------:R0:W-:Y:S01]  /*37c60*/  @P3 STG.E.U16 [R22.64], R8 ;  /* 0x0000000816003986 */ /* 0x0001e2000c101504 */
[----:B------:R-:W-:Y:S02]  /*37c70*/  ISETP.LT.AND P5, PT, R12, c[0x0][0x17c], !P0 ;  /* 0x00005f000c007a0c */ /* 0x000fe400047a1270 */
[C---:B------:R-:W-:Y:S01]  /*37c80*/  IADD3 R4, R0.reuse, c[0x0][0x198], RZ ;  /* 0x0000660000047a10 */ /* 0x040fe20007ffe0ff */
[----:B------:R1:W-:Y:S01]  /*37c90*/  @P2 STG.E.U16 [R20.64], R25 ;  /* 0x0000001914002986 */ /* 0x0003e2000c101504 */
[----:B0-----:R-:W-:Y:S02]  /*37ca0*/  IADD3 R8, R11, 0x121, RZ ;  /* 0x000001210b087810 */ /* 0x001fe40007ffe0ff */
[----:B------:R-:W-:Y:S02]  /*37cb0*/  LEA R22, P6, R0, R3, 0x1 ;  /* 0x0000000300167211 */ /* 0x000fe400078c08ff */
[----:B------:R-:W-:-:S02]  /*37cc0*/  ISETP.LT.AND P2, PT, R8, c[0x0][0x17c], !P0 ;  /* 0x00005f0008007a0c */ /* 0x000fc40004741270 */
[----:B------:R-:W-:Y:S02]  /*37cd0*/  LEA.HI.X.SX32 R23, R0, R2, 0x1, P6 ;  /* 0x0000000200177211 */ /* 0x000fe400030f0eff */
[----:B------:R-:W-:Y:S02]  /*37ce0*/  PRMT R8, R25, 0x7632, R8 ;  /* 0x0000763219087816 */ /* 0x000fe40000000008 */
[----:B-1----:R-:W-:-:S03]  /*37cf0*/  LEA R20, P6, R4, R3, 0x1 ;  /* 0x0000000304147211 */ /* 0x002fc600078c08ff */
[----:B------:R0:W-:Y:S01]  /*37d00*/  @P1 STG.E.U16 [R22.64], R8 ;  /* 0x0000000816001986 */ /* 0x0001e2000c101504 */
[----:B------:R-:W-:-:S05]  /*37d10*/  LEA.HI.X.SX32 R21, R4, R2, 0x1, P6 ;  /* 0x0000000204157211 */ /* 0x000fca00030f0eff */
[----:B------:R1:W-:Y:S01]  /*37d20*/  @P5 STG.E.U16 [R20.64], R10 ;  /* 0x0000000a14005986 */ /* 0x0003e2000c101504 */
[----:B0-----:R-:W-:-:S04]  /*37d30*/  IADD3 R8, R11, 0x123, RZ ;  /* 0x000001230b087810 */ /* 0x001fc80007ffe0ff */
[----:B------:R-:W-:Y:S02]  /*37d40*/  ISETP.LT.AND P5, PT, R8, c[0x0][0x17c], !P0 ;  /* 0x00005f0008007a0c */ /* 0x000fe400047a1270 */
[----:B------:R-:W-:Y:S02]  /*37d50*/  PRMT R8, R10, 0x7632, R8 ;  /* 0x000076320a087816 */ /* 0x000fe40000000008 */
[----:B-1----:R-:W4:Y:S04]  /*37d60*/  LDL.LU R10, [R1+0x10a4] ;  /* 0x0010a400010a7983 */ /* 0x002f280000300800 */
[----:B------:R-:W4:Y:S01]  /*37d70*/  LDL.LU R25, [R1+0x214] ;  /* 0x0002140001197983 */ /* 0x000f220000300800 */
[----:B------:R-:W-:Y:S02]  /*37d80*/  IADD3 R0, R4, c[0x0][0x198], RZ ;  /* 0x0000660004007a10 */ /* 0x000fe40007ffe0ff */
[----:B------:R-:W-:-:S02]  /*37d90*/  IADD3 R12, R11, 0x120, RZ ;  /* 0x000001200b0c7810 */ /* 0x000fc40007ffe0ff */
[-C--:B------:R-:W-:Y:S02]  /*37da0*/  LEA R22, P6, R0, R3.reuse, 0x1 ;  /* 0x0000000300167211 */ /* 0x080fe400078c08ff */
[----:B------:R-:W-:Y:S02]  /*37db0*/  ISETP.LT.AND P3, PT, R12, c[0x0][0x17c], !P0 ;  /* 0x00005f000c007a0c */ /* 0x000fe40004761270 */
[C---:B------:R-:W-:Y:S02]  /*37dc0*/  IADD3 R4, R0.reuse, c[0x0][0x198], RZ ;  /* 0x0000660000047a10 */ /* 0x040fe40007ffe0ff */
[----:B------:R-:W-:Y:S02]  /*37dd0*/  LEA.HI.X.SX32 R23, R0, R2, 0x1, P6 ;  /* 0x0000000200177211 */ /* 0x000fe400030f0eff */
[C---:B------:R-:W-:Y:S02]  /*37de0*/  LEA R20, P6, R4.reuse, R3, 0x1 ;  /* 0x0000000304147211 */ /* 0x040fe400078c08ff */
[----:B------:R-:W-:-:S02]  /*37df0*/  IADD3 R0, R4, c[0x0][0x198], RZ ;  /* 0x0000660004007a10 */ /* 0x000fc40007ffe0ff */
[C---:B------:R-:W-:Y:S01]  /*37e00*/  IADD3 R12, R11.reuse, 0x122, RZ ;  /* 0x000001220b0c7810 */ /* 0x040fe20007ffe0ff */
[----:B------:R0:W-:Y:S01]  /*37e10*/  @P4 STG.E.U16 [R22.64], R8 ;  /* 0x0000000816004986 */ /* 0x0001e2000c101504 */
[----:B------:R-:W-:Y:S02]  /*37e20*/  LEA.HI.X.SX32 R21, R4, R2, 0x1, P6 ;  /* 0x0000000204157211 */ /* 0x000fe400030f0eff */
[----:B------:R-:W-:Y:S02]  /*37e30*/  ISETP.LT.AND P1, PT, R12, c[0x0][0x17c], !P0 ;  /* 0x00005f000c007a0c */ /* 0x000fe40004721270 */
[C---:B------:R-:W-:Y:S02]  /*37e40*/  IADD3 R4, R0.reuse, c[0x0][0x198], RZ ;  /* 0x0000660000047a10 */ /* 0x040fe40007ffe0ff */
[----:B0-----:R-:W-:Y:S02]  /*37e50*/  IADD3 R8, R11, 0x125, RZ ;  /* 0x000001250b087810 */ /* 0x001fe40007ffe0ff */
[----:B------:R-:W-:-:S04]  /*37e60*/  LEA R22, P6, R0, R3, 0x1 ;  /* 0x0000000300167211 */ /* 0x000fc800078c08ff */
[----:B------:R-:W-:Y:S02]  /*37e70*/  LEA.HI.X.SX32 R23, R0, R2, 0x1, P6 ;  /* 0x0000000200177211 */ /* 0x000fe400030f0eff */
        /* <DEDUP_REMOVED lines=9> */
[----:B------:R-:W-:Y:S02]  /*37f10*/  LEA.HI.X.SX32 R21, R4, R2, 0x1, P6 ;  /* 0x0000000204157211 */ /* 0x000fe400030f0eff */
        /* <DEDUP_REMOVED lines=12> */
[----:B------:R-:W-:Y:S02]  /*37fe0*/  ISETP.LT.AND P2, PT, R12, c[0x0][0x17c], !P0 ;  /* 0x00005f000c007a0c */ /* 0x000fe40004741270 */
[C---:B------:R-:W-:Y:S02]  /*37ff0*/  IADD3 R4, R0.reuse, c[0x0][0x198], RZ ;  /* 0x0000660000047a10 */ /* 0x040fe40007ffe0ff */
[----:B0-----:R-:W-:Y:S02]  /*38000*/  IADD3 R8, R11, 0x129, RZ ;  /* 0x000001290b087810 */ /* 0x001fe40007ffe0ff */
[----:B------:R-:W-:-:S04]  /*38010*/  LEA R22, P6, R0, R3, 0x1 ;  /* 0x0000000300167211 */ /* 0x000fc800078c08ff */
[----:B------:R-:W-:Y:S02]  /*38020*/  LEA.HI.X.SX32 R23, R0, R2, 0x1, P6 ;  /* 0x0000000200177211 */ /* 0x000fe400030f0eff */
[----:B------:R-:W-:Y:S02]  /*38030*/  IADD3 R0, R4, c[0x0][0x198], RZ ;  /* 0x0000660004007a10 */ /* 0x000fe40007ffe0ff */
[----:B------:R-:W-:Y:S01]  /*38040*/  IADD3 R12, R11, 0x128, RZ ;  /* 0x000001280b0c7810 */ /* 0x000fe20007ffe0ff */
[----:B----4-:R0:W-:Y:S01]  /*38050*/  @P4 STG.E.U16 [R20.64], R25 ;  /* 0x0000001914004986 */ /* 0x0101e2000c101504 */
[----:B------:R-:W-:Y:S02]  /*38060*/  ISETP.LT.AND P4, PT, R8, c[0x0][0x17c], !P0 ;  /* 0x00005f0008007a0c */ /* 0x000fe40004781270 */
[----:B------:R-:W-:Y:S02]  /*38070*/  PRMT R8, R25, 0x7632, R8 ;  /* 0x0000763219087816 */ /* 0x000fe40000000008 */
[----:B0-----:R-:W-:-:S03]  /*38080*/  LEA R20, P6, R4, R3, 0x1 ;  /* 0x0000000304147211 */ /* 0x001fc600078c08ff */
[----:B------:R0:W-:Y:S01]  /*38090*/  @P3 STG.E.U16 [R22.64], R8 ;  /* 0x0000000816003986 */ /* 0x0001e2000c101504 */
[----:B------:R-:W-:Y:S02]  /*380a0*/  LEA.HI.X.SX32 R21, R4, R2, 0x1, P6 ;  /* 0x0000000204157211 */ /* 0x000fe400030f0eff */
[----:B------:R-:W-:Y:S02]  /*380b0*/  ISETP.LT.AND P5, PT, R12, c[0x0][0x17c], !P0 ;  /* 0x00005f000c007a0c */ /* 0x000fe400047a1270 */
[C---:B------:R-:W-:Y:S01]  /*380c0*/  IADD3 R12, R11.reuse, 0x12a, RZ ;  /* 0x0000012a0b0c7810 */ /* 0x040fe20007ffe0ff */
[----:B------:R-:W-:Y:S01]  /*380d0*/  @P2 STG.E.U16 [R20.64], R17 ;  /* 0x0000001114002986 */ /* 0x000fe2000c101504 */
[----:B0-----:R-:W-:Y:S02]  /*380e0*/  IADD3 R8, R11, 0x12b, RZ ;  /* 0x0000012b0b087810 */ /* 0x001fe40007ffe0ff */
[----:B------:R-:W-:Y:S02]  /*380f0*/  LEA R22, P6, R0, R3, 0x1 ;  /* 0x0000000300167211 */ /* 0x000fe400078c08ff */
[----:B------:R-:W-:-:S02]  /*38100*/  ISETP.LT.AND P2, PT, R8, c[0x0][0x17c], !P0 ;  /* 0x00005f0008007a0c */ /* 0x000fc40004741270 */
[----:B------:R-:W-:Y:S02]  /*38110*/  LEA.HI.X.SX32 R23, R0, R2, 0x1, P6 ;  /* 0x0000000200177211 */ /* 0x000fe400030f0eff */
[----:B------:R-:W-:Y:S02]  /*38120*/  PRMT R8, R17, 0x7632, R8 ;  /* 0x0000763211087816 */ /* 0x000fe40000000008 */
[----:B------:R-:W-:Y:S02]  /*38130*/  ISETP.LT.AND P3, PT, R12, c[0x0][0x17c], !P0 ;  /* 0x00005f000c007a0c */ /* 0x000fe40004761270 */
[----:B------:R-:W-:Y:S01]  /*38140*/  IADD3 R12, R11, 0x12c, RZ ;  /* 0x0000012c0b0c7810 */ /* 0x000fe20007ffe0ff */
[----:B------:R0:W-:Y:S04]  /*38150*/  @P1 STG.E.U16 [R22.64], R8 ;  /* 0x0000000816001986 */ /* 0x0001e8000c101504 */
[----:B------:R-:W3:Y:S04]  /*38160*/  LDL.LU R11, [R1+0x10a0] ;  /* 0x0010a000010b7983 */ /* 0x000ee80000300800 */
[----:B------:R-:W4:Y:S04]  /*38170*/  LDL.LU R25, [R1+0x204] ;  /* 0x0002040001197983 */ /* 0x000f280000300800 */
[----:B0-----:R-:W2:Y:S04]  /*38180*/  LDL.LU R23, [R1+0x284] ;  /* 0x0002840001177983 */ /* 0x001ea80000300800 */
[----:B------:R-:W3:Y:S01]  /*38190*/  LDL R22, [R1+0x454] ;  /* 0x0004540001167983 */ /* 0x000ee20000100800 */
[----:B------:R-:W-:-:S04]  /*381a0*/  IADD3 R4, R0, c[0x0][0x198], RZ ;  /* 0x0000660000047a10 */ /* 0x000fc80007ffe0ff */
[CC--:B------:R-:W-:Y:S02]  /*381b0*/  LEA R16, P6, R4.reuse, R3.reuse, 0x1 ;  /* 0x0000000304107211 */ /* 0x0c0fe400078c08ff */
[C---:B------:R-:W-:Y:S02]  /*381c0*/  IADD3 R0, R4.reuse, c[0x0][0x198], RZ ;  /* 0x0000660004007a10 */ /* 0x040fe40007ffe0ff */
[-C--:B------:R-:W-:Y:S02]  /*381d0*/  LEA.HI.X.SX32 R17, R4, R2.reuse, 0x1, P6 ;  /* 0x0000000204117211 */ /* 0x080fe400030f0eff */
[C---:B------:R-:W-:Y:S02]  /*381e0*/  LEA R20, P6, R0.reuse, R3, 0x1 ;  /* 0x0000000300147211 */ /* 0x040fe400078c08ff */
[C---:B------:R-:W-:Y:S02]  /*381f0*/  IADD3 R4, R0.reuse, c[0x0][0x198], RZ ;  /* 0x0000660000047a10 */ /* 0x040fe40007ffe0ff */
[----:B------:R-:W-:-:S02]  /*38200*/  LEA.HI.X.SX32 R21, R0, R2, 0x1, P6 ;  /* 0x0000000200157211 */ /* 0x000fc400030f0eff */
[----:B------:R-:W-:Y:S02]  /*38210*/  IADD3 R0, R4, c[0x0][0x198], RZ ;  /* 0x0000660004007a10 */ /* 0x000fe40007ffe0ff */
[----:B------:R-:W-:Y:S01]  /*38220*/  ISETP.LT.AND P1, PT, R12, c[0x0][0x17c], !P0 ;  /* 0x00005f000c007a0c */ /* 0x000fe20004721270 */
[----:B--2---:R0:W-:Y:S01]  /*38230*/  @P5 STG.E.U16 [R16.64], R23 ;  /* 0x0000001710005986 */ /* 0x0041e2000c101504 */
[----:B---3--:R-:W-:-:S04]  /*38240*/  IADD3 R8, R22, 0x12d, RZ ;  /* 0x0000012d16087810 */ /* 0x008fc80007ffe0ff */
        /* <DEDUP_REMOVED lines=8> */
[----:B------:R-:W-:Y:S02]  /*382d0*/  LEA R20, P6, R0, R3, 0x1 ;  /* 0x0000000300147211 */ /* 0x000fe400078c08ff */
[----:B------:R-:W-:Y:S02]  /*382e0*/  ISETP.LT.AND P3, PT, R8, c[0x0][0x17c], !P0 ;  /* 0x00005f0008007a0c */ /* 0x000fe40004761270 */
[----:B------:R-:W-:Y:S02]  /*382f0*/  PRMT R8, R24, 0x7632, R8 ;  /* 0x0000763218087816 */ /* 0x000fe40000000008 */
[----:B-1----:R-:W2:Y:S01]  /*38300*/  LDL.LU R24, [R1+0x294] ;  /* 0x0002940001187983 */ /* 0x002ea20000300800 */
[----:B------:R-:W-:-:S02]  /*38310*/  LEA.HI.X.SX32 R21, R0, R2, 0x1, P6 ;  /* 0x0000000200157211 */ /* 0x000fc400030f0eff */
[----:B------:R-:W-:-:S03]  /*38320*/  LEA R16, P6, R4, R3, 0x1 ;  /* 0x0000000304107211 */ /* 0x000fc600078c08ff */
[----:B------:R0:W-:Y:S01]  /*38330*/  @P2 STG.E.U16 [R20.64], R8 ;  /* 0x0000000814002986 */ /* 0x0001e2000c101504 */
[----:B------:R-:W-:-:S05]  /*38340*/  LEA.HI.X.SX32 R17, R4, R2, 0x1, P6 ;  /* 0x0000000204117211 */ /* 0x000fca00030f0eff */
[----:B----4-:R1:W-:Y:S01]  /*38350*/  @P1 STG.E.U16 [R16.64], R25 ;  /* 0x0000001910001986 */ /* 0x0103e2000c101504 */
[----:B0-----:R-:W-:-:S04]  /*38360*/  IADD3 R8, R22, 0x131, RZ ;  /* 0x0000013116087810 */ /* 0x001fc80007ffe0ff */
[----:B------:R-:W-:Y:S02]  /*38370*/  ISETP.LT.AND P1, PT, R8, c[0x0][0x17c], !P0 ;  /* 0x00005f0008007a0c */ /* 0x000fe40004721270 */
[----:B------:R-:W-:Y:S02]  /*38380*/  PRMT R8, R25, 0x7632, R8 ;  /* 0x0000763219087816 */ /* 0x000fe40000000008 */
[----:B-1----:R-:W3:Y:S01]  /*38390*/  LDL.LU R25, [R1+0x234] ;  /* 0x0002340001197983 */ /* 0x002ee20000300800 */
[----:B------:R-:W-:Y:S02]  /*383a0*/  IADD3 R0, R4, c[0x0][0x198], RZ ;  /* 0x0000660004007a10 */ /* 0x000fe40007ffe0ff */
[----:B------:R-:W-:Y:S01]  /*383b0*/  IADD3 R12, R22, 0x12e, RZ ;  /* 0x0000012e160c7810 */ /* 0x000fe20007ffe0ff */
[----:B------:R-:W4:Y:S01]  /*383c0*/  LDL.LU R23, [R1+0x274] ;  /* 0x0002740001177983 */ /* 0x000f220000300800 */
[----:B------:R-:W-:Y:S02]  /*383d0*/  LEA R20, P6, R0, R3, 0x1 ;  /* 0x0000000300147211 */ /* 0x000fe400078c08ff */
[----:B------:R-:W-:-:S02]  /*383e0*/  ISETP.LT.AND P4, PT, R12, c[0x0][0x17c], !P0 ;  /* 0x00005f000c007a0c */ /* 0x000fc40004781270 */
[C---:B------:R-:W-:Y:S02]  /*383f0*/  IADD3 R4, R0.reuse, c[0x0][0x198], RZ ;  /* 0x0000660000047a10 */ /* 0x040fe40007ffe0ff */
[-C--:B------:R-:W-:Y:S02]  /*38400*/  LEA.HI.X.SX32 R21, R0, R2.reuse, 0x1, P6 ;  /* 0x0000000200157211 */ /* 0x080fe400030f0eff */
[----:B------:R-:W-:Y:S02]  /*38410*/  LEA R16, P6, R4, R3, 0x1 ;  /* 0x0000000304107211 */ /* 0x000fe400078c08ff */
[----:B------:R-:W-:Y:S02]  /*38420*/  IADD3 R12, R22, 0x130, RZ ;  /* 0x00000130160c7810 */ /* 0x000fe40007ffe0ff */
[C---:B------:R-:W-:Y:S01]  /*38430*/  IADD3 R0, R4.reuse, c[0x0][0x198], RZ ;  /* 0x0000660004007a10 */ /* 0x040fe20007ffe0ff */
[----:B------:R0:W-:Y:S01]  /*38440*/  @P5 STG.E.U16 [R20.64], R8 ;  /* 0x0000000814005986 */ /* 0x0001e2000c101504 */
[----:B------:R-:W-:-:S02]  /*38450*/  LEA.HI.X.SX32 R17, R4, R2, 0x1, P6 ;  /* 0x0000000204117211 */ /* 0x000fc400030f0eff */
[----:B------:R-:W-:Y:S02]  /*38460*/  ISETP.LT.AND P2, PT, R12, c[0x0][0x17c], !P0 ;  /* 0x00005f000c007a0c */ /* 0x000fe40004741270 */
[----:B------:R-:W-:Y:S02]  /*38470*/  IADD3 R12, R22, 0x132, RZ ;  /* 0x00000132160c7810 */ /* 0x000fe40007ffe0ff */
[----:B------:R-:W-:Y:S01]  /*38480*/  IADD3 R4, R0, c[0x0][0x198], RZ ;  /* 0x0000660000047a10 */ /* 0x000fe20007ffe0ff */
[----:B------:R1:W-:Y:S01]  /*38490*/  @P4 STG.E.U16 [R16.64], R13 ;  /* 0x0000000d10004986 */ /* 0x0003e2000c101504 */
[----:B0-----:R-:W-:Y:S02]  /*384a0*/  IADD3 R8, R22, 0x133, RZ ;  /* 0x0000013316087810 */ /* 0x001fe40007ffe0ff */
[----:B------:R-:W-:Y:S02]  /*384b0*/  LEA R20, P6, R0, R3, 0x1 ;  /* 0x0000000300147211 */ /* 0x000fe400078c08ff */
[----:B------:R-:W-:-:S02]  /*384c0*/  ISETP.LT.AND P5, PT, R12, c[0x0][0x17c], !P0 ;  /* 0x00005f000c007a0c */ /* 0x000fc400047a1270 */
[----:B------:R-:W-:Y:S02]  /*384d0*/  ISETP.LT.AND P4, PT, R8, c[0x0][0x17c], !P0 ;  /* 0x00005f0008007a0c */ /* 0x000fe40004781270 */
[-C--:B------:R-:W-:Y:S02]  /*384e0*/  LEA.HI.X.SX32 R21, R0, R2.reuse, 0x1, P6 ;  /* 0x0000000200157211 */ /* 0x080fe400030f0eff */
[----:B------:R-:W-:Y:S02]  /*384f0*/  PRMT R8, R13, 0x7632, R8 ;  /* 0x000076320d087816 */ /* 0x000fe40000000008 */
[----:B------:R-:W-:Y:S02]  /*38500*/  LEA R12, P6, R4, R3, 0x1 ;  /* 0x00000003040c7211 */ /* 0x000fe400078c08ff */
[----:B-1----:R-:W-:Y:S01]  /*38510*/  IADD3 R16, R22, 0x134, RZ ;  /* 0x0000013416107810 */ /* 0x002fe20007ffe0ff */
[----:B------:R0:W-:Y:S01]  /*38520*/  @P3 STG.E.U16 [R20.64], R8 ;  /* 0x0000000814003986 */ /* 0x0001e2000c101504 */
[----:B------:R-:W-:-:S02]  /*38530*/  LEA.HI.X.SX32 R13, R4, R2, 0x1, P6 ;  /* 0x00000002040d7211 */ /* 0x000fc400030f0eff */
[----:B------:R-:W-:Y:S02]  /*38540*/  IADD3 R0, R4, c[0x0][0x198], RZ ;  /* 0x0000660004007a10 */ /* 0x000fe40007ffe0ff */
[----:B------:R-:W-:Y:S02]  /*38550*/  ISETP.LT.AND P3, PT, R16, c[0x0][0x17c], !P0 ;  /* 0x00005f0010007a0c */ /* 0x000fe40004761270 */
[----:B------:R-:W-:Y:S02]  /*38560*/  LEA R16, P6, R0, R3, 0x1 ;  /* 0x0000000300107211 */ /* 0x000fe400078c08ff */
[----:B0-----:R-:W-:Y:S02]  /*38570*/  IADD3 R8, R22, 0x135, RZ ;  /* 0x0000013516087810 */ /* 0x001fe40007ffe0ff */
[C---:B------:R-:W-:Y:S02]  /*38580*/  IADD3 R4, R0.reuse, c[0x0][0x198], RZ ;  /* 0x0000660000047a10 */ /* 0x040fe40007ffe0ff */
[----:B------:R-:W-:Y:S01]  /*38590*/  LEA.HI.X.SX32 R17, R0, R2, 0x1, P6 ;  /* 0x0000000200117211 */ /* 0x000fe200030f0eff */
[----:B--2---:R0:W-:Y:S01]  /*385a0*/  @P2 STG.E.U16 [R12.64], R24 ;  /* 0x000000180c002986 */ /* 0x0041e2000c101504 */
[----:B------:R-:W-:-:S02]  /*385b0*/  ISETP.LT.AND P2, PT, R8, c[0x0][0x17c], !P0 ;  /* 0x00005f0008007a0c */ /* 0x000fc40004741270 */
[----:B------:R-:W-:Y:S02]  /*385c0*/  PRMT R8, R24, 0x7632, R8 ;  /* 0x0000763218087816 */ /* 0x000fe40000000008 */
[----:B0-----:R-:W2:Y:S01]  /*385d0*/  LDL.LU R24, [R1+0x224] ;  /* 0x0002240001187983 */ /* 0x001ea20000300800 */
[----:B------:R-:W-:-:S03]  /*385e0*/  LEA R12, P6, R4, R3, 0x1 ;  /* 0x00000003040c7211 */ /* 0x000fc600078c08ff */
[----:B------:R0:W-:Y:S01]  /*385f0*/  @P1 STG.E.U16 [R16.64], R8 ;  /* 0x0000000810001986 */ /* 0x0001e2000c101504 */
[----:B------:R-:W-:Y:S02]  /*38600*/  LEA.HI.X.SX32 R13, R4, R2, 0x1, P6 ;  /* 0x00000002040d7211 */ /* 0x000fe400030f0eff */
[----:B0-----:R-:W-:-:S03]  /*38610*/  IADD3 R8, R22, 0x137, RZ ;  /* 0x0000013716087810 */ /* 0x001fc60007ffe0ff */
[----:B---3--:R0:W-:Y:S01]  /*38620*/  @P5 STG.E.U16 [R12.64], R25 ;  /* 0x000000190c005986 */ /* 0x0081e2000c101504 */
[----:B------:R-:W-:Y:S02]  /*38630*/  ISETP.LT.AND P5, PT, R8, c[0x0][0x17c], !P0 ;  /* 0x00005f0008007a0c */ /* 0x000fe400047a1270 */
[----:B------:R-:W-:Y:S02]  /*38640*/  PRMT R8, R25, 0x7632, R8 ;  /* 0x0000763219087816 */ /* 0x000fe40000000008 */
[----:B0-----:R-:W3:Y:S01]  /*38650*/  LDL.LU R25, [R1+0x2a4] ;  /* 0x0002a40001197983 */ /* 0x001ee20000300800 */
[----:B------:R-:W-:-:S04]  /*38660*/  IADD3 R0, R4, c[0x0][0x198], RZ ;  /* 0x0000660004007a10 */ /* 0x000fc80007ffe0ff */
[CC--:B------:R-:W-:Y:S02]  /*38670*/  LEA R16, P6, R0.reuse, R3.reuse, 0x1 ;  /* 0x0000000300107211 */ /* 0x0c0fe400078c08ff */
[C---:B------:R-:W-:Y:S02]  /*38680*/  IADD3 R4, R0.reuse, c[0x0][0x198], RZ ;  /* 0x0000660000047a10 */ /* 0x040fe40007ffe0ff */
[-C--:B------:R-:W-:Y:S02]  /*38690*/  LEA.HI.X.SX32 R17, R0, R2.reuse, 0x1, P6 ;  /* 0x0000000200117211 */ /* 0x080fe400030f0eff */
[C---:B------:R-:W-:Y:S02]  /*386a0*/  LEA R12, P6, R4.reuse, R3, 0x1 ;  /* 0x00000003040c7211 */ /* 0x040fe400078c08ff */
[----:B------:R-:W-:Y:S02]  /*386b0*/  IADD3 R0, R4, c[0x0][0x198], RZ ;  /* 0x0000660004007a10 */ /* 0x000fe40007ffe0ff */
[----:B------:R-:W-:Y:S01]  /*386c0*/  IADD3 R20, R22, 0x136, RZ ;  /* 0x0000013616147810 */ /* 0x000fe20007ffe0ff */
[----:B------:R0:W-:Y:S01]  /*386d0*/  @P4 STG.E.U16 [R16.64], R8 ;  /* 0x0000000810004986 */ /* 0x0001e2000c101504 */
[----:B------:R-:W-:-:S02]  /*386e0*/  LEA.HI.X.SX32 R13, R4, R2, 0x1, P6 ;  /* 0x00000002040d7211 */ /* 0x000fc400030f0eff */
[----:B------:R-:W-:Y:S02]  /*386f0*/  ISETP.LT.AND P1, PT, R20, c[0x0][0x17c], !P0 ;  /* 0x00005f0014007a0c */ /* 0x000fe40004721270 */
[----:B------:R-:W-:Y:S01]  /*38700*/  IADD3 R4, R0, c[0x0][0x198], RZ ;  /* 0x0000660000047a10 */ /* 0x000fe20007ffe0ff */
[----:B------:R1:W-:Y:S01]  /*38710*/  @P3 STG.E.U16 [R12.64], R9 ;  /* 0x000000090c003986 */ /* 0x0003e2000c101504 */
[----:B0-----:R-:W-:Y:S02]  /*38720*/  IADD3 R8, R22, 0x139, RZ ;  /* 0x0000013916087810 */ /* 0x001fe40007ffe0ff */
[----:B------:R-:W-:Y:S02]  /*38730*/  LEA R16, P6, R0, R3, 0x1 ;  /* 0x0000000300107211 */ /* 0x000fe400078c08ff */
[----:B------:R-:W-:Y:S02]  /*38740*/  ISETP.LT.AND P3, PT, R8, c[0x0][0x17c], !P0 ;  /* 0x00005f0008007a0c */ /* 0x000fe40004761270 */
[----:B------:R-:W-:-:S02]  /*38750*/  LEA.HI.X.SX32 R17, R0, R2, 0x1, P6 ;  /* 0x0000000200117211 */ /* 0x000fc400030f0eff */
[C---:B------:R-:W-:Y:S02]  /*38760*/  LEA R8, P6, R4.reuse, R3, 0x1 ;  /* 0x0000000304087211 */ /* 0x040fe400078c08ff */
[----:B-1----:R-:W-:Y:S02]  /*38770*/  PRMT R12, R9, 0x7632, R12 ;  /* 0x00007632090c7816 */ /* 0x002fe4000000000c */
[C---:B------:R-:W-:Y:S02]  /*38780*/  LEA.HI.X.SX32 R9, R4.reuse, R2, 0x1, P6 ;  /* 0x0000000204097211 */ /* 0x040fe400030f0eff */
[----:B------:R-:W-:Y:S02]  /*38790*/  IADD3 R0, R4, c[0x0][0x198], RZ ;  /* 0x0000660004007a10 */ /* 0x000fe40007ffe0ff */
[C---:B------:R-:W-:Y:S01]  /*387a0*/  IADD3 R20, R22.reuse, 0x138, RZ ;  /* 0x0000013816147810 */ /* 0x040fe20007ffe0ff */
[----:B------:R0:W-:Y:S01]  /*387b0*/  @P2 STG.E.U16 [R16.64], R12 ;  /* 0x0000000c10002986 */ /* 0x0001e2000c101504 */
[----:B------:R-:W-:-:S02]  /*387c0*/  IADD3 R13, R22, 0x13a, RZ ;  /* 0x0000013a160d7810 */ /* 0x000fc40007ffe0ff */
[----:B------:R-:W-:Y:S01]  /*387d0*/  IADD3 R4, R22, 0x13b, RZ ;  /* 0x0000013b16047810 */ /* 0x000fe20007ffe0ff */
[----:B------:R1:W-:Y:S01]  /*387e0*/  @P1 STG.E.U16 [R8.64], R5 ;  /* 0x0000000508001986 */ /* 0x0003e2000c101504 */
[----:B------:R-:W-:Y:S02]  /*387f0*/  ISETP.LT.AND P4, PT, R20, c[0x0][0x17c], !P0 ;  /* 0x00005f0014007a0c */ /* 0x000fe40004781270 */
[----:B------:R-:W-:Y:S02]  /*38800*/  ISETP.LT.AND P2, PT, R13, c[0x0][0x17c], !P0 ;  /* 0x00005f000d007a0c */ /* 0x000fe40004741270 */
[C---:B0-----:R-:W-:Y:S02]  /*38810*/  LEA R12, P6, R0.reuse, R3, 0x1 ;  /* 0x00000003000c7211 */ /* 0x041fe400078c08ff */
[----:B-1----:R-:W-:Y:S02]  /*38820*/  IADD3 R8, R0, c[0x0][0x198], RZ ;  /* 0x0000660000087a10 */ /* 0x002fe40007ffe0ff */
[----:B------:R-:W-:-:S02]  /*38830*/  ISETP.LT.AND P1, PT, R4, c[0x0][0x17c], !P0 ;  /* 0x00005f0004007a0c */ /* 0x000fc40004721270 */
[-C--:B------:R-:W-:Y:S02]  /*38840*/  LEA.HI.X.SX32 R13, R0, R2.reuse, 0x1, P6 ;  /* 0x00000002000d7211 */ /* 0x080fe400030f0eff */
[CC--:B------:R-:W-:Y:S02]  /*38850*/  LEA R4, P6, R8.reuse, R3.reuse, 0x1 ;  /* 0x0000000308047211 */ /* 0x0c0fe400078c08ff */
[----:B------:R-:W-:Y:S02]  /*38860*/  PRMT R9, R5, 0x7632, R9 ;  /* 0x0000763205097816 */ /* 0x000fe40000000009 */
[C---:B------:R-:W-:Y:S02]  /*38870*/  LEA.HI.X.SX32 R5, R8.reuse, R2, 0x1, P6 ;  /* 0x0000000208057211 */ /* 0x040fe400030f0eff */
[----:B------:R-:W-:Y:S01]  /*38880*/  IADD3 R0, R8, c[0x0][0x198], RZ ;  /* 0x0000660008007a10 */ /* 0x000fe20007ffe0ff */
[----:B------:R0:W-:Y:S03]  /*38890*/  @P5 STG.E.U16 [R12.64], R9 ;  /* 0x000000090c005986 */ /* 0x0001e6000c101504 */
[----:B------:R-:W-:Y:S01]  /*388a0*/  LEA R8, P6, R0, R3, 0x1 ;  /* 0x0000000300087211 */ /* 0x000fe200078c08ff */
[----:B----4-:R1:W-:Y:S01]  /*388b0*/  @P4 STG.E.U16 [R4.64], R23 ;  /* 0x0000001704004986 */ /* 0x0103e2000c101504 */
[----:B0-----:R-:W-:-:S02]  /*388c0*/  IADD3 R9, R22, 0x13d, RZ ;  /* 0x0000013d16097810 */ /* 0x001fc40007ffe0ff */
[C---:B-1----:R-:W-:Y:S02]  /*388d0*/  IADD3 R5, R0.reuse, c[0x0][0x198], RZ ;  /* 0x0000660000057a10 */ /* 0x042fe40007ffe0ff */
[----:B------:R-:W-:Y:S02]  /*388e0*/  ISETP.LT.AND P4, PT, R9, c[0x0][0x17c], !P0 ;  /* 0x00005f0009007a0c */ /* 0x000fe40004781270 */
[-C--:B------:R-:W-:Y:S02]  /*388f0*/  LEA.HI.X.SX32 R9, R0, R2.reuse, 0x1, P6 ;  /* 0x0000000200097211 */ /* 0x080fe400030f0eff */
[----:B------:R-:W-:Y:S02]  /*38900*/  LEA R4, P6, R5, R3, 0x1 ;  /* 0x0000000305047211 */ /* 0x000fe400078c08ff */
[----:B------:R-:W-:Y:S02]  /*38910*/  PRMT R12, R23, 0x7632, R12 ;  /* 0x00007632170c7816 */ /* 0x000fe4000000000c */
[C---:B------:R-:W-:Y:S01]  /*38920*/  IADD3 R0, R5.reuse, c[0x0][0x198], RZ ;  /* 0x0000660005007a10 */ /* 0x040fe20007ffe0ff */
[----:B------:R-:W4:Y:S01]  /*38930*/  LDL.LU R23, [R1+0x248] ;  /* 0x0002480001177983 */ /* 0x000f220000300800 */
[----:B------:R-:W-:-:S02]  /*38940*/  LEA.HI.X.SX32 R5, R5, R2, 0x1, P6 ;  /* 0x0000000205057211 */ /* 0x000fc400030f0eff */
[----:B------:R-:W-:Y:S01]  /*38950*/  IADD3 R16, R22, 0x13c, RZ ;  /* 0x0000013c16107810 */ /* 0x000fe20007ffe0ff */
[----:B------:R0:W-:Y:S03]  /*38960*/  @P3 STG.E.U16 [R8.64], R12 ;  /* 0x0000000c08003986 */ /* 0x0001e6000c101504 */
[----:B------:R-:W-:Y:S02]  /*38970*/  ISETP.LT.AND P5, PT, R16, c[0x0][0x17c], !P0 ;  /* 0x00005f0010007a0c */ /* 0x000fe400047a1270 */
[----:B0-----:R-:W-:Y:S02]  /*38980*/  IADD3 R9, R22, 0x13f, RZ ;  /* 0x0000013f16097810 */ /* 0x001fe40007ffe0ff */
[----:B------:R-:W-:Y:S02]  /*38990*/  LEA R8, P6, R0, R3, 0x1 ;  /* 0x0000000300087211 */ /* 0x000fe400078c08ff */
[----:B------:R-:W-:-:S04]  /*389a0*/  IADD3 R13, R22, 0x13e, RZ ;  /* 0x0000013e160d7810 */ /* 0x000fc80007ffe0ff */
[----:B------:R-:W-:Y:S01]  /*389b0*/  ISETP.LT.AND P3, PT, R13, c[0x0][0x17c], !P0 ;  /* 0x00005f000d007a0c */ /* 0x000fe20004761270 */
[----:B--2---:R0:W-:Y:S01]  /*389c0*/  @P2 STG.E.U16 [R4.64], R24 ;  /* 0x0000001804002986 */ /* 0x0041e2000c101504 */
[----:B------:R-:W-:Y:S02]  /*389d0*/  ISETP.LT.AND P2, PT, R9, c[0x0][0x17c], !P0 ;  /* 0x00005f0009007a0c */ /* 0x000fe40004741270 */
[----:B------:R-:W-:Y:S02]  /*389e0*/  LEA.HI.X.SX32 R9, R0, R2, 0x1, P6 ;  /* 0x0000000200097211 */ /* 0x000fe400030f0eff */
[----:B------:R-:W-:Y:S02]  /*389f0*/  PRMT R12, R24, 0x7632, R12 ;  /* 0x00007632180c7816 */ /* 0x000fe4000000000c */
[----:B0-----:R-:W-:Y:S01]  /*38a00*/  IADD3 R5, R0, c[0x0][0x198], RZ ;  /* 0x0000660000057a10 */ /* 0x001fe20007ffe0ff */
[----:B------:R-:W2:Y:S03]  /*38a10*/  LDL.LU R24, [R1+0x258] ;  /* 0x0002580001187983 */ /* 0x000ea60000300800 */
[----:B------:R-:W-:-:S02]  /*38a20*/  LEA R4, P6, R5, R3, 0x1 ;  /* 0x0000000305047211 */ /* 0x000fc400078c08ff */
[C---:B------:R-:W-:Y:S02]  /*38a30*/  IADD3 R0, R5.reuse, c[0x0][0x198], RZ ;  /* 0x0000660005007a10 */ /* 0x040fe40007ffe0ff */
[----:B------:R-:W-:Y:S01]  /*38a40*/  LEA.HI.X.SX32 R5, R5, R2, 0x1, P6 ;  /* 0x0000000205057211 */ /* 0x000fe200030f0eff */
[----:B------:R0:W-:Y:S04]  /*38a50*/  @P1 STG.E.U16 [R8.64], R12 ;  /* 0x0000000c08001986 */ /* 0x0001e8000c101504 */
[----:B---3--:R1:W-:Y:S01]  /*38a60*/  @P5 STG.E.U16 [R4.64], R25 ;  /* 0x0000001904005986 */ /* 0x0083e2000c101504 */
[----:B0-----:R-:W-:Y:S02]  /*38a70*/  IADD3 R9, R22, 0x141, RZ ;  /* 0x0000014116097810 */ /* 0x001fe40007ffe0ff */
[----:B------:R-:W-:-:S02]  /*38a80*/  LEA R8, P6, R0, R3, 0x1 ;  /* 0x0000000300087211 */ /* 0x000fc400078c08ff */
[----:B------:R-:W-:Y:S02]  /*38a90*/  ISETP.LT.AND P5, PT, R9, c[0x0][0x17c], !P0 ;  /* 0x00005f0009007a0c */ /* 0x000fe400047a1270 */
[C---:B-1----:R-:W-:Y:S02]  /*38aa0*/  IADD3 R5, R0.reuse, c[0x0][0x198], RZ ;  /* 0x0000660000057a10 */ /* 0x042fe40007ffe0ff */
[----:B------:R-:W-:Y:S02]  /*38ab0*/  LEA.HI.X.SX32 R9, R0, R2, 0x1, P6 ;  /* 0x0000000200097211 */ /* 0x000fe400030f0eff */
[----:B------:R-:W-:Y:S02]  /*38ac0*/  LEA R4, P6, R5, R3, 0x1 ;  /* 0x0000000305047211 */ /* 0x000fe400078c08ff */
[----:B------:R-:W-:Y:S02]  /*38ad0*/  PRMT R12, R25, 0x7632, R12 ;  /* 0x00007632190c7816 */ /* 0x000fe4000000000c */
[----:B------:R-:W-:-:S02]  /*38ae0*/  IADD3 R0, R5, c[0x0][0x198], RZ ;  /* 0x0000660005007a10 */ /* 0x000fc40007ffe0ff */
[----:B------:R-:W-:Y:S01]  /*38af0*/  LEA.HI.X.SX32 R5, R5, R2, 0x1, P6 ;  /* 0x0000000205057211 */ /* 0x000fe200030f0eff */
[----:B------:R0:W-:Y:S04]  /*38b00*/  @P4 STG.E.U16 [R8.64], R12 ;  /* 0x0000000c08004986 */ /* 0x0001e8000c101504 */
[----:B------:R1:W-:Y:S01]  /*38b10*/  @P3 STG.E.U16 [R4.64], R28 ;  /* 0x0000001c04003986 */ /* 0x0003e2000c101504 */
[----:B0-----:R-:W-:-:S03]  /*38b20*/  PRMT R12, R28, 0x7632, R12 ;  /* 0x000076321c0c7816 */ /* 0x001fc6000000000c */
[----:B-1----:R-:W3:Y:S04]  /*38b30*/  LDL.LU R28, [R1+0x109c] ;  /* 0x00109c00011c7983 */ /* 0x002ee80000300800 */
[----:B------:R-:W3:Y:S01]  /*38b40*/  LDL.LU R25, [R1+0x218] ;  /* 0x0002180001197983 */ /* 0x000ee20000300800 */
[C---:B------:R-:W-:Y:S02]  /*38b50*/  IADD3 R13, R22.reuse, 0x140, RZ ;  /* 0x00000140160d7810 */ /* 0x040fe40007ffe0ff */
[----:B------:R-:W-:Y:S02]  /*38b60*/  IADD3 R9, R22, 0x143, RZ ;  /* 0x0000014316097810 */ /* 0x000fe40007ffe0ff */
[----:B------:R-:W-:Y:S02]  /*38b70*/  LEA R8, P6, R0, R3, 0x1 ;  /* 0x0000000300087211 */ /* 0x000fe400078c08ff */
[----:B------:R-:W-:-:S02]  /*38b80*/  ISETP.LT.AND P1, PT, R13, c[0x0][0x17c], !P0 ;  /* 0x00005f000d007a0c */ /* 0x000fc40004721270 */
[C---:B------:R-:W-:Y:S02]  /*38b90*/  IADD3 R5, R0.reuse, c[0x0][0x198], RZ ;  /* 0x0000660000057a10 */ /* 0x040fe40007ffe0ff */
[----:B------:R-:W-:Y:S02]  /*38ba0*/  ISETP.LT.AND P3, PT, R9, c[0x0][0x17c], !P0 ;  /* 0x00005f0009007a0c */ /* 0x000fe40004761270 */
[-C--:B------:R-:W-:Y:S02]  /*38bb0*/  LEA.HI.X.SX32 R9, R0, R2.reuse, 0x1, P6 ;  /* 0x0000000200097211 */ /* 0x080fe400030f0eff */
[C---:B------:R-:W-:Y:S02]  /*38bc0*/  LEA R4, P6, R5.reuse, R3, 0x1 ;  /* 0x0000000305047211 */ /* 0x040fe400078c08ff */
[C---:B------:R-:W-:Y:S02]  /*38bd0*/  IADD3 R0, R5.reuse, c[0x0][0x198], RZ ;  /* 0x0000660005007a10 */ /* 0x040fe40007ffe0ff */
[----:B------:R-:W-:Y:S01]  /*38be0*/  LEA.HI.X.SX32 R5, R5, R2, 0x1, P6 ;  /* 0x0000000205057211 */ /* 0x000fe200030f0eff */
[----:B------:R0:W-:Y:S01]  /*38bf0*/  @P2 STG.E.U16 [R8.64], R12 ;  /* 0x0000000c08002986 */ /* 0x0001e2000c101504 */
[----:B------:R-:W-:-:S04]  /*38c00*/  IADD3 R13, R22, 0x142, RZ ;  /* 0x00000142160d7810 */ /* 0x000fc80007ffe0ff */
[----:B------:R-:W-:Y:S02]  /*38c10*/  ISETP.LT.AND P4, PT, R13, c[0x0][0x17c], !P0 ;  /* 0x00005f000d007a0c */ /* 0x000fe40004781270 */
[----:B0-----:R-:W-:Y:S02]  /*38c20*/  IADD3 R9, R22, 0x145, RZ ;  /* 0x0000014516097810 */ /* 0x001fe40007ffe0ff */
[----:B------:R-:W-:Y:S02]  /*38c30*/  LEA R8, P6, R0, R3, 0x1 ;  /* 0x0000000300087211 */ /* 0x000fe400078c08ff */
[----:B------:R-:W-:-:S04]  /*38c40*/  IADD3 R13, R22, 0x144, RZ ;  /* 0x00000144160d7810 */ /* 0x000fc80007ffe0ff */
[----:B------:R-:W-:Y:S01]  /*38c50*/  ISETP.LT.AND P2, PT, R13, c[0x0][0x17c], !P0 ;  /* 0x00005f000d007a0c */ /* 0x000fe20004741270 */
[----:B----4-:R0:W-:Y:S01]  /*38c60*/  @P1 STG.E.U16 [R4.64], R23 ;  /* 0x0000001704001986 */ /* 0x0101e2000c101504 */
[----:B------:R-:W-:Y:S02]  /*38c70*/  PRMT R12, R23, 0x7632, R12 ;  /* 0x00007632170c7816 */ /* 0x000fe4000000000c */
[----:B------:R-:W-:Y:S02]  /*38c80*/  ISETP.LT.AND P1, PT, R9, c[0x0][0x17c], !P0 ;  /* 0x00005f0009007a0c */ /* 0x000fe40004721270 */
[C---:B------:R-:W-:Y:S02]  /*38c90*/  LEA.HI.X.SX32 R9, R0.reuse, R2, 0x1, P6 ;  /* 0x0000000200097211 */ /* 0x040fe400030f0eff */
[----:B0-----:R-:W-:Y:S01]  /*38ca0*/  IADD3 R5, R0, c[0x0][0x198], RZ ;  /* 0x0000660000057a10 */ /* 0x001fe20007ffe0ff */
[----:B------:R-:W4:Y:S03]  /*38cb0*/  LDL.LU R23, [R1+0x288] ;  /* 0x0002880001177983 */ /* 0x000f260000300800 */
[----:B------:R-:W-:-:S02]  /*38cc0*/  LEA R4, P6, R5, R3, 0x1 ;  /* 0x0000000305047211 */ /* 0x000fc400078c08ff */
[C---:B------:R-:W-:Y:S02]  /*38cd0*/  IADD3 R0, R5.reuse, c[0x0][0x198], RZ ;  /* 0x0000660005007a10 */ /* 0x040fe40007ffe0ff */
[----:B------:R-:W-:Y:S01]  /*38ce0*/  LEA.HI.X.SX32 R5, R5, R2, 0x1, P6 ;  /* 0x0000000205057211 */ /* 0x000fe200030f0eff */
[----:B------:R0:W-:Y:S02]  /*38cf0*/  @P5 STG.E.U16 [R8.64], R12 ;  /* 0x0000000c08005986 */ /* 0x0001e4000c101504 */
[----:B0-----:R-:W-:Y:S02]  /*38d00*/  IADD3 R9, R22, 0x147, RZ ;  /* 0x0000014716097810 */ /* 0x001fe40007ffe0ff */
[----:B------:R-:W-:Y:S01]  /*38d10*/  LEA R8, P6, R0, R3, 0x1 ;  /* 0x0000000300087211 */ /* 0x000fe200078c08ff */
[----:B--2---:R0:W-:Y:S01]  /*38d20*/  @P4 STG.E.U16 [R4.64], R24 ;  /* 0x0000001804004986 */ /* 0x0041e2000c101504 */
[----:B------:R-:W-:Y:S02]  /*38d30*/  PRMT R12, R24, 0x7632, R12 ;  /* 0x00007632180c7816 */ /* 0x000fe4000000000c */
[----:B------:R-:W-:-:S02]  /*38d40*/  ISETP.LT.AND P4, PT, R9, c[0x0][0x17c], !P0 ;  /* 0x00005f0009007a0c */ /* 0x000fc40004781270 */
[CC--:B------:R-:W-:Y:S02]  /*38d50*/  LEA.HI.X.SX32 R9, R0.reuse, R2.reuse, 0x1, P6 ;  /* 0x0000000200097211 */ /* 0x0c0fe400030f0eff */
[----:B0-----:R-:W-:Y:S01]  /*38d60*/  IADD3 R5, R0, c[0x0][0x198], RZ ;  /* 0x0000660000057a10 */ /* 0x001fe20007ffe0ff */
[----:B------:R-:W2:Y:S03]  /*38d70*/  LDL.LU R24, [R1+0x268] ;  /* 0x0002680001187983 */ /* 0x000ea60000300800 */
[C---:B------:R-:W-:Y:S02]  /*38d80*/  LEA R4, P6, R5.reuse, R3, 0x1 ;  /* 0x0000000305047211 */ /* 0x040fe400078c08ff */
[C---:B------:R-:W-:Y:S02]  /*38d90*/  IADD3 R0, R5.reuse, c[0x0][0x198], RZ ;  /* 0x0000660005007a10 */ /* 0x040fe40007ffe0ff */
[----:B------:R-:W-:Y:S01]  /*38da0*/  LEA.HI.X.SX32 R5, R5, R2, 0x1, P6 ;  /* 0x0000000205057211 */ /* 0x000fe200030f0eff */
[----:B------:R0:W-:Y:S04]  /*38db0*/  @P3 STG.E.U16 [R8.64], R12 ;  /* 0x0000000c08003986 */ /* 0x0001e8000c101504 */
[----:B---3--:R1:W-:Y:S01]  /*38dc0*/  @P2 STG.E.U16 [R4.64], R25 ;  /* 0x0000001904002986 */ /* 0x0083e2000c101504 */
[----:B0-----:R-:W-:-:S03]  /*38dd0*/  PRMT R12, R25, 0x7632, R12 ;  /* 0x00007632190c7816 */ /* 0x001fc6000000000c */
[----:B-1----:R-:W3:Y:S01]  /*38de0*/  LDL.LU R25, [R1+0x208] ;  /* 0x0002080001197983 */ /* 0x002ee20000300800 */
[C---:B------:R-:W-:Y:S02]  /*38df0*/  IADD3 R13, R22.reuse, 0x146, RZ ;  /* 0x00000146160d7810 */ /* 0x040fe40007ffe0ff */
[----:B------:R-:W-:Y:S02]  /*38e00*/  IADD3 R9, R22, 0x149, RZ ;  /* 0x0000014916097810 */ /* 0x000fe40007ffe0ff */
[C---:B------:R-:W-:Y:S02]  /*38e10*/  LEA R8, P6, R0.reuse, R3, 0x1 ;  /* 0x0000000300087211 */ /* 0x040fe400078c08ff */
[----:B------:R-:W-:Y:S02]  /*38e20*/  ISETP.LT.AND P5, PT, R13, c[0x0][0x17c], !P0 ;  /* 0x00005f000d007a0c */ /* 0x000fe400047a1270 */
[----:B------:R-:W-:Y:S02]  /*38e30*/  IADD3 R5, R0, c[0x0][0x198], RZ ;  /* 0x0000660000057a10 */ /* 0x000fe40007ffe0ff */
[----:B------:R-:W-:-:S02]  /*38e40*/  ISETP.LT.AND P2, PT, R9, c[0x0][0x17c], !P0 ;  /* 0x00005f0009007a0c */ /* 0x000fc40004741270 */
[-C--:B------:R-:W-:Y:S02]  /*38e50*/  LEA.HI.X.SX32 R9, R0, R2.reuse, 0x1, P6 ;  /* 0x0000000200097211 */ /* 0x080fe400030f0eff */
[C---:B------:R-:W-:Y:S02]  /*38e60*/  LEA R4, P6, R5.reuse, R3, 0x1 ;  /* 0x0000000305047211 */ /* 0x040fe400078c08ff */
[C---:B------:R-:W-:Y:S02]  /*38e70*/  IADD3 R0, R5.reuse, c[0x0][0x198], RZ ;  /* 0x0000660005007a10 */ /* 0x040fe40007ffe0ff */
[----:B------:R-:W-:Y:S01]  /*38e80*/  LEA.HI.X.SX32 R5, R5, R2, 0x1, P6 ;  /* 0x0000000205057211 */ /* 0x000fe200030f0eff */
[----:B------:R0:W-:Y:S01]  /*38e90*/  @P1 STG.E.U16 [R8.64], R12 ;  /* 0x0000000c08001986 */ /* 0x0001e2000c101504 */
[----:B------:R-:W-:-:S03]  /*38ea0*/  IADD3 R13, R22, 0x148, RZ ;  /* 0x00000148160d7810 */ /* 0x000fc60007ffe0ff */
[----:B------:R1:W-:Y:S01]  /*38eb0*/  @P5 STG.E.U16 [R4.64], R18 ;  /* 0x0000001204005986 */ /* 0x0003e2000c101504 */
[----:B------:R-:W-:Y:S02]  /*38ec0*/  ISETP.LT.AND P3, PT, R13, c[0x0][0x17c], !P0 ;  /* 0x00005f000d007a0c */ /* 0x000fe40004761270 */
[----:B0-----:R-:W-:Y:S02]  /*38ed0*/  IADD3 R9, R22, 0x14b, RZ ;  /* 0x0000014b16097810 */ /* 0x001fe40007ffe0ff */
[C---:B------:R-:W-:Y:S02]  /*38ee0*/  LEA R8, P6, R0.reuse, R3, 0x1 ;  /* 0x0000000300087211 */ /* 0x040fe400078c08ff */
[C---:B-1----:R-:W-:Y:S02]  /*38ef0*/  IADD3 R5, R0.reuse, c[0x0][0x198], RZ ;  /* 0x0000660000057a10 */ /* 0x042fe40007ffe0ff */
[----:B------:R-:W-:Y:S02]  /*38f00*/  ISETP.LT.AND P5, PT, R9, c[0x0][0x17c], !P0 ;  /* 0x00005f0009007a0c */ /* 0x000fe400047a1270 */
[----:B------:R-:W-:-:S02]  /*38f10*/  LEA.HI.X.SX32 R9, R0, R2, 0x1, P6 ;  /* 0x0000000200097211 */ /* 0x000fc400030f0eff */
[C---:B------:R-:W-:Y:S02]  /*38f20*/  LEA R4, P6, R5.reuse, R3, 0x1 ;  /* 0x0000000305047211 */ /* 0x040fe400078c08ff */
[----:B------:R-:W-:Y:S02]  /*38f30*/  PRMT R18, R18, 0x7632, R18 ;  /* 0x0000763212127816 */ /* 0x000fe40000000012 */
[C---:B------:R-:W-:Y:S02]  /*38f40*/  IADD3 R0, R5.reuse, c[0x0][0x198], RZ ;  /* 0x0000660005007a10 */ /* 0x040fe40007ffe0ff */
[----:B------:R-:W-:Y:S01]  /*38f50*/  LEA.HI.X.SX32 R5, R5, R2, 0x1, P6 ;  /* 0x0000000205057211 */ /* 0x000fe200030f0eff */
[----:B------:R0:W-:Y:S01]  /*38f60*/  @P4 STG.E.U16 [R8.64], R18 ;  /* 0x0000001208004986 */ /* 0x0001e2000c101504 */
[C---:B------:R-:W-:Y:S02]  /*38f70*/  IADD3 R13, R22.reuse, 0x14a, RZ ;  /* 0x0000014a160d7810 */ /* 0x040fe40007ffe0ff */
[----:B------:R-:W-:-:S02]  /*38f80*/  IADD3 R12, R22, 0x14c, RZ ;  /* 0x0000014c160c7810 */ /* 0x000fc40007ffe0ff */
[----:B------:R-:W-:Y:S01]  /*38f90*/  ISETP.LT.AND P1, PT, R13, c[0x0][0x17c], !P0 ;  /* 0x00005f000d007a0c */ /* 0x000fe20004721270 */
[----:B----4-:R1:W-:Y:S01]  /*38fa0*/  @P3 STG.E.U16 [R4.64], R23 ;  /* 0x0000001704003986 */ /* 0x0103e2000c101504 */
[----:B0-----:R-:W-:Y:S02]  /*38fb0*/  IADD3 R9, R22, 0x14d, RZ ;  /* 0x0000014d16097810 */ /* 0x001fe40007ffe0ff */
[C---:B------:R-:W-:Y:S02]  /*38fc0*/  LEA R8, P6, R0.reuse, R3, 0x1 ;  /* 0x0000000300087211 */ /* 0x040fe400078c08ff */
[----:B------:R-:W-:Y:S02]  /*38fd0*/  ISETP.LT.AND P3, PT, R9, c[0x0][0x17c], !P0 ;  /* 0x00005f0009007a0c */ /* 0x000fe40004761270 */
[C---:B------:R-:W-:Y:S02]  /*38fe0*/  LEA.HI.X.SX32 R9, R0.reuse, R2, 0x1, P6 ;  /* 0x0000000200097211 */ /* 0x040fe400030f0eff */
[----:B-1----:R-:W-:-:S02]  /*38ff0*/  IADD3 R5, R0, c[0x0][0x198], RZ ;  /* 0x0000660000057a10 */ /* 0x002fc40007ffe0ff */
[----:B------:R-:W-:Y:S02]  /*39000*/  ISETP.LT.AND P4, PT, R12, c[0x0][0x17c], !P0 ;  /* 0x00005f000c007a0c */ /* 0x000fe40004781270 */
[----:B------:R-:W-:Y:S02]  /*39010*/  LEA R4, P6, R5, R3, 0x1 ;  /* 0x0000000305047211 */ /* 0x000fe400078c08ff */
[----:B------:R-:W-:Y:S02]  /*39020*/  PRMT R12, R23, 0x7632, R12 ;  /* 0x00007632170c7816 */ /* 0x000fe4000000000c */
[C---:B------:R-:W-:Y:S02]  /*39030*/  IADD3 R0, R5.reuse, c[0x0][0x198], RZ ;  /* 0x0000660005007a10 */ /* 0x040fe40007ffe0ff */
[----:B------:R-:W-:Y:S01]  /*39040*/  LEA.HI.X.SX32 R5, R5, R2, 0x1, P6 ;  /* 0x0000000205057211 */ /* 0x000fe200030f0eff */
[----:B------:R0:W-:Y:S02]  /*39050*/  @P2 STG.E.U16 [R8.64], R12 ;  /* 0x0000000c08002986 */ /* 0x0001e4000c101504 */
[----:B0-----:R-:W-:-:S02]  /*39060*/  IADD3 R9, R22, 0x14f, RZ ;  /* 0x0000014f16097810 */ /* 0x001fc40007ffe0ff */
[-C--:B------:R-:W-:Y:S01]  /*39070*/  LEA R8, P6, R0, R3.reuse, 0x1 ;  /* 0x0000000300087211 */ /* 0x080fe200078c08ff */
[----:B--2---:R0:W-:Y:S01]  /*39080*/  @P1 STG.E.U16 [R4.64], R24 ;  /* 0x0000001804001986 */ /* 0x0041e2000c101504 */
[----:B------:R-:W-:Y:S02]  /*39090*/  PRMT R12, R24, 0x7632, R12 ;  /* 0x00007632180c7816 */ /* 0x000fe4000000000c */
[----:B------:R-:W-:Y:S02]  /*390a0*/  ISETP.LT.AND P1, PT, R9, c[0x0][0x17c], !P0 ;  /* 0x00005f0009007a0c */ /* 0x000fe40004721270 */
[C---:B------:R-:W-:Y:S02]  /*390b0*/  LEA.HI.X.SX32 R9, R0.reuse, R2, 0x1, P6 ;  /* 0x0000000200097211 */ /* 0x040fe400030f0eff */
[----:B0-----:R-:W-:Y:S01]  /*390c0*/  IADD3 R5, R0, c[0x0][0x198], RZ ;  /* 0x0000660000057a10 */ /* 0x001fe20007ffe0ff */
[----:B------:R-:W2:Y:S03]  /*390d0*/  LDL.LU R24, [R1+0x298] ;  /* 0x0002980001187983 */ /* 0x000ea60000300800 */
[----:B------:R-:W-:-:S02]  /*390e0*/  LEA R4, P6, R5, R3, 0x1 ;  /* 0x0000000305047211 */ /* 0x000fc400078c08ff */
[C---:B------:R-:W-:Y:S02]  /*390f0*/  IADD3 R0, R5.reuse, c[0x0][0x198], RZ ;  /* 0x0000660005007a10 */ /* 0x040fe40007ffe0ff */
[----:B------:R-:W-:Y:S01]  /*39100*/  LEA.HI.X.SX32 R5, R5, R2, 0x1, P6 ;  /* 0x0000000205057211 */ /* 0x000fe200030f0eff */
[----:B------:R0:W-:Y:S04]  /*39110*/  @P5 STG.E.U16 [R8.64], R12 ;  /* 0x0000000c08005986 */ /* 0x0001e8000c101504 */
[----:B---3--:R1:W-:Y:S01]  /*39120*/  @P4 STG.E.U16 [R4.64], R25 ;  /* 0x0000001904004986 */ /* 0x0083e2000c101504 */
[----:B0-----:R-:W-:-:S03]  /*39130*/  PRMT R12, R25, 0x7632, R12 ;  /* 0x00007632190c7816 */ /* 0x001fc6000000000c */
[----:B-1----:R-:W3:Y:S01]  /*39140*/  LDL.LU R25, [R1+0x238] ;  /* 0x0002380001197983 */ /* 0x002ee20000300800 */
[C---:B------:R-:W-:Y:S02]  /*39150*/  IADD3 R13, R22.reuse, 0x14e, RZ ;  /* 0x0000014e160d7810 */ /* 0x040fe40007ffe0ff */
[----:B------:R-:W-:Y:S01]  /*39160*/  IADD3 R9, R22, 0x151, RZ ;  /* 0x0000015116097810 */ /* 0x000fe20007ffe0ff */
[----:B------:R-:W4:Y:S01]  /*39170*/  LDL.LU R23, [R1+0x278] ;  /* 0x0002780001177983 */ /* 0x000f220000300800 */
        /* <DEDUP_REMOVED lines=20> */
[C---:B------:R-:W-:Y:S02]  /*392c0*/  IADD3 R12, R22.reuse, 0x154, RZ ;  /* 0x00000154160c7810 */ /* 0x040fe40007ffe0ff */
[----:B------:R-:W-:Y:S01]  /*392d0*/  LEA.HI.X.SX32 R5, R5, R2, 0x1, P6 ;  /* 0x0000000205057211 */ /* 0x000fe200030f0eff */
[----:B------:R0:W-:Y:S01]  /*392e0*/  @P1 STG.E.U16 [R8.64], R14 ;  /* 0x0000000e08001986 */ /* 0x0001e2000c101504 */
[----:B------:R-:W-:-:S02]  /*392f0*/  IADD3 R13, R22, 0x152, RZ ;  /* 0x00000152160d7810 */ /* 0x000fc40007ffe0ff */
[----:B------:R-:W-:Y:S02]  /*39300*/  ISETP.LT.AND P1, PT, R12, c[0x0][0x17c], !P0 ;  /* 0x00005f000c007a0c */ /* 0x000fe40004721270 */
[----:B------:R-:W-:Y:S02]  /*39310*/  ISETP.LT.AND P3, PT, R13, c[0x0][0x17c], !P0 ;  /* 0x00005f000d007a0c */ /* 0x000fe40004761270 */
        /* <DEDUP_REMOVED lines=15> */
[----:B------:R-:W-:Y:S02]  /*39410*/  IADD3 R9, R22, 0x157, RZ ;  /* 0x0000015716097810 */ /* 0x000fe40007ffe0ff */
[CC--:B------:R-:W-:Y:S02]  /*39420*/  LEA R8, P6, R0.reuse, R3.reuse, 0x1 ;  /* 0x0000000300087211 */ /* 0x0c0fe400078c08ff */
[C---:B------:R-:W-:Y:S02]  /*39430*/  IADD3 R5, R0.reuse, c[0x0][0x198], RZ ;  /* 0x0000660000057a10 */ /* 0x040fe40007ffe0ff */
[----:B------:R-:W-:Y:S02]  /*39440*/  ISETP.LT.AND P3, PT, R9, c[0x0][0x17c], !P0 ;  /* 0x00005f0009007a0c */ /* 0x000fe40004761270 */
[----:B------:R-:W-:Y:S02]  /*39450*/  LEA.HI.X.SX32 R9, R0, R2, 0x1, P6 ;  /* 0x0000000200097211 */ /* 0x000fe400030f0eff */
[----:B------:R-:W-:-:S02]  /*39460*/  LEA R4, P6, R5, R3, 0x1 ;  /* 0x0000000305047211 */ /* 0x000fc400078c08ff */
        /* <DEDUP_REMOVED lines=24> */
[CC--:B------:R-:W-:Y:S02]  /*395f0*/  LEA R4, P6, R5.reuse, R3.reuse, 0x1 ;  /* 0x0000000305047211 */ /* 0x0c0fe400078c08ff */
[----:B------:R-:W-:Y:S02]  /*39600*/  PRMT R6, R6, 0x7632, R6 ;  /* 0x0000763206067816 */ /* 0x000fe40000000006 */
[C---:B------:R-:W-:Y:S02]  /*39610*/  IADD3 R0, R5.reuse, c[0x0][0x198], RZ ;  /* 0x0000660005007a10 */ /* 0x040fe40007ffe0ff */
[----:B------:R-:W-:Y:S02]  /*39620*/  LEA.HI.X.SX32 R5, R5, R2, 0x1, P6 ;  /* 0x0000000205057211 */ /* 0x000fe400030f0eff */
[----:B------:R-:W-:Y:S01]  /*39630*/  IADD3 R12, R22, 0x15a, RZ ;  /* 0x0000015a160c7810 */ /* 0x000fe20007ffe0ff */
[----:B------:R0:W-:Y:S03]  /*39640*/  @P3 STG.E.U16 [R8.64], R6 ;  /* 0x0000000608003986 */ /* 0x0001e6000c101504 */
[----:B------:R-:W-:Y:S01]  /*39650*/  ISETP.LT.AND P5, PT, R12, c[0x0][0x17c], !P0 ;  /* 0x00005f000c007a0c */ /* 0x000fe200047a1270 */
[----:B----4-:R1:W-:Y:S01]  /*39660*/  @P2 STG.E.U16 [R4.64], R23 ;  /* 0x0000001704002986 */ /* 0x0103e2000c101504 */
[----:B0-----:R-:W-:-:S02]  /*39670*/  LEA R8, P6, R0, R3, 0x1 ;  /* 0x0000000300087211 */ /* 0x001fc400078c08ff */
[----:B------:R-:W-:Y:S02]  /*39680*/  IADD3 R6, R22, 0x15d, RZ ;  /* 0x0000015d16067810 */ /* 0x000fe40007ffe0ff */
[C---:B-1----:R-:W-:Y:S02]  /*39690*/  IADD3 R5, R0.reuse, c[0x0][0x198], RZ ;  /* 0x0000660000057a10 */ /* 0x042fe40007ffe0ff */
[----:B------:R-:W-:Y:S02]  /*396a0*/  LEA.HI.X.SX32 R9, R0, R2, 0x1, P6 ;  /* 0x0000000200097211 */ /* 0x000fe400030f0eff */
[----:B------:R-:W-:Y:S02]  /*396b0*/  LEA R4, P6, R5, R3, 0x1 ;  /* 0x0000000305047211 */ /* 0x000fe400078c08ff */
[----:B------:R-:W-:Y:S02]  /*396c0*/  ISETP.LT.AND P2, PT, R6, c[0x0][0x17c], !P0 ;  /* 0x00005f0006007a0c */ /* 0x000fe40004741270 */
[----:B------:R-:W-:-:S02]  /*396d0*/  PRMT R6, R23, 0x7632, R6 ;  /* 0x0000763217067816 */ /* 0x000fc40000000006 */
[C---:B------:R-:W-:Y:S01]  /*396e0*/  IADD3 R0, R5.reuse, c[0x0][0x198], RZ ;  /* 0x0000660005007a10 */ /* 0x040fe20007ffe0ff */
[----:B------:R-:W4:Y:S01]  /*396f0*/  LDL.LU R23, [R1+0x24c] ;  /* 0x00024c0001177983 */ /* 0x000f220000300800 */
[----:B------:R-:W-:Y:S02]  /*39700*/  LEA.HI.X.SX32 R5, R5, R2, 0x1, P6 ;  /* 0x0000000205057211 */ /* 0x000fe400030f0eff */
[----:B------:R-:W-:Y:S01]  /*39710*/  IADD3 R10, R22, 0x15c, RZ ;  /* 0x0000015c160a7810 */ /* 0x000fe20007ffe0ff */
[----:B------:R0:W-:Y:S03]  /*39720*/  @P1 STG.E.U16 [R8.64], R6 ;  /* 0x0000000608001986 */ /* 0x0001e6000c101504 */
[----:B------:R-:W-:Y:S02]  /*39730*/  ISETP.LT.AND P3, PT, R10, c[0x0][0x17c], !P0 ;  /* 0x00005f000a007a0c */ /* 0x000fe40004761270 */
[----:B0-----:R-:W-:-:S02]  /*39740*/  LEA R8, P6, R0, R3, 0x1 ;  /* 0x0000000300087211 */ /* 0x001fc400078c08ff */
[----:B------:R-:W-:Y:S02]  /*39750*/  IADD3 R6, R22, 0x15f, RZ ;  /* 0x0000015f16067810 */ /* 0x000fe40007ffe0ff */
[----:B------:R-:W-:Y:S02]  /*39760*/  LEA.HI.X.SX32 R9, R0, R2, 0x1, P6 ;  /* 0x0000000200097211 */ /* 0x000fe400030f0eff */
[----:B------:R-:W-:-:S04]  /*39770*/  IADD3 R10, R22, 0x15e, RZ ;  /* 0x0000015e160a7810 */ /* 0x000fc80007ffe0ff */
[----:B------:R-:W-:Y:S01]  /*39780*/  ISETP.LT.AND P1, PT, R10, c[0x0][0x17c], !P0 ;  /* 0x00005f000a007a0c */ /* 0x000fe20004721270 */
[----:B--2---:R0:W-:Y:S01]  /*39790*/  @P5 STG.E.U16 [R4.64], R24 ;  /* 0x0000001804005986 */ /* 0x0041e2000c101504 */
[----:B------:R-:W-:Y:S02]  /*397a0*/  ISETP.LT.AND P5, PT, R6, c[0x0][0x17c], !P0 ;  /* 0x00005f0006007a0c */ /* 0x000fe400047a1270 */
[----:B------:R-:W-:Y:S02]  /*397b0*/  PRMT R6, R24, 0x7632, R6 ;  /* 0x0000763218067816 */ /* 0x000fe40000000006 */
[----:B0-----:R-:W-:Y:S01]  /*397c0*/  IADD3 R5, R0, c[0x0][0x198], RZ ;  /* 0x0000660000057a10 */ /* 0x001fe20007ffe0ff */
[----:B------:R-:W2:Y:S03]  /*397d0*/  LDL.LU R24, [R1+0x25c] ;  /* 0x00025c0001187983 */ /* 0x000ea60000300800 */
[----:B------:R-:W-:-:S02]  /*397e0*/  LEA R4, P6, R5, R3, 0x1 ;  /* 0x0000000305047211 */ /* 0x000fc400078c08ff */
[C---:B------:R-:W-:Y:S02]  /*397f0*/  IADD3 R0, R5.reuse, c[0x0][0x198], RZ ;  /* 0x0000660005007a10 */ /* 0x040fe40007ffe0ff */
[----:B------:R-:W-:Y:S01]  /*39800*/  LEA.HI.X.SX32 R5, R5, R2, 0x1, P6 ;  /* 0x0000000205057211 */ /* 0x000fe200030f0eff */
[----:B------:R0:W-:Y:S02]  /*39810*/  @P4 STG.E.U16 [R8.64], R6 ;  /* 0x0000000608004986 */ /* 0x0001e4000c101504 */
[----:B0-----:R-:W-:Y:S02]  /*39820*/  IADD3 R6, R22, 0x161, RZ ;  /* 0x0000016116067810 */ /* 0x001fe40007ffe0ff */
[----:B------:R-:W-:-:S04]  /*39830*/  LEA R8, P6, R0, R3, 0x1 ;  /* 0x0000000300087211 */ /* 0x000fc800078c08ff */
[----:B------:R-:W-:Y:S01]  /*39840*/  LEA.HI.X.SX32 R9, R0, R2, 0x1, P6 ;  /* 0x0000000200097211 */ /* 0x000fe200030f0eff */
[----:B---3--:R0:W-:Y:S01]  /*39850*/  @P3 STG.E.U16 [R4.64], R25 ;  /* 0x0000001904003986 */ /* 0x0081e2000c101504 */
[----:B------:R-:W-:Y:S02]  /*39860*/  ISETP.LT.AND P3, PT, R6, c[0x0][0x17c], !P0 ;  /* 0x00005f0006007a0c */ /* 0x000fe40004761270 */
[----:B------:R-:W-:Y:S02]  /*39870*/  PRMT R6, R25, 0x7632, R6 ;  /* 0x0000763219067816 */ /* 0x000fe40000000006 */
[----:B0-----:R-:W-:-:S04]  /*39880*/  IADD3 R5, R0, c[0x0][0x198], RZ ;  /* 0x0000660000057a10 */ /* 0x001fc80007ffe0ff */
[C---:B------:R-:W-:Y:S02]  /*39890*/  LEA R4, P6, R5.reuse, R3, 0x1 ;  /* 0x0000000305047211 */ /* 0x040fe400078c08ff */
[C---:B------:R-:W-:Y:S01]  /*398a0*/  IADD3 R0, R5.reuse, c[0x0][0x198], RZ ;  /* 0x0000660005007a10 */ /* 0x040fe20007ffe0ff */
[----:B------:R0:W-:Y:S01]  /*398b0*/  @P2 STG.E.U16 [R8.64], R6 ;  /* 0x0000000608002986 */ /* 0x0001e2000c101504 */
[----:B------:R-:W-:-:S05]  /*398c0*/  LEA.HI.X.SX32 R5, R5, R2, 0x1, P6 ;  /* 0x0000000205057211 */ /* 0x000fca00030f0eff */
[----:B------:R1:W-:Y:S01]  /*398d0*/  @P1 STG.E.U16 [R4.64], R29 ;  /* 0x0000001d04001986 */ /* 0x0003e2000c101504 */
[----:B0-----:R-:W-:-:S04]  /*398e0*/  IADD3 R6, R22, 0x163, RZ ;  /* 0x0000016316067810 */ /* 0x001fc80007ffe0ff */
[----:B------:R-:W-:Y:S02]  /*398f0*/  ISETP.LT.AND P1, PT, R6, c[0x0][0x17c], !P0 ;  /* 0x00005f0006007a0c */ /* 0x000fe40004721270 */
[----:B------:R-:W-:Y:S02]  /*39900*/  PRMT R6, R29, 0x7632, R6 ;  /* 0x000076321d067816 */ /* 0x000fe40000000006 */
[----:B-1----:R-:W3:Y:S04]  /*39910*/  LDL.LU R29, [R1+0x1098] ;  /* 0x00109800011d7983 */ /* 0x002ee80000300800 */
[----:B------:R-:W3:Y:S01]  /*39920*/  LDL.LU R25, [R1+0x21c] ;  /* 0x00021c0001197983 */ /* 0x000ee20000300800 */
[----:B------:R-:W-:Y:S02]  /*39930*/  IADD3 R10, R22, 0x160, RZ ;  /* 0x00000160160a7810 */ /* 0x000fe40007ffe0ff */
[----:B------:R-:W-:-:S02]  /*39940*/  LEA R8, P6, R0, R3, 0x1 ;  /* 0x0000000300087211 */ /* 0x000fc400078c08ff */
[----:B------:R-:W-:Y:S02]  /*39950*/  ISETP.LT.AND P4, PT, R10, c[0x0][0x17c], !P0 ;  /* 0x00005f000a007a0c */ /* 0x000fe40004781270 */
[C---:B------:R-:W-:Y:S02]  /*39960*/  IADD3 R5, R0.reuse, c[0x0][0x198], RZ ;  /* 0x0000660000057a10 */ /* 0x040fe40007ffe0ff */
[-C--:B------:R-:W-:Y:S02]  /*39970*/  LEA.HI.X.SX32 R9, R0, R2.reuse, 0x1, P6 ;  /* 0x0000000200097211 */ /* 0x080fe400030f0eff */
[C---:B------:R-:W-:Y:S02]  /*39980*/  LEA R4, P6, R5.reuse, R3, 0x1 ;  /* 0x0000000305047211 */ /* 0x040fe400078c08ff */
[C---:B------:R-:W-:Y:S02]  /*39990*/  IADD3 R0, R5.reuse, c[0x0][0x198], RZ ;  /* 0x0000660005007a10 */ /* 0x040fe40007ffe0ff */
[----:B------:R-:W-:-:S02]  /*399a0*/  LEA.HI.X.SX32 R5, R5, R2, 0x1, P6 ;  /* 0x0000000205057211 */ /* 0x000fc400030f0eff */
[----:B------:R-:W-:Y:S01]  /*399b0*/  IADD3 R10, R22, 0x162, RZ ;  /* 0x00000162160a7810 */ /* 0x000fe20007ffe0ff */
[----:B------:R0:W-:Y:S03]  /*399c0*/  @P5 STG.E.U16 [R8.64], R6 ;  /* 0x0000000608005986 */ /* 0x0001e6000c101504 */
[----:B------:R-:W-:Y:S02]  /*399d0*/  ISETP.LT.AND P2, PT, R10, c[0x0][0x17c], !P0 ;  /* 0x00005f000a007a0c */ /* 0x000fe40004741270 */
[C---:B------:R-:W-:Y:S02]  /*399e0*/  IADD3 R10, R22.reuse, 0x164, RZ ;  /* 0x00000164160a7810 */ /* 0x040fe40007ffe0ff */
[----:B0-----:R-:W-:Y:S02]  /*399f0*/  IADD3 R6, R22, 0x165, RZ ;  /* 0x0000016516067810 */ /* 0x001fe40007ffe0ff */
[----:B------:R-:W-:-:S02]  /*39a00*/  LEA R8, P6, R0, R3, 0x1 ;  /* 0x0000000300087211 */ /* 0x000fc400078c08ff */
[----:B------:R-:W-:Y:S02]  /*39a10*/  ISETP.LT.AND P5, PT, R10, c[0x0][0x17c], !P0 ;  /* 0x00005f000a007a0c */ /* 0x000fe400047a1270 */
[----:B------:R-:W-:Y:S02]  /*39a20*/  LEA.HI.X.SX32 R9, R0, R2, 0x1, P6 ;  /* 0x0000000200097211 */ /* 0x000fe400030f0eff */
[C---:B------:R-:W-:Y:S02]  /*39a30*/  IADD3 R10, R22.reuse, 0x166, RZ ;  /* 0x00000166160a7810 */ /* 0x040fe40007ffe0ff */
[----:B------:R-:W-:Y:S01]  /*39a40*/  IADD3 R12, R22, 0x167, RZ ;  /* 0x00000167160c7810 */ /* 0x000fe20007ffe0ff */
[----:B----4-:R0:W-:Y:S01]  /*39a50*/  @P4 STG.E.U16 [R4.64], R23 ;  /* 0x0000001704004986 */ /* 0x0101e2000c101504 */
[----:B------:R-:W-:Y:S02]  /*39a60*/  ISETP.LT.AND P4, PT, R6, c[0x0][0x17c], !P0 ;  /* 0x00005f0006007a0c */ /* 0x000fe40004781270 */
[----:B------:R-:W-:-:S02]  /*39a70*/  PRMT R6, R23, 0x7632, R6 ;  /* 0x0000763217067816 */ /* 0x000fc40000000006 */
[----:B0-----:R-:W-:-:S04]  /*39a80*/  IADD3 R5, R0, c[0x0][0x198], RZ ;  /* 0x0000660000057a10 */ /* 0x001fc80007ffe0ff */
[CC--:B------:R-:W-:Y:S02]  /*39a90*/  LEA R4, P6, R5.reuse, R3.reuse, 0x1 ;  /* 0x0000000305047211 */ /* 0x0c0fe400078c08ff */
[C---:B------:R-:W-:Y:S01]  /*39aa0*/  IADD3 R0, R5.reuse, c[0x0][0x198], RZ ;  /* 0x0000660005007a10 */ /* 0x040fe20007ffe0ff */
[----:B------:R0:W-:Y:S01]  /*39ab0*/  @P3 STG.E.U16 [R8.64], R6 ;  /* 0x0000000608003986 */ /* 0x0001e2000c101504 */
[----:B------:R-:W-:Y:S02]  /*39ac0*/  LEA.HI.X.SX32 R5, R5, R2, 0x1, P6 ;  /* 0x0000000205057211 */ /* 0x000fe400030f0eff */
[----:B------:R-:W-:Y:S02]  /*39ad0*/  ISETP.LT.AND P3, PT, R10, c[0x0][0x17c], !P0 ;  /* 0x00005f000a007a0c */ /* 0x000fe40004761270 */
[C---:B------:R-:W-:Y:S02]  /*39ae0*/  IADD3 R10, R0.reuse, c[0x0][0x198], RZ ;  /* 0x00006600000a7a10 */ /* 0x040fe40007ffe0ff */
[----:B0-----:R-:W-:-:S04]  /*39af0*/  LEA R8, P6, R0, R3, 0x1 ;  /* 0x0000000300087211 */ /* 0x001fc800078c08ff */
[----:B------:R-:W-:Y:S01]  /*39b00*/  LEA.HI.X.SX32 R9, R0, R2, 0x1, P6 ;  /* 0x0000000200097211 */ /* 0x000fe200030f0eff */
[----:B--2---:R0:W-:Y:S01]  /*39b10*/  @P2 STG.E.U16 [R4.64], R24 ;  /* 0x0000001804002986 */ /* 0x0041e2000c101504 */
[----:B------:R-:W-:Y:S02]  /*39b20*/  PRMT R13, R24, 0x7632, R13 ;  /* 0x00007632180d7816 */ /* 0x000fe4000000000d */
[----:B------:R-:W-:Y:S02]  /*39b30*/  ISETP.LT.AND P2, PT, R12, c[0x0][0x17c], !P0 ;  /* 0x00005f000c007a0c */ /* 0x000fe40004741270 */
[----:B------:R-:W-:Y:S01]  /*39b40*/  IADD3 R12, R22, 0x168, RZ ;  /* 0x00000168160c7810 */ /* 0x000fe20007ffe0ff */
[----:B0-----:R-:W2:Y:S01]  /*39b50*/  LDL.LU R24, [R1+0x28c] ;  /* 0x00028c0001187983 */ /* 0x001ea20000300800 */
[----:B------:R-:W-:-:S04]  /*39b60*/  LEA R4, P6, R10, R3, 0x1 ;  /* 0x000000030a047211 */ /* 0x000fc800078c08ff */
[----:B------:R-:W-:Y:S01]  /*39b70*/  LEA.HI.X.SX32 R5, R10, R2, 0x1, P6 ;  /* 0x000000020a057211 */ /* 0x000fe200030f0eff */
[----:B------:R-:W-:Y:S01]  /*39b80*/  @P1 STG.E.U16 [R8.64], R13 ;  /* 0x0000000d08001986 */ /* 0x000fe2000c101504 */
[----:B------:R-:W-:-:S03]  /*39b90*/  ISETP.LT.AND P1, PT, R12, c[0x0][0x17c], !P0 ;  /* 0x00005f000c007a0c */ /* 0x000fc60004721270 */
[----:B---3--:R0:W-:Y:S01]  /*39ba0*/  @P5 STG.E.U16 [R4.64], R25 ;  /* 0x0000001904005986 */ /* 0x0081e2000c101504 */
[----:B------:R-:W-:-:S03]  /*39bb0*/  PRMT R12, R25, 0x7632, R12 ;  /* 0x00007632190c7816 */ /* 0x000fc6000000000c */
[----:B0-----:R-:W3:Y:S01]  /*39bc0*/  LDL.LU R25, [R1+0x26c] ;  /* 0x00026c0001197983 */ /* 0x001ee20000300800 */
[----:B------:R-:W-:Y:S02]  /*39bd0*/  IADD3 R0, R10, c[0x0][0x198], RZ ;  /* 0x000066000a007a10 */ /* 0x000fe40007ffe0ff */
[----:B------:R-:W-:Y:S02]  /*39be0*/  IADD3 R10, R22, 0x169, RZ ;  /* 0x00000169160a7810 */ /* 0x000fe40007ffe0ff */
[C---:B------:R-:W-:Y:S02]  /*39bf0*/  LEA R8, P6, R0.reuse, R3, 0x1 ;  /* 0x0000000300087211 */ /* 0x040fe400078c08ff */
[C---:B------:R-:W-:Y:S02]  /*39c00*/  IADD3 R6, R0.reuse, c[0x0][0x198], RZ ;  /* 0x0000660000067a10 */ /* 0x040fe40007ffe0ff */
[----:B------:R-:W-:Y:S02]  /*39c10*/  LEA.HI.X.SX32 R9, R0, R2, 0x1, P6 ;  /* 0x0000000200097211 */ /* 0x000fe400030f0eff */
[----:B------:R-:W-:-:S02]  /*39c20*/  ISETP.LT.AND P5, PT, R10, c[0x0][0x17c], !P0 ;  /* 0x00005f000a007a0c */ /* 0x000fc400047a1270 */
[----:B------:R-:W-:Y:S02]  /*39c30*/  LEA R4, P6, R6, R3, 0x1 ;  /* 0x0000000306047211 */ /* 0x000fe400078c08ff */
[----:B------:R-:W-:Y:S02]  /*39c40*/  IADD3 R10, R22, 0x16a, RZ ;  /* 0x0000016a160a7810 */ /* 0x000fe40007ffe0ff */
[C---:B------:R-:W-:Y:S01]  /*39c50*/  IADD3 R0, R6.reuse, c[0x0][0x198], RZ ;  /* 0x0000660006007a10 */ /* 0x040fe20007ffe0ff */
[----:B------:R0:W-:Y:S01]  /*39c60*/  @P4 STG.E.U16 [R8.64], R12 ;  /* 0x0000000c08004986 */ /* 0x0001e2000c101504 */
[----:B------:R-:W-:Y:S02]  /*39c70*/  LEA.HI.X.SX32 R5, R6, R2, 0x1, P6 ;  /* 0x0000000206057211 */ /* 0x000fe400030f0eff */
[----:B------:R-:W-:Y:S02]  /*39c80*/  ISETP.LT.AND P4, PT, R10, c[0x0][0x17c], !P0 ;  /* 0x00005f000a007a0c */ /* 0x000fe40004781270 */
[----:B------:R-:W-:-:S02]  /*39c90*/  IADD3 R10, R22, 0x16b, RZ ;  /* 0x0000016b160a7810 */ /* 0x000fc40007ffe0ff */
[C---:B------:R-:W-:Y:S01]  /*39ca0*/  IADD3 R6, R0.reuse, c[0x0][0x198], RZ ;  /* 0x0000660000067a10 */ /* 0x040fe20007ffe0ff */
[----:B------:R1:W-:Y:S01]  /*39cb0*/  @P3 STG.E.U16 [R4.64], R19 ;  /* 0x0000001304003986 */ /* 0x0003e2000c101504 */
[CC--:B0-----:R-:W-:Y:S02]  /*39cc0*/  LEA R8, P6, R0.reuse, R3.reuse, 0x1 ;  /* 0x0000000300087211 */ /* 0x0c1fe400078c08ff */
[----:B------:R-:W-:Y:S02]  /*39cd0*/  PRMT R13, R19, 0x7632, R13 ;  /* 0x00007632130d7816 */ /* 0x000fe4000000000d */
[----:B------:R-:W-:Y:S02]  /*39ce0*/  LEA.HI.X.SX32 R9, R0, R2, 0x1, P6 ;  /* 0x0000000200097211 */ /* 0x000fe400030f0eff */
[----:B------:R-:W-:Y:S02]  /*39cf0*/  ISETP.LT.AND P3, PT, R10, c[0x0][0x17c], !P0 ;  /* 0x00005f000a007a0c */ /* 0x000fe40004761270 */
[----:B-1----:R-:W-:-:S02]  /*39d00*/  LEA R4, P6, R6, R3, 0x1 ;  /* 0x0000000306047211 */ /* 0x002fc400078c08ff */
[----:B------:R-:W-:Y:S02]  /*39d10*/  IADD3 R10, R22, 0x16c, RZ ;  /* 0x0000016c160a7810 */ /* 0x000fe40007ffe0ff */
[C---:B------:R-:W-:Y:S01]  /*39d20*/  IADD3 R0, R6.reuse, c[0x0][0x198], RZ ;  /* 0x0000660006007a10 */ /* 0x040fe20007ffe0ff */
[----:B------:R0:W-:Y:S01]  /*39d30*/  @P2 STG.E.U16 [R8.64], R13 ;  /* 0x0000000d08002986 */ /* 0x0001e2000c101504 */
[----:B------:R-:W-:Y:S02]  /*39d40*/  LEA.HI.X.SX32 R5, R6, R2, 0x1, P6 ;  /* 0x0000000206057211 */ /* 0x000fe400030f0eff */
[----:B------:R-:W-:Y:S02]  /*39d50*/  ISETP.LT.AND P2, PT, R10, c[0x0][0x17c], !P0 ;  /* 0x00005f000a007a0c */ /* 0x000fe40004741270 */
[C---:B------:R-:W-:Y:S02]  /*39d60*/  IADD3 R10, R0.reuse, c[0x0][0x198], RZ ;  /* 0x00006600000a7a10 */ /* 0x040fe40007ffe0ff */
[----:B0-----:R-:W-:-:S04]  /*39d70*/  LEA R8, P6, R0, R3, 0x1 ;  /* 0x0000000300087211 */ /* 0x001fc800078c08ff */
[----:B------:R-:W-:Y:S02]  /*39d80*/  LEA.HI.X.SX32 R9, R0, R2, 0x1, P6 ;  /* 0x0000000200097211 */ /* 0x000fe400030f0eff */
[----:B------:R-:W-:Y:S01]  /*39d90*/  IADD3 R0, R10, c[0x0][0x198], RZ ;  /* 0x000066000a007a10 */ /* 0x000fe20007ffe0ff */
[----:B------:R-:W-:Y:S04]  /*39da0*/  STL [R1+0x108c], R17 ;  /* 0x00108c1101007387 */ /* 0x000fe80000100800 */
[----:B--2---:R0:W-:Y:S01]  /*39db0*/  @P1 STG.E.U16 [R4.64], R24 ;  /* 0x0000001804001986 */ /* 0x0041e2000c101504 */
[----:B------:R-:W-:-:S05]  /*39dc0*/  PRMT R12, R24, 0x7632, R12 ;  /* 0x00007632180c7816 */ /* 0x000fca000000000c */
[----:B------:R1:W-:Y:S01]  /*39dd0*/  @P5 STG.E.U16 [R8.64], R12 ;  /* 0x0000000c08005986 */ /* 0x0003e2000c101504 */
[----:B0-----:R-:W-:-:S04]  /*39de0*/  LEA R4, P6, R10, R3, 0x1 ;  /* 0x000000030a047211 */ /* 0x001fc800078c08ff */
[-C--:B------:R-:W-:Y:S02]  /*39df0*/  LEA.HI.X.SX32 R5, R10, R2.reuse, 0x1, P6 ;  /* 0x000000020a057211 */ /* 0x080fe400030f0eff */
[C---:B-1----:R-:W-:Y:S02]  /*39e00*/  LEA R8, P6, R0.reuse, R3, 0x1 ;  /* 0x0000000300087211 */ /* 0x042fe400078c08ff */
[C---:B------:R-:W-:Y:S02]  /*39e10*/  IADD3 R10, R0.reuse, c[0x0][0x198], RZ ;  /* 0x00006600000a7a10 */ /* 0x040fe40007ffe0ff */
[----:B------:R-:W-:Y:S02]  /*39e20*/  LEA.HI.X.SX32 R9, R0, R2, 0x1, P6 ;  /* 0x0000000200097211 */ /* 0x000fe400030f0eff */
[----:B------:R-:W-:Y:S01]  /*39e30*/  PRMT R12, R28, 0x7632, R12 ;  /* 0x000076321c0c7816 */ /* 0x000fe2000000000c */
[----:B---3--:R0:W-:Y:S01]  /*39e40*/  @P4 STG.E.U16 [R4.64], R25 ;  /* 0x0000001904004986 */ /* 0x0081e2000c101504 */
[----:B------:R-:W-:-:S03]  /*39e50*/  PRMT R13, R25, 0x7632, R13 ;  /* 0x00007632190d7816 */ /* 0x000fc6000000000d */
[----:B0-----:R-:W2:Y:S01]  /*39e60*/  LDL.LU R25, [R1+0x29c] ;  /* 0x00029c0001197983 */ /* 0x001ea20000300800 */
[----:B------:R-:W-:-:S04]  /*39e70*/  LEA R4, P6, R10, R3, 0x1 ;  /* 0x000000030a047211 */ /* 0x000fc800078c08ff */
[----:B------:R-:W-:Y:S01]  /*39e80*/  LEA.HI.X.SX32 R5, R10, R2, 0x1, P6 ;  /* 0x000000020a057211 */ /* 0x000fe200030f0eff */
[----:B------:R-:W-:Y:S04]  /*39e90*/  @P3 STG.E.U16 [R8.64], R13 ;  /* 0x0000000d08003986 */ /* 0x000fe8000c101504 */
[----:B------:R0:W-:Y:S04]  /*39ea0*/  @P2 STG.E.U16 [R4.64], R28 ;  /* 0x0000001c04002986 */ /* 0x0001e8000c101504 */
[----:B0-----:R-:W3:Y:S01]  /*39eb0*/  LDL.LU R28, [R1+0x1094] ;  /* 0x00109400011c7983 */ /* 0x001ee20000300800 */
[----:B------:R-:W-:-:S04]  /*39ec0*/  IADD3 R6, R22, 0x16d, RZ ;  /* 0x0000016d16067810 */ /* 0x000fc80007ffe0ff */
[----:B------:R-:W-:Y:S02]  /*39ed0*/  ISETP.LT.AND P1, PT, R6, c[0x0][0x17c], !P0 ;  /* 0x00005f0006007a0c */ /* 0x000fe40004721270 */
[----:B------:R-:W-:-:S04]  /*39ee0*/  IADD3 R6, R22, 0x16e, RZ ;  /* 0x0000016e16067810 */ /* 0x000fc80007ffe0ff */
[----:B------:R-:W-:Y:S02]  /*39ef0*/  ISETP.LT.AND P5, PT, R6, c[0x0][0x17c], !P0 ;  /* 0x00005f0006007a0c */ /* 0x000fe400047a1270 */
[----:B------:R-:W-:-:S04]  /*39f00*/  IADD3 R6, R22, 0x16f, RZ ;  /* 0x0000016f16067810 */ /* 0x000fc80007ffe0ff */
[----:B------:R-:W-:Y:S02]  /*39f10*/  ISETP.LT.AND P4, PT, R6, c[0x0][0x17c], !P0 ;  /* 0x00005f0006007a0c */ /* 0x000fe40004781270 */
        /* <DEDUP_REMOVED lines=10> */
[----:B------:R-:W-:Y:S02]  /*39fc0*/  IADD3 R10, R6, c[0x0][0x198], RZ ;  /* 0x00006600060a7a10 */ /* 0x000fe40007ffe0ff */
[----:B------:R-:W-:Y:S01]  /*39fd0*/  IADD3 R0, R22, 0x171, RZ ;  /* 0x0000017116007810 */ /* 0x000fe20007ffe0ff */
[----:B------:R1:W-:Y:S01]  /*39fe0*/  @P5 STG.E.U16 [R4.64], R15 ;  /* 0x0000000f04005986 */ /* 0x0003e2000c101504 */
[C---:B0-----:R-:W-:Y:S02]  /*39ff0*/  LEA R8, P6, R6.reuse, R3, 0x1 ;  /* 0x0000000306087211 */ /* 0x041fe400078c08ff */
[----:B------:R-:W-:Y:S02]  /*3a000*/  PRMT R13, R15, 0x7632, R13 ;  /* 0x000076320f0d7816 */ /* 0x000fe4000000000d */
[----:B------:R-:W-:-:S02]  /*3a010*/  LEA.HI.X.SX32 R9, R6, R2, 0x1, P6 ;  /* 0x0000000206097211 */ /* 0x000fc400030f0eff */
[----:B------:R-:W-:Y:S02]  /*3a020*/  ISETP.LT.AND P2, PT, R0, c[0x0][0x17c], !P0 ;  /* 0x00005f0000007a0c */ /* 0x000fe40004741270 */
[C---:B-1----:R-:W-:Y:S02]  /*3a030*/  LEA R4, P6, R10.reuse, R3, 0x1 ;  /* 0x000000030a047211 */ /* 0x042fe400078c08ff */
[----:B------:R-:W-:Y:S02]  /*3a040*/  IADD3 R6, R10, c[0x0][0x198], RZ ;  /* 0x000066000a067a10 */ /* 0x000fe40007ffe0ff */
[----:B------:R-:W-:Y:S01]  /*3a050*/  IADD3 R0, R22, 0x172, RZ ;  /* 0x0000017216007810 */ /* 0x000fe20007ffe0ff */
[----:B------:R0:W-:Y:S01]  /*3a060*/  @P4 STG.E.U16 [R8.64], R13 ;  /* 0x0000000d08004986 */ /* 0x0001e2000c101504 */
[----:B------:R-:W-:Y:S02]  /*3a070*/  LEA.HI.X.SX32 R5, R10, R2, 0x1, P6 ;  /* 0x000000020a057211 */ /* 0x000fe400030f0eff */
[----:B------:R-:W-:-:S02]  /*3a080*/  ISETP.LT.AND P1, PT, R0, c[0x0][0x17c], !P0 ;  /* 0x00005f0000007a0c */ /* 0x000fc40004721270 */
[C---:B------:R-:W-:Y:S02]  /*3a090*/  IADD3 R10, R6.reuse, c[0x0][0x198], RZ ;  /* 0x00006600060a7a10 */ /* 0x040fe40007ffe0ff */
[----:B0-----:R-:W-:-:S04]  /*3a0a0*/  LEA R8, P6, R6, R3, 0x1 ;  /* 0x0000000306087211 */ /* 0x001fc800078c08ff */
[----:B------:R-:W-:Y:S01]  /*3a0b0*/  LEA.HI.X.SX32 R9, R6, R2, 0x1, P6 ;  /* 0x0000000206097211 */ /* 0x000fe200030f0eff */
[----:B--2---:R0:W-:Y:S01]  /*3a0c0*/  @P3 STG.E.U16 [R4.64], R25 ;  /* 0x0000001904003986 */ /* 0x0041e2000c101504 */
[----:B------:R-:W-:Y:S02]  /*3a0d0*/  PRMT R12, R25, 0x7632, R12 ;  /* 0x00007632190c7816 */ /* 0x000fe4000000000c */
[----:B0-----:R-:W-:-:S04]  /*3a0e0*/  LEA R4, P6, R10, R3, 0x1 ;  /* 0x000000030a047211 */ /* 0x001fc800078c08ff */
[----:B------:R-:W-:Y:S01]  /*3a0f0*/  LEA.HI.X.SX32 R5, R10, R2, 0x1, P6 ;  /* 0x000000020a057211 */ /* 0x000fe200030f0eff */
[----:B------:R-:W-:Y:S04]  /*3a100*/  @P2 STG.E.U16 [R8.64], R12 ;  /* 0x0000000c08002986 */ /* 0x000fe8000c101504 */
[----:B---3--:R0:W-:Y:S01]  /*3a110*/  @P1 STG.E.U16 [R4.64], R28 ;  /* 0x0000001c04001986 */ /* 0x0081e2000c101504 */
[----:B------:R-:W-:-:S03]  /*3a120*/  PRMT R13, R28, 0x7632, R13 ;  /* 0x000076321c0d7816 */ /* 0x000fc6000000000d */
[----:B0-----:R-:W2:Y:S04]  /*3a130*/  LDL.LU R28, [R1+0x1090] ;  /* 0x00109000011c7983 */ /* 0x001ea80000300800 */
[----:B------:R-:W3:Y:S04]  /*3a140*/  LDL.LU R23, [R1+0x27c] ;  /* 0x00027c0001177983 */ /* 0x000ee80000300800 */
[----:B------:R-:W4:Y:S04]  /*3a150*/  LDL.LU R24, [R1+0x22c] ;  /* 0x00022c0001187983 */ /* 0x000f280000300800 */
[----:B------:R-:W4:Y:S01]  /*3a160*/  LDL.LU R25, [R1+0x2ac] ;  /* 0x0002ac0001197983 */ /* 0x000f220000300800 */
[----:B------:R-:W-:-:S02]  /*3a170*/  IADD3 R0, R22, 0x173, RZ ;  /* 0x0000017316007810 */ /* 0x000fc40007ffe0ff */
[----:B------:R-:W-:Y:S02]  /*3a180*/  IADD3 R6, R10, c[0x0][0x198], RZ ;  /* 0x000066000a067a10 */ /* 0x000fe40007ffe0ff */
[----:B------:R-:W-:Y:S02]  /*3a190*/  ISETP.LT.AND P5, PT, R0, c[0x0][0x17c], !P0 ;  /* 0x00005f0000007a0c */ /* 0x000fe400047a1270 */
[----:B------:R-:W-:Y:S02]  /*3a1a0*/  IADD3 R0, R22, 0x174, RZ ;  /* 0x0000017416007810 */ /* 0x000fe40007ffe0ff */
[----:B------:R-:W-:Y:S02]  /*3a1b0*/  LEA R8, P6, R6, R3, 0x1 ;  /* 0x0000000306087211 */ /* 0x000fe400078c08ff */
[----:B------:R-:W-:Y:S02]  /*3a1c0*/  ISETP.LT.AND P4, PT, R0, c[0x0][0x17c], !P0 ;  /* 0x00005f0000007a0c */ /* 0x000fe40004781270 */
[----:B------:R-:W-:-:S02]  /*3a1d0*/  IADD3 R10, R6, c[0x0][0x198], RZ ;  /* 0x00006600060a7a10 */ /* 0x000fc40007ffe0ff */
[----:B------:R-:W-:Y:S02]  /*3a1e0*/  IADD3 R0, R22, 0x175, RZ ;  /* 0x0000017516007810 */ /* 0x000fe40007ffe0ff */
[-C--:B------:R-:W-:Y:S02]  /*3a1f0*/  LEA.HI.X.SX32 R9, R6, R2.reuse, 0x1, P6 ;  /* 0x0000000206097211 */ /* 0x080fe400030f0eff */
[----:B------:R-:W-:Y:S02]  /*3a200*/  LEA R4, P6, R10, R3, 0x1 ;  /* 0x000000030a047211 */ /* 0x000fe400078c08ff */
[----:B------:R-:W-:Y:S02]  /*3a210*/  ISETP.LT.AND P3, PT, R0, c[0x0][0x17c], !P0 ;  /* 0x00005f0000007a0c */ /* 0x000fe40004761270 */
[----:B------:R-:W-:Y:S02]  /*3a220*/  IADD3 R6, R10, c[0x0][0x198], RZ ;  /* 0x000066000a067a10 */ /* 0x000fe40007ffe0ff */
[----:B------:R-:W-:Y:S01]  /*3a230*/  IADD3 R0, R22, 0x176, RZ ;  /* 0x0000017616007810 */ /* 0x000fe20007ffe0ff */
[----:B------:R0:W-:Y:S01]  /*3a240*/  @P5 STG.E.U16 [R8.64], R13 ;  /* 0x0000000d08005986 */ /* 0x0001e2000c101504 */
[----:B------:R-:W-:-:S02]  /*3a250*/  LEA.HI.X.SX32 R5, R10, R2, 0x1, P6 ;  /* 0x000000020a057211 */ /* 0x000fc400030f0eff */
[----:B------:R-:W-:Y:S02]  /*3a260*/  ISETP.LT.AND P2, PT, R0, c[0x0][0x17c], !P0 ;  /* 0x00005f0000007a0c */ /* 0x000fe40004741270 */
[----:B------:R-:W-:Y:S02]  /*3a270*/  IADD3 R10, R6, c[0x0][0x198], RZ ;  /* 0x00006600060a7a10 */ /* 0x000fe40007ffe0ff */
[----:B------:R-:W-:Y:S02]  /*3a280*/  IADD3 R0, R22, 0x177, RZ ;  /* 0x0000017716007810 */ /* 0x000fe40007ffe0ff */
[----:B0-----:R-:W-:Y:S01]  /*3a290*/  LEA R8, P6, R6, R3, 0x1 ;  /* 0x0000000306087211 */ /* 0x001fe200078c08ff */
[----:B------:R0:W-:Y:S01]  /*3a2a0*/  @P4 STG.E.U16 [R4.64], R11 ;  /* 0x0000000b04004986 */ /* 0x0001e2000c101504 */
[----:B------:R-:W-:Y:S02]  /*3a2b0*/  ISETP.LT.AND P1, PT, R0, c[0x0][0x17c], !P0 ;  /* 0x00005f0000007a0c */ /* 0x000fe40004721270 */
[----:B------:R-:W-:-:S02]  /*3a2c0*/  LEA.HI.X.SX32 R9, R6, R2, 0x1, P6 ;  /* 0x0000000206097211 */ /* 0x000fc400030f0eff */
[CC--:B------:R-:W-:Y:S02]  /*3a2d0*/  LEA R12, P6, R10.reuse, R3.reuse, 0x1 ;  /* 0x000000030a0c7211 */ /* 0x0c0fe400078c08ff */
[----:B------:R-:W-:Y:S02]  /*3a2e0*/  IADD3 R6, R10, c[0x0][0x198], RZ ;  /* 0x000066000a067a10 */ /* 0x000fe40007ffe0ff */
[----:B------:R-:W-:Y:S02]  /*3a2f0*/  IADD3 R0, R22, 0x178, RZ ;  /* 0x0000017816007810 */ /* 0x000fe40007ffe0ff */
[----:B------:R-:W-:Y:S02]  /*3a300*/  LEA.HI.X.SX32 R13, R10, R2, 0x1, P6 ;  /* 0x000000020a0d7211 */ /* 0x000fe400030f0eff */
[----:B0-----:R-:W-:Y:S02]  /*3a310*/  PRMT R5, R11, 0x7632, R5 ;  /* 0x000076320b057816 */ /* 0x001fe40000000005 */
[----:B------:R-:W-:-:S02]  /*3a320*/  LEA R4, P6, R6, R3, 0x1 ;  /* 0x0000000306047211 */ /* 0x000fc400078c08ff */
[----:B------:R-:W-:Y:S02]  /*3a330*/  ISETP.LT.AND P5, PT, R0, c[0x0][0x17c], !P0 ;  /* 0x00005f0000007a0c */ /* 0x000fe400047a1270 */
[----:B------:R-:W-:Y:S01]  /*3a340*/  IADD3 R10, R6, c[0x0][0x198], RZ ;  /* 0x00006600060a7a10 */ /* 0x000fe20007ffe0ff */
[----:B------:R0:W-:Y:S01]  /*3a350*/  @P3 STG.E.U16 [R8.64], R5 ;  /* 0x0000000508003986 */ /* 0x0001e2000c101504 */
[----:B------:R-:W-:-:S04]  /*3a360*/  IADD3 R0, R22, 0x179, RZ ;  /* 0x0000017916007810 */ /* 0x000fc80007ffe0ff */
[----:B------:R-:W-:Y:S01]  /*3a370*/  ISETP.LT.AND P4, PT, R0, c[0x0][0x17c], !P0 ;  /* 0x00005f0000007a0c */ /* 0x000fe20004781270 */
[----:B------:R1:W-:Y:S01]  /*3a380*/  @P2 STG.E.U16 [R12.64], R7 ;  /* 0x000000070c002986 */ /* 0x0003e2000c101504 */
[-C--:B0-----:R-:W-:Y:S02]  /*3a390*/  LEA.HI.X.SX32 R5, R6, R2.reuse, 0x1, P6 ;  /* 0x0000000206057211 */ /* 0x081fe400030f0eff */
[C---:B------:R-:W-:Y:S02]  /*3a3a0*/  LEA R14, P6, R10.reuse, R3, 0x1 ;  /* 0x000000030a0e7211 */ /* 0x040fe400078c08ff */
[C---:B------:R-:W-:Y:S02]  /*3a3b0*/  IADD3 R6, R10.reuse, c[0x0][0x198], RZ ;  /* 0x000066000a067a10 */ /* 0x040fe40007ffe0ff */
[----:B------:R-:W-:Y:S02]  /*3a3c0*/  PRMT R9, R7, 0x7632, R9 ;  /* 0x0000763207097816 */ /* 0x000fe40000000009 */
[----:B------:R-:W-:-:S02]  /*3a3d0*/  LEA.HI.X.SX32 R15, R10, R2, 0x1, P6 ;  /* 0x000000020a0f7211 */ /* 0x000fc400030f0eff */
[C---:B-1----:R-:W-:Y:S01]  /*3a3e0*/  LEA R12, P6, R6.reuse, R3, 0x1 ;  /* 0x00000003060c7211 */ /* 0x042fe200078c08ff */
[----:B------:R0:W-:Y:S03]  /*3a3f0*/  @P1 STG.E.U16 [R4.64], R9 ;  /* 0x0000000904001986 */ /* 0x0001e6000c101504 */
[----:B------:R-:W-:Y:S02]  /*3a400*/  LEA.HI.X.SX32 R13, R6, R2, 0x1, P6 ;  /* 0x00000002060d7211 */ /* 0x000fe400030f0eff */
[----:B------:R-:W-:Y:S02]  /*3a410*/  IADD3 R0, R22, 0x17a, RZ ;  /* 0x0000017a16007810 */ /* 0x000fe40007ffe0ff */
[----:B------:R-:W-:Y:S02]  /*3a420*/  IADD3 R7, R6, c[0x0][0x198], RZ ;  /* 0x0000660006077a10 */ /* 0x000fe40007ffe0ff */
[----:B------:R-:W-:-:S02]  /*3a430*/  ISETP.LT.AND P3, PT, R0, c[0x0][0x17c], !P0 ;  /* 0x00005f0000007a0c */ /* 0x000fc40004761270 */
[----:B------:R-:W-:Y:S02]  /*3a440*/  IADD3 R0, R22, 0x17b, RZ ;  /* 0x0000017b16007810 */ /* 0x000fe40007ffe0ff */
[C---:B------:R-:W-:Y:S02]  /*3a450*/  LEA R10, P6, R7.reuse, R3, 0x1 ;  /* 0x00000003070a7211 */ /* 0x040fe400078c08ff */
[C---:B0-----:R-:W-:Y:S02]  /*3a460*/  IADD3 R4, R7.reuse, c[0x0][0x198], RZ ;  /* 0x0000660007047a10 */ /* 0x041fe40007ffe0ff */
[----:B------:R-:W-:Y:S02]  /*3a470*/  ISETP.LT.AND P2, PT, R0, c[0x0][0x17c], !P0 ;  /* 0x00005f0000007a0c */ /* 0x000fe40004741270 */
[----:B------:R-:W-:Y:S02]  /*3a480*/  LEA.HI.X.SX32 R11, R7, R2, 0x1, P6 ;  /* 0x00000002070b7211 */ /* 0x000fe400030f0eff */
[----:B------:R-:W-:-:S02]  /*3a490*/  IADD3 R0, R22, 0x17c, RZ ;  /* 0x0000017c16007810 */ /* 0x000fc40007ffe0ff */
[CC--:B------:R-:W-:Y:S02]  /*3a4a0*/  LEA R6, P6, R4.reuse, R3.reuse, 0x1 ;  /* 0x0000000304067211 */ /* 0x0c0fe400078c08ff */
[----:B------:R-:W-:Y:S02]  /*3a4b0*/  IADD3 R5, R4, c[0x0][0x198], RZ ;  /* 0x0000660004057a10 */ /* 0x000fe40007ffe0ff */
[----:B------:R-:W-:Y:S02]  /*3a4c0*/  ISETP.LT.AND P1, PT, R0, c[0x0][0x17c], !P0 ;  /* 0x00005f0000007a0c */ /* 0x000fe40004721270 */
[----:B------:R-:W-:Y:S02]  /*3a4d0*/  LEA.HI.X.SX32 R7, R4, R2, 0x1, P6 ;  /* 0x0000000204077211 */ /* 0x000fe400030f0eff */
[----:B------:R-:W-:Y:S02]  /*3a4e0*/  LEA R8, P6, R5, R3, 0x1 ;  /* 0x0000000305087211 */ /* 0x000fe400078c08ff */
[----:B------:R-:W-:-:S02]  /*3a4f0*/  IADD3 R0, R22, 0x17d, RZ ;  /* 0x0000017d16007810 */ /* 0x000fc40007ffe0ff */
[C---:B------:R-:W-:Y:S02]  /*3a500*/  LEA.HI.X.SX32 R9, R5.reuse, R2, 0x1, P6 ;  /* 0x0000000205097211 */ /* 0x040fe400030f0eff */
[----:B------:R-:W-:-:S04]  /*3a510*/  IADD3 R5, R5, c[0x0][0x198], RZ ;  /* 0x0000660005057a10 */ /* 0x000fc80007ffe0ff */
[----:B------:R-:W-:Y:S01]  /*3a520*/  LEA R4, P6, R5, R3, 0x1 ;  /* 0x0000000305047211 */ /* 0x000fe200078c08ff */
[----:B--2---:R-:W0:Y:S04]  /*3a530*/  LDS.128 R16, [R28] ;  /* 0x000000001c107984 */ /* 0x004e280000000c00 */
[----:B---3--:R1:W-:Y:S02]  /*3a540*/  @P5 STG.E.U16 [R14.64], R23 ;  /* 0x000000170e005986 */ /* 0x0083e4000c101504 */
[----:B-1----:R-:W-:-:S05]  /*3a550*/  PRMT R15, R23, 0x7632, R15 ;  /* 0x00007632170f7816 */ /* 0x002fca000000000f */
[----:B------:R1:W-:Y:S04]  /*3a560*/  @P4 STG.E.U16 [R12.64], R15 ;  /* 0x0000000f0c004986 */ /* 0x0003e8000c101504 */
[----:B0-----:R-:W-:Y:S01]  /*3a570*/  STL [R1+0x44], R17 ;  /* 0x0000441101007387 */ /* 0x001fe20000100800 */
[----:B-1----:R-:W-:-:S03]  /*3a580*/  IMAD.MOV.U32 R15, RZ, RZ, R16 ;  /* 0x000000ffff0f7224 */ /* 0x002fc600078e0010 */
[----:B------:R-:W-:Y:S04]  /*3a590*/  STL.64 [R1+0x48], R18 ;  /* 0x0000481201007387 */ /* 0x000fe80000100a00 */
[----:B------:R-:W0:Y:S01]  /*3a5a0*/  LDS.128 R16, [R29] ;  /* 0x000000001d107984 */ /* 0x000e220000000c00 */
[----:B------:R-:W-:-:S03]  /*3a5b0*/  LOP3.LUT R23, R28, 0x40, RZ, 0x3c, !PT ;  /* 0x000000401c177812 */ /* 0x000fc600078e3cff */
[----:B0-----:R-:W-:Y:S01]  /*3a5c0*/  STL [R1+0x54], R17 ;  /* 0x0000541101007387 */ /* 0x001fe20000100800 */
[----:B------:R-:W-:-:S03]  /*3a5d0*/  IMAD.MOV.U32 R14, RZ, RZ, R16 ;  /* 0x000000ffff0e7224 */ /* 0x000fc600078e0010 */
[----:B------:R-:W-:Y:S04]  /*3a5e0*/  STL.64 [R1+0x58], R18 ;  /* 0x0000581201007387 */ /* 0x000fe80000100a00 */
[----:B------:R-:W0:Y:S01]  /*3a5f0*/  LDS.128 R16, [R23] ;  /* 0x0000000017107984 */ /* 0x000e220000000c00 */
[----:B------:R-:W-:-:S03]  /*3a600*/  ISETP.LT.AND P5, PT, R0, c[0x0][0x17c], !P0 ;  /* 0x00005f0000007a0c */ /* 0x000fc600047a1270 */
[----:B----4-:R1:W-:Y:S01]  /*3a610*/  @P3 STG.E.U16 [R10.64], R24 ;  /* 0x000000180a003986 */ /* 0x0103e2000c101504 */
[----:B------:R-:W-:-:S04]  /*3a620*/  IADD3 R0, R22, 0x17e, RZ ;  /* 0x0000017e16007810 */ /* 0x000fc80007ffe0ff */
[----:B------:R-:W-:Y:S02]  /*3a630*/  ISETP.LT.AND P4, PT, R0, c[0x0][0x17c], !P0 ;  /* 0x00005f0000007a0c */ /* 0x000fe40004781270 */
[----:B-1----:R-:W-:Y:S01]  /*3a640*/  PRMT R11, R24, 0x7632, R11 ;  /* 0x00007632180b7816 */ /* 0x002fe2000000000b */
[----:B0-----:R-:W-:Y:S01]  /*3a650*/  STL [R1+0x24], R17 ;  /* 0x0000241101007387 */ /* 0x001fe20000100800 */
[----:B------:R-:W-:-:S03]  /*3a660*/  IMAD.MOV.U32 R13, RZ, RZ, R16 ;  /* 0x000000ffff0d7224 */ /* 0x000fc600078e0010 */
[----:B------:R-:W-:Y:S04]  /*3a670*/  STL.64 [R1+0x28], R18 ;  /* 0x0000281201007387 */ /* 0x000fe80000100a00 */
[----:B------:R-:W0:Y:S01]  /*3a680*/  LDS.128 R16, [R27] ;  /* 0x000000001b107984 */ /* 0x000e220000000c00 */
[C---:B------:R-:W-:Y:S02]  /*3a690*/  IADD3 R10, R5.reuse, c[0x0][0x198], RZ ;  /* 0x00006600050a7a10 */ /* 0x040fe40007ffe0ff */
[----:B------:R-:W-:Y:S01]  /*3a6a0*/  IADD3 R0, R22, 0x17f, RZ ;  /* 0x0000017f16007810 */ /* 0x000fe20007ffe0ff */
[----:B------:R1:W-:Y:S01]  /*3a6b0*/  @P2 STG.E.U16 [R6.64], R11 ;  /* 0x0000000b06002986 */ /* 0x0003e2000c101504 */
[----:B------:R-:W-:-:S03]  /*3a6c0*/  LEA.HI.X.SX32 R5, R5, R2, 0x1, P6 ;  /* 0x0000000205057211 */ /* 0x000fc600030f0eff */
[----:B------:R2:W-:Y:S01]  /*3a6d0*/  @P1 STG.E.U16 [R8.64], R25 ;  /* 0x0000001908001986 */ /* 0x0005e2000c101504 */
[----:B------:R-:W-:Y:S02]  /*3a6e0*/  ISETP.LT.AND P3, PT, R0, c[0x0][0x17c], !P0 ;  /* 0x00005f0000007a0c */ /* 0x000fe40004761270 */
[C---:B-1----:R-:W-:Y:S02]  /*3a6f0*/  LEA R6, P6, R10.reuse, R3, 0x1 ;  /* 0x000000030a067211 */ /* 0x042fe400078c08ff */
[C---:B------:R-:W-:Y:S02]  /*3a700*/  IADD3 R11, R10.reuse, c[0x0][0x198], RZ ;  /* 0x000066000a0b7a10 */ /* 0x040fe40007ffe0ff */
[----:B--2---:R-:W-:Y:S02]  /*3a710*/  PRMT R9, R25, 0x7632, R9 ;  /* 0x0000763219097816 */ /* 0x004fe40000000009 */
[----:B------:R-:W-:-:S03]  /*3a720*/  LEA.HI.X.SX32 R7, R10, R2, 0x1, P6 ;  /* 0x000000020a077211 */ /* 0x000fc600030f0eff */
[----:B------:R1:W-:Y:S01]  /*3a730*/  @P5 STG.E.U16 [R4.64], R9 ;  /* 0x0000000904005986 */ /* 0x0003e2000c101504 */
[C---:B------:R-:W-:Y:S02]  /*3a740*/  IADD3 R8, R11.reuse, c[0x0][0x198], RZ ;  /* 0x000066000b087a10 */ /* 0x040fe40007ffe0ff */
[----:B------:R-:W-:Y:S02]  /*3a750*/  IADD3 R0, R22, 0x180, RZ ;  /* 0x0000018016007810 */ /* 0x000fe40007ffe0ff */
[----:B-1----:R-:W-:-:S04]  /*3a760*/  LEA R4, P6, R11, R3, 0x1 ;  /* 0x000000030b047211 */ /* 0x002fc800078c08ff */
[----:B------:R-:W-:Y:S02]  /*3a770*/  LEA.HI.X.SX32 R5, R11, R2, 0x1, P6 ;  /* 0x000000020b057211 */ /* 0x000fe400030f0eff */
[----:B------:R-:W-:Y:S01]  /*3a780*/  PRMT R11, R26, 0x7632, R11 ;  /* 0x000076321a0b7816 */ /* 0x000fe2000000000b */
[----:B------:R-:W-:Y:S01]  /*3a790*/  @P4 STG.E.U16 [R6.64], R26 ;  /* 0x0000001a06004986 */ /* 0x000fe2000c101504 */
[----:B------:R-:W-:-:S03]  /*3a7a0*/  ISETP.LT.AND P2, PT, R0, c[0x0][0x17c], !P0 ;  /* 0x00005f0000007a0c */ /* 0x000fc60004741270 */
[----:B------:R1:W-:Y:S01]  /*3a7b0*/  @P3 STG.E.U16 [R4.64], R11 ;  /* 0x0000000b04003986 */ /* 0x0003e2000c101504 */
[----:B------:R-:W-:-:S03]  /*3a7c0*/  IADD3 R0, R22, 0x181, RZ ;  /* 0x0000018116007810 */ /* 0x000fc60007ffe0ff */
[----:B0-----:R-:W-:Y:S04]  /*3a7d0*/  STL [R1+0x74], R17 ;  /* 0x0000741101007387 */ /* 0x001fe80000100800 */
[----:B------:R-:W-:Y:S01]  /*3a7e0*/  STL.64 [R1+0x78], R18 ;  /* 0x0000781201007387 */ /* 0x000fe20000100a00 */
[----:B-1----:R-:W-:-:S03]  /*3a7f0*/  IMAD.MOV.U32 R11, RZ, RZ, R16 ;  /* 0x000000ffff0b7224 */ /* 0x002fc600078e0010 */
[----:B------:R-:W0:Y:S01]  /*3a800*/  LDS.128 R16, [R28+0x800] ;  /* 0x000800001c107984 */ /* 0x000e220000000c00 */
[----:B------:R-:W-:Y:S02]  /*3a810*/  ISETP.LT.AND P1, PT, R0, c[0x0][0x17c], !P0 ;  /* 0x00005f0000007a0c */ /* 0x000fe40004721270 */
[----:B------:R-:W-:-:S04]  /*3a820*/  IADD3 R0, R22, 0x182, RZ ;  /* 0x0000018216007810 */ /* 0x000fc80007ffe0ff */
[----:B------:R-:W-:Y:S02]  /*3a830*/  ISETP.LT.AND P5, PT, R0, c[0x0][0x17c], !P0 ;  /* 0x00005f0000007a0c */ /* 0x000fe400047a1270 */
[----:B------:R-:W-:Y:S02]  /*3a840*/  IADD3 R0, R22, 0x183, RZ ;  /* 0x0000018316007810 */ /* 0x000fe40007ffe0ff */
[----:B------:R-:W-:Y:S02]  /*3a850*/  LEA R6, P6, R8, R3, 0x1 ;  /* 0x0000000308067211 */ /* 0x000fe400078c08ff */
[----:B------:R-:W-:Y:S02]  /*3a860*/  ISETP.LT.AND P4, PT, R0, c[0x0][0x17c], !P0 ;  /* 0x00005f0000007a0c */ /* 0x000fe40004781270 */
[----:B------:R-:W-:Y:S02]  /*3a870*/  IADD3 R0, R22, 0x184, RZ ;  /* 0x0000018416007810 */ /* 0x000fe40007ffe0ff */
[----:B------:R-:W-:-:S02]  /*3a880*/  LEA.HI.X.SX32 R7, R8, R2, 0x1, P6 ;  /* 0x0000000208077211 */ /* 0x000fc400030f0eff */
[----:B------:R-:W-:Y:S02]  /*3a890*/  ISETP.LT.AND P3, PT, R0, c[0x0][0x17c], !P0 ;  /* 0x00005f0000007a0c */ /* 0x000fe40004761270 */
[----:B------:R-:W-:Y:S02]  /*3a8a0*/  IADD3 R8, R8, c[0x0][0x198], RZ ;  /* 0x0000660008087a10 */ /* 0x000fe40007ffe0ff */
[----:B------:R-:W-:Y:S01]  /*3a8b0*/  IADD3 R0, R22, 0x185, RZ ;  /* 0x0000018516007810 */ /* 0x000fe20007ffe0ff */
[----:B------:R1:W-:Y:S03]  /*3a8c0*/  @P2 STG.E.U16 [R6.64], R15 ;  /* 0x0000000f06002986 */ /* 0x0003e6000c101504 */
[----:B------:R-:W-:Y:S02]  /*3a8d0*/  ISETP.LT.AND P2, PT, R0, c[0x0][0x17c], !P0 ;  /* 0x00005f0000007a0c */ /* 0x000fe40004741270 */
[----:B------:R-:W-:-:S02]  /*3a8e0*/  IADD3 R0, R8, c[0x0][0x198], RZ ;  /* 0x0000660008007a10 */ /* 0x000fc40007ffe0ff */
[----:B------:R-:W-:Y:S02]  /*3a8f0*/  PRMT R9, R15, 0x7632, R9 ;  /* 0x000076320f097816 */ /* 0x000fe40000000009 */
[----:B-1----:R-:W-:-:S04]  /*3a900*/  LEA R6, P6, R8, R3, 0x1 ;  /* 0x0000000308067211 */ /* 0x002fc800078c08ff */
[-C--:B------:R-:W-:Y:S02]  /*3a910*/  LEA.HI.X.SX32 R7, R8, R2.reuse, 0x1, P6 ;  /* 0x0000000208077211 */ /* 0x080fe400030f0eff */
[CC--:B------:R-:W-:Y:S02]  /*3a920*/  LEA R4, P6, R0.reuse, R3.reuse, 0x1 ;  /* 0x0000000300047211 */ /* 0x0c0fe400078c08ff */
[C---:B------:R-:W-:Y:S01]  /*3a930*/  IADD3 R8, R0.reuse, c[0x0][0x198], RZ ;  /* 0x0000660000087a10 */ /* 0x040fe20007ffe0ff */
[----:B------:R1:W-:Y:S01]  /*3a940*/  @P1 STG.E.U16 [R6.64], R9 ;  /* 0x0000000906001986 */ /* 0x0003e2000c101504 */
[----:B------:R-:W-:Y:S02]  /*3a950*/  LEA.HI.X.SX32 R5, R0, R2, 0x1, P6 ;  /* 0x0000000200057211 */ /* 0x000fe400030f0eff */
[C---:B------:R-:W-:Y:S01]  /*3a960*/  IADD3 R0, R8.reuse, c[0x0][0x198], RZ ;  /* 0x0000660008007a10 */ /* 0x040fe20007ffe0ff */
[----:B0-----:R-:W-:Y:S01]  /*3a970*/  STL [R1+0xa4], R17 ;  /* 0x0000a41101007387 */ /* 0x001fe20000100800 */
[----:B-1----:R-:W-:-:S03]  /*3a980*/  LEA R6, P6, R8, R3, 0x1 ;  /* 0x0000000308067211 */ /* 0x002fc600078c08ff */
[----:B------:R0:W-:Y:S01]  /*3a990*/  @P5 STG.E.U16 [R4.64], R14 ;  /* 0x0000000e04005986 */ /* 0x0001e2000c101504 */
[----:B------:R-:W-:-:S03]  /*3a9a0*/  LEA.HI.X.SX32 R7, R8, R2, 0x1, P6 ;  /* 0x0000000208077211 */ /* 0x000fc600030f0eff */
[----:B------:R-:W-:Y:S01]  /*3a9b0*/  STL.64 [R1+0xa8], R18 ;  /* 0x0000a81201007387 */ /* 0x000fe20000100a00 */
[----:B------:R-:W-:Y:S01]  /*3a9c0*/  PRMT R8, R14, 0x7632, R8 ;  /* 0x000076320e087816 */ /* 0x000fe20000000008 */
[----:B0-----:R-:W-:Y:S02]  /*3a9d0*/  IMAD.MOV.U32 R14, RZ, RZ, R16 ;  /* 0x000000ffff0e7224 */ /* 0x001fe400078e0010 */
[----:B------:R-:W0:Y:S01]  /*3a9e0*/  LDS.128 R16, [R29+0x800] ;  /* 0x000800001d107984 */ /* 0x000e220000000c00 */
[----:B------:R-:W-:Y:S02]  /*3a9f0*/  LEA R4, P6, R0, R3, 0x1 ;  /* 0x0000000300047211 */ /* 0x000fe400078c08ff */
[----:B------:R-:W-:Y:S02]  /*3aa00*/  IADD3 R9, R22, 0x188, RZ ;  /* 0x0000018816097810 */ /* 0x000fe40007ffe0ff */
[----:B------:R-:W-:Y:S01]  /*3aa10*/  LEA.HI.X.SX32 R5, R0, R2, 0x1, P6 ;  /* 0x0000000200057211 */ /* 0x000fe200030f0eff */
[----:B------:R1:W-:Y:S01]  /*3aa20*/  @P4 STG.E.U16 [R6.64], R8 ;  /* 0x0000000806004986 */ /* 0x0003e2000c101504 */
[----:B------:R-:W-:-:S02]  /*3aa30*/  ISETP.LT.AND P4, PT, R9, c[0x0][0x17c], !P0 ;  /* 0x00005f0009007a0c */ /* 0x000fc40004781270 */
[----:B------:R-:W-:Y:S01]  /*3aa40*/  PRMT R9, R13, 0x7632, R9 ;  /* 0x000076320d097816 */ /* 0x000fe20000000009 */
[----:B------:R2:W-:Y:S01]  /*3aa50*/  @P3 STG.E.U16 [R4.64], R13 ;  /* 0x0000000d04003986 */ /* 0x0005e2000c101504 */
[----:B------:R-:W-:Y:S02]  /*3aa60*/  IADD3 R10, R22, 0x186, RZ ;  /* 0x00000186160a7810 */ /* 0x000fe40007ffe0ff */
[----:B-1----:R-:W-:Y:S01]  /*3aa70*/  IADD3 R7, R0, c[0x0][0x198], RZ ;  /* 0x0000660000077a10 */ /* 0x002fe20007ffe0ff */
[----:B0-----:R-:W-:Y:S01]  /*3aa80*/  STL [R1+0x94], R17 ;  /* 0x0000941101007387 */ /* 0x001fe20000100800 */
[----:B--2---:R-:W-:-:S03]  /*3aa90*/  IMAD.MOV.U32 R13, RZ, RZ, R16 ;  /* 0x000000ffff0d7224 */ /* 0x004fc600078e0010 */
[----:B------:R-:W-:Y:S04]  /*3aaa0*/  STL.64 [R1+0x98], R18 ;  /* 0x0000981201007387 */ /* 0x000fe80000100a00 */
[----:B------:R-:W0:Y:S01]  /*3aab0*/  LDS.128 R16, [R23+0x800] ;  /* 0x0008000017107984 */ /* 0x000e220000000c00 */
[----:B------:R-:W-:Y:S02]  /*3aac0*/  IADD3 R0, R22, 0x189, RZ ;  /* 0x0000018916007810 */ /* 0x000fe40007ffe0ff */
[----:B------:R-:W-:Y:S02]  /*3aad0*/  LEA R6, P6, R7, R3, 0x1 ;  /* 0x0000000307067211 */ /* 0x000fe400078c08ff */
[----:B------:R-:W-:Y:S02]  /*3aae0*/  ISETP.LT.AND P3, PT, R0, c[0x0][0x17c], !P0 ;  /* 0x00005f0000007a0c */ /* 0x000fe40004761270 */
[----:B------:R-:W-:-:S02]  /*3aaf0*/  ISETP.LT.AND P1, PT, R10, c[0x0][0x17c], !P0 ;  /* 0x00005f000a007a0c */ /* 0x000fc40004721270 */
[C---:B------:R-:W-:Y:S02]  /*3ab00*/  IADD3 R0, R7.reuse, c[0x0][0x198], RZ ;  /* 0x0000660007007a10 */ /* 0x040fe40007ffe0ff */
[-C--:B------:R-:W-:Y:S02]  /*3ab10*/  LEA.HI.X.SX32 R7, R7, R2.reuse, 0x1, P6 ;  /* 0x0000000207077211 */ /* 0x080fe400030f0eff */
[C---:B------:R-:W-:Y:S02]  /*3ab20*/  LEA R4, P6, R0.reuse, R3, 0x1 ;  /* 0x0000000300047211 */ /* 0x040fe400078c08ff */
[C---:B------:R-:W-:Y:S01]  /*3ab30*/  IADD3 R8, R0.reuse, c[0x0][0x198], RZ ;  /* 0x0000660000087a10 */ /* 0x040fe20007ffe0ff */
[----:B------:R1:W-:Y:S01]  /*3ab40*/  @P2 STG.E.U16 [R6.64], R9 ;  /* 0x0000000906002986 */ /* 0x0003e2000c101504 */
[----:B------:R-:W-:Y:S02]  /*3ab50*/  LEA.HI.X.SX32 R5, R0, R2, 0x1, P6 ;  /* 0x0000000200057211 */ /* 0x000fe400030f0eff */
[----:B------:R-:W-:-:S03]  /*3ab60*/  IADD3 R0, R8, c[0x0][0x198], RZ ;  /* 0x0000660008007a10 */ /* 0x000fc60007ffe0ff */
[----:B------:R2:W-:Y:S01]  /*3ab70*/  @P1 STG.E.U16 [R4.64], R11 ;  /* 0x0000000b04001986 */ /* 0x0005e2000c101504 */
[----:B-1----:R-:W-:Y:S02]  /*3ab80*/  IADD3 R7, R22, 0x18b, RZ ;  /* 0x0000018b16077810 */ /* 0x002fe40007ffe0ff */
[C---:B------:R-:W-:Y:S02]  /*3ab90*/  LEA R6, P6, R8.reuse, R3, 0x1 ;  /* 0x0000000308067211 */ /* 0x040fe400078c08ff */
[----:B------:R-:W-:Y:S02]  /*3aba0*/  ISETP.LT.AND P1, PT, R7, c[0x0][0x17c], !P0 ;  /* 0x00005f0007007a0c */ /* 0x000fe40004721270 */
[----:B------:R-:W-:Y:S02]  /*3abb0*/  LEA.HI.X.SX32 R7, R8, R2, 0x1, P6 ;  /* 0x0000000208077211 */ /* 0x000fe400030f0eff */
[----:B------:R-:W-:Y:S01]  /*3abc0*/  PRMT R8, R11, 0x7632, R8 ;  /* 0x000076320b087816 */ /* 0x000fe20000000008 */
[----:B0-----:R-:W-:Y:S01]  /*3abd0*/  STL [R1+0x84], R17 ;  /* 0x0000841101007387 */ /* 0x001fe20000100800 */
[----:B--2---:R-:W-:-:S03]  /*3abe0*/  IMAD.MOV.U32 R11, RZ, RZ, R16 ;  /* 0x000000ffff0b7224 */ /* 0x004fc600078e0010 */
[----:B------:R-:W-:Y:S04]  /*3abf0*/  STL.64 [R1+0x88], R18 ;  /* 0x0000881201007387 */ /* 0x000fe80000100a00 */
[----:B------:R-:W0:Y:S01]  /*3ac00*/  LDS.128 R16, [R27+0x800] ;  /* 0x000800001b107984 */ /* 0x000e220000000c00 */
[----:B------:R-:W-:Y:S02]  /*3ac10*/  IADD3 R10, R22, 0x187, RZ ;  /* 0x00000187160a7810 */ /* 0x000fe40007ffe0ff */
[----:B------:R-:W-:Y:S01]  /*3ac20*/  LEA R4, P6, R0, R3, 0x1 ;  /* 0x0000000300047211 */ /* 0x000fe200078c08ff */
[----:B------:R-:W-:Y:S01]  /*3ac30*/  LDS.128 R24, [R27+0x1000] ;  /* 0x001000001b187984 */ /* 0x000fe20000000c00 */
[----:B------:R-:W-:Y:S02]  /*3ac40*/  ISETP.LT.AND P5, PT, R10, c[0x0][0x17c], !P0 ;  /* 0x00005f000a007a0c */ /* 0x000fe400047a1270 */
[----:B------:R-:W-:-:S02]  /*3ac50*/  IADD3 R9, R22, 0x18c, RZ ;  /* 0x0000018c16097810 */ /* 0x000fc40007ffe0ff */
[----:B------:R-:W-:-:S09]  /*3ac60*/  LEA.HI.X.SX32 R5, R0, R2, 0x1, P6 ;  /* 0x0000000200057211 */ /* 0x000fd200030f0eff */
[----:B------:R-:W-:Y:S01]  /*3ac70*/  @P5 STG.E.U16 [R6.64], R8 ;  /* 0x0000000806005986 */ /* 0x000fe2000c101504 */
[----:B------:R-:W-:Y:S02]  /*3ac80*/  ISETP.LT.AND P5, PT, R9, c[0x0][0x17c], !P0 ;  /* 0x00005f0009007a0c */ /* 0x000fe400047a1270 */
[----:B------:R-:W-:Y:S01]  /*3ac90*/  PRMT R9, R14, 0x7632, R9 ;  /* 0x000076320e097816 */ /* 0x000fe20000000009 */
[----:B------:R1:W-:Y:S04]  /*3aca0*/  @P4 STG.E.U16 [R4.64], R14 ;  /* 0x0000000e04004986 */ /* 0x0003e8000c101504 */
[----:B0-----:R-:W-:Y:S01]  /*3acb0*/  STL [R1+0x4], R17 ;  /* 0x0000041101007387 */ /* 0x001fe20000100800 */
[----:B-1----:R-:W-:-:S03]  /*3acc0*/  IMAD.MOV.U32 R14, RZ, RZ, R16 ;  /* 0x000000ffff0e7224 */ /* 0x002fc600078e0010 */
[----:B------:R-:W-:Y:S04]  /*3acd0*/  STL.64 [R1+0x8], R18 ;  /* 0x0000081201007387 */ /* 0x000fe80000100a00 */
[----:B------:R-:W0:Y:S01]  /*3ace0*/  LDS.128 R16, [R28+0x1000] ;  /* 0x001000001c107984 */ /* 0x000e220000000c00 */
[----:B------:R-:W-:Y:S02]  /*3acf0*/  IADD3 R7, R0, c[0x0][0x198], RZ ;  /* 0x0000660000077a10 */ /* 0x000fe40007ffe0ff */
[C---:B------:R-:W-:Y:S02]  /*3ad00*/  IADD3 R0, R22.reuse, 0x18d, RZ ;  /* 0x0000018d16007810 */ /* 0x040fe40007ffe0ff */
[----:B------:R-:W-:Y:S02]  /*3ad10*/  IADD3 R10, R22, 0x18a, RZ ;  /* 0x0000018a160a7810 */ /* 0x000fe40007ffe0ff */
[----:B------:R-:W-:-:S02]  /*3ad20*/  LEA R6, P6, R7, R3, 0x1 ;  /* 0x0000000307067211 */ /* 0x000fc400078c08ff */
[----:B------:R-:W-:Y:S02]  /*3ad30*/  ISETP.LT.AND P4, PT, R0, c[0x0][0x17c], !P0 ;  /* 0x00005f0000007a0c */ /* 0x000fe40004781270 */
[----:B------:R-:W-:Y:S02]  /*3ad40*/  ISETP.LT.AND P2, PT, R10, c[0x0][0x17c], !P0 ;  /* 0x00005f000a007a0c */ /* 0x000fe40004741270 */
[C---:B------:R-:W-:Y:S02]  /*3ad50*/  IADD3 R0, R7.reuse, c[0x0][0x198], RZ ;  /* 0x0000660007007a10 */ /* 0x040fe40007ffe0ff */
[-C--:B------:R-:W-:Y:S02]  /*3ad60*/  LEA.HI.X.SX32 R7, R7, R2.reuse, 0x1, P6 ;  /* 0x0000000207077211 */ /* 0x080fe400030f0eff */
[C---:B------:R-:W-:Y:S02]  /*3ad70*/  LEA R4, P6, R0.reuse, R3, 0x1 ;  /* 0x0000000300047211 */ /* 0x040fe400078c08ff */
[C---:B------:R-:W-:Y:S01]  /*3ad80*/  IADD3 R8, R0.reuse, c[0x0][0x198], RZ ;  /* 0x0000660000087a10 */ /* 0x040fe20007ffe0ff */
[----:B------:R1:W-:Y:S01]  /*3ad90*/  @P3 STG.E.U16 [R6.64], R9 ;  /* 0x0000000906003986 */ /* 0x0003e2000c101504 */
[----:B------:R-:W-:-:S02]  /*3ada0*/  LEA.HI.X.SX32 R5, R0, R2, 0x1, P6 ;  /* 0x0000000200057211 */ /* 0x000fc400030f0eff */
        /* <DEDUP_REMOVED lines=11> */
[----:B------:R-:W-:Y:S02]  /*3ae60*/  LEA R4, P6, R0, R3, 0x1 ;  /* 0x0000000300047211 */ /* 0x000fe400078c08ff */
[----:B------:R-:W-:Y:S01]  /*3ae70*/  IADD3 R9, R22, 0x190, RZ ;  /* 0x0000019016097810 */ /* 0x000fe20007ffe0ff */
[----:B------:R1:W-:Y:S01]  /*3ae80*/  @P1 STG.E.U16 [R6.64], R8 ;  /* 0x0000000806001986 */ /* 0x0003e2000c101504 */
[----:B------:R-:W-:Y:S02]  /*3ae90*/  LEA.HI.X.SX32 R5, R0, R2, 0x1, P6 ;  /* 0x0000000200057211 */ /* 0x000fe400030f0eff */
[----:B------:R-:W-:-:S02]  /*3aea0*/  IADD3 R10, R22, 0x18e, RZ ;  /* 0x0000018e160a7810 */ /* 0x000fc40007ffe0ff */
[----:B------:R-:W-:Y:S01]  /*3aeb0*/  ISETP.LT.AND P1, PT, R9, c[0x0][0x17c], !P0 ;  /* 0x00005f0009007a0c */ /* 0x000fe20004721270 */
[----:B------:R2:W-:Y:S01]  /*3aec0*/  @P5 STG.E.U16 [R4.64], R11 ;  /* 0x0000000b04005986 */ /* 0x0005e2000c101504 */
[----:B------:R-:W-:Y:S02]  /*3aed0*/  PRMT R9, R11, 0x7632, R9 ;  /* 0x000076320b097816 */ /* 0x000fe40000000009 */
[----:B-1----:R-:W-:Y:S02]  /*3aee0*/  IADD3 R6, R0, c[0x0][0x198], RZ ;  /* 0x0000660000067a10 */ /* 0x002fe40007ffe0ff */
[----:B------:R-:W-:Y:S02]  /*3aef0*/  IADD3 R0, R22, 0x191, RZ ;  /* 0x0000019116007810 */ /* 0x000fe40007ffe0ff */
[----:B------:R-:W-:Y:S02]  /*3af00*/  ISETP.LT.AND P3, PT, R10, c[0x0][0x17c], !P0 ;  /* 0x00005f000a007a0c */ /* 0x000fe40004761270 */
[----:B--2---:R-:W-:-:S02]  /*3af10*/  LEA R4, P6, R6, R3, 0x1 ;  /* 0x0000000306047211 */ /* 0x004fc400078c08ff */
[----:B------:R-:W-:Y:S02]  /*3af20*/  ISETP.LT.AND P5, PT, R0, c[0x0][0x17c], !P0 ;  /* 0x00005f0000007a0c */ /* 0x000fe400047a1270 */
[C---:B------:R-:W-:Y:S02]  /*3af30*/  IADD3 R0, R6.reuse, c[0x0][0x198], RZ ;  /* 0x0000660006007a10 */ /* 0x040fe40007ffe0ff */
[----:B------:R-:W-:Y:S02]  /*3af40*/  LEA.HI.X.SX32 R5, R6, R2, 0x1, P6 ;  /* 0x0000000206057211 */ /* 0x000fe400030f0eff */
[C---:B------:R-:W-:Y:S02]  /*3af50*/  LEA R6, P6, R0.reuse, R3, 0x1 ;  /* 0x0000000300067211 */ /* 0x040fe400078c08ff */
[----:B------:R-:W-:Y:S01]  /*3af60*/  IADD3 R8, R0, c[0x0][0x198], RZ ;  /* 0x0000660000087a10 */ /* 0x000fe20007ffe0ff */
[----:B0-----:R-:W-:Y:S01]  /*3af70*/  STL [R1+0x34], R17 ;  /* 0x0000341101007387 */ /* 0x001fe20000100800 */
[----:B------:R-:W-:-:S03]  /*3af80*/  IMAD.MOV.U32 R11, RZ, RZ, R16 ;  /* 0x000000ffff0b7224 */ /* 0x000fc600078e0010 */
[----:B------:R-:W-:Y:S04]  /*3af90*/  STL.64 [R1+0x38], R18 ;  /* 0x0000381201007387 */ /* 0x000fe80000100a00 */
[----:B------:R-:W0:Y:S01]  /*3afa0*/  LDS.128 R16, [R23+0x1000] ;  /* 0x0010000017107984 */ /* 0x000e220000000c00 */
[----:B------:R-:W-:-:S03]  /*3afb0*/  LEA.HI.X.SX32 R7, R0, R2, 0x1, P6 ;  /* 0x0000000200077211 */ /* 0x000fc600030f0eff */
[----:B------:R1:W-:Y:S01]  /*3afc0*/  @P4 STG.E.U16 [R4.64], R9 ;  /* 0x0000000904004986 */ /* 0x0003e2000c101504 */
[----:B------:R-:W-:-:S03]  /*3afd0*/  IADD3 R0, R8, c[0x0][0x198], RZ ;  /* 0x0000660008007a10 */ /* 0x000fc60007ffe0ff */
[----:B------:R2:W-:Y:S01]  /*3afe0*/  @P3 STG.E.U16 [R6.64], R14 ;  /* 0x0000000e06003986 */ /* 0x0005e2000c101504 */
[----:B-1----:R-:W-:Y:S02]  /*3aff0*/  IADD3 R5, R22, 0x193, RZ ;  /* 0x0000019316057810 */ /* 0x002fe40007ffe0ff */
[CC--:B------:R-:W-:Y:S02]  /*3b000*/  LEA R4, P6, R8.reuse, R3.reuse, 0x1 ;  /* 0x0000000308047211 */ /* 0x0c0fe400078c08ff */
[----:B------:R-:W-:Y:S02]  /*3b010*/  ISETP.LT.AND P3, PT, R5, c[0x0][0x17c], !P0 ;  /* 0x00005f0005007a0c */ /* 0x000fe40004761270 */
[----:B------:R-:W-:Y:S02]  /*3b020*/  LEA.HI.X.SX32 R5, R8, R2, 0x1, P6 ;  /* 0x0000000208057211 */ /* 0x000fe400030f0eff */
[----:B------:R-:W-:Y:S02]  /*3b030*/  PRMT R8, R14, 0x7632, R8 ;  /* 0x000076320e087816 */ /* 0x000fe40000000008 */
[----:B--2---:R-:W-:-:S03]  /*3b040*/  LEA R6, P6, R0, R3, 0x1 ;  /* 0x0000000300067211 */ /* 0x004fc600078c08ff */
[----:B------:R1:W-:Y:S01]  /*3b050*/  @P2 STG.E.U16 [R4.64], R8 ;  /* 0x0000000804002986 */ /* 0x0003e2000c101504 */
[----:B------:R-:W-:Y:S02]  /*3b060*/  LEA.HI.X.SX32 R7, R0, R2, 0x1, P6 ;  /* 0x0000000200077211 */ /* 0x000fe400030f0eff */
[----:B------:R-:W-:-:S03]  /*3b070*/  IADD3 R10, R22, 0x192, RZ ;  /* 0x00000192160a7810 */ /* 0x000fc60007ffe0ff */
[----:B------:R2:W-:Y:S01]  /*3b080*/  @P1 STG.E.U16 [R6.64], R13 ;  /* 0x0000000d06001986 */ /* 0x0005e2000c101504 */
[----:B-1----:R-:W-:Y:S02]  /*3b090*/  IADD3 R4, R0, c[0x0][0x198], RZ ;  /* 0x0000660000047a10 */ /* 0x002fe40007ffe0ff */
[----:B------:R-:W-:Y:S02]  /*3b0a0*/  IADD3 R0, R22, 0x195, RZ ;  /* 0x0000019516007810 */ /* 0x000fe40007ffe0ff */
[----:B------:R-:W-:Y:S02]  /*3b0b0*/  ISETP.LT.AND P4, PT, R10, c[0x0][0x17c], !P0 ;  /* 0x00005f000a007a0c */ /* 0x000fe40004781270 */
[----:B--2---:R-:W-:Y:S02]  /*3b0c0*/  LEA R6, P6, R4, R3, 0x1 ;  /* 0x0000000304067211 */ /* 0x004fe400078c08ff */
[----:B------:R-:W-:Y:S02]  /*3b0d0*/  ISETP.LT.AND P1, PT, R0, c[0x0][0x17c], !P0 ;  /* 0x00005f0000007a0c */ /* 0x000fe40004721270 */
[----:B------:R-:W-:-:S02]  /*3b0e0*/  IADD3 R0, R4, c[0x0][0x198], RZ ;  /* 0x0000660004007a10 */ /* 0x000fc40007ffe0ff */
[----:B------:R-:W-:Y:S02]  /*3b0f0*/  PRMT R8, R13, 0x7632, R8 ;  /* 0x000076320d087816 */ /* 0x000fe40000000008 */
[----:B------:R-:W-:Y:S02]  /*3b100*/  LEA.HI.X.SX32 R7, R4, R2, 0x1, P6 ;  /* 0x0000000204077211 */ /* 0x000fe400030f0eff */
[----:B------:R-:W-:-:S03]  /*3b110*/  LEA R4, P6, R0, R3, 0x1 ;  /* 0x0000000300047211 */ /* 0x000fc600078c08ff */
[----:B------:R1:W-:Y:S01]  /*3b120*/  @P5 STG.E.U16 [R6.64], R8 ;  /* 0x0000000806005986 */ /* 0x0003e2000c101504 */
[----:B------:R-:W-:-:S03]  /*3b130*/  LEA.HI.X.SX32 R5, R0, R2, 0x1, P6 ;  /* 0x0000000200057211 */ /* 0x000fc600030f0eff */
[----:B0-----:R0:W-:Y:S04]  /*3b140*/  STL [R1+0x14], R17 ;  /* 0x0000141101007387 */ /* 0x0011e80000100800 */
[----:B------:R-:W-:Y:S01]  /*3b150*/  @P4 STG.E.U16 [R4.64], R11 ;  /* 0x0000000b04004986 */ /* 0x000fe2000c101504 */
[----:B-1----:R-:W-:-:S03]  /*3b160*/  IADD3 R6, R22, 0x197, RZ ;  /* 0x0000019716067810 */ /* 0x002fc60007ffe0ff */
[----:B------:R-:W-:Y:S01]  /*3b170*/  STL.64 [R1+0x18], R18 ;  /* 0x0000181201007387 */ /* 0x000fe20000100a00 */
[----:B------:R-:W-:-:S03]  /*3b180*/  ISETP.LT.AND P4, PT, R6, c[0x0][0x17c], !P0 ;  /* 0x00005f0006007a0c */ /* 0x000fc60004781270 */
[----:B0-----:R-:W2:Y:S04]  /*3b190*/  LDL.LU R17, [R1+0x108c] ;  /* 0x00108c0001117983 */ /* 0x001ea80000300800 */
[----:B------:R0:W1:Y:S04]  /*3b1a0*/  LDS.128 R4, [R28+0x1800] ;  /* 0x001800001c047984 */ /* 0x0000680000000c00 */
[----:B0-----:R-:W3:Y:S01]  /*3b1b0*/  LDL.LU R28, [R1+0x454] ;  /* 0x00045400011c7983 */ /* 0x001ee20000300800 */
[----:B------:R-:W-:-:S04]  /*3b1c0*/  IADD3 R9, R22, 0x194, RZ ;  /* 0x0000019416097810 */ /* 0x000fc80007ffe0ff */
[----:B------:R-:W-:Y:S02]  /*3b1d0*/  ISETP.LT.AND P2, PT, R9, c[0x0][0x17c], !P0 ;  /* 0x00005f0009007a0c */ /* 0x000fe40004741270 */
[----:B------:R-:W-:Y:S02]  /*3b1e0*/  IADD3 R9, R0, c[0x0][0x198], RZ ;  /* 0x0000660000097a10 */ /* 0x000fe40007ffe0ff */
[----:B------:R-:W-:Y:S02]  /*3b1f0*/  IADD3 R10, R22, 0x196, RZ ;  /* 0x00000196160a7810 */ /* 0x000fe40007ffe0ff */
[C---:B------:R-:W-:Y:S02]  /*3b200*/  LEA R8, P6, R9.reuse, R3, 0x1 ;  /* 0x0000000309087211 */ /* 0x040fe400078c08ff */
[----:B------:R-:W-:Y:S02]  /*3b210*/  IADD3 R0, R9, c[0x0][0x198], RZ ;  /* 0x0000660009007a10 */ /* 0x000fe40007ffe0ff */
[----:B------:R-:W-:-:S02]  /*3b220*/  ISETP.LT.AND P5, PT, R10, c[0x0][0x17c], !P0 ;  /* 0x00005f000a007a0c */ /* 0x000fc400047a1270 */
[----:B------:R-:W-:Y:S02]  /*3b230*/  LEA.HI.X.SX32 R9, R9, R2, 0x1, P6 ;  /* 0x0000000209097211 */ /* 0x000fe400030f0eff */
[----:B------:R-:W-:Y:S02]  /*3b240*/  PRMT R12, R11, 0x7632, R12 ;  /* 0x000076320b0c7816 */ /* 0x000fe4000000000c */
[----:B------:R-:W-:-:S03]  /*3b250*/  LEA R10, P6, R0, R3, 0x1 ;  /* 0x00000003000a7211 */ /* 0x000fc600078c08ff */
[----:B------:R0:W-:Y:S01]  /*3b260*/  @P3 STG.E.U16 [R8.64], R12 ;  /* 0x0000000c08003986 */ /* 0x0001e2000c101504 */
[----:B------:R-:W-:-:S05]  /*3b270*/  LEA.HI.X.SX32 R11, R0, R2, 0x1, P6 ;  /* 0x00000002000b7211 */ /* 0x000fca00030f0eff */
[----:B------:R-:W-:Y:S01]  /*3b280*/  @P2 STG.E.U16 [R10.64], R16 ;  /* 0x000000100a002986 */ /* 0x000fe2000c101504 */
[----:B0-----:R-:W-:-:S04]  /*3b290*/  IADD3 R8, R0, c[0x0][0x198], RZ ;  /* 0x0000660000087a10 */ /* 0x001fc80007ffe0ff */
[----:B------:R-:W-:Y:S02]  /*3b2a0*/  LEA R14, P6, R8, R3, 0x1 ;  /* 0x00000003080e7211 */ /* 0x000fe400078c08ff */
[----:B------:R-:W-:Y:S02]  /*3b2b0*/  IADD3 R13, R22, 0x198, RZ ;  /* 0x00000198160d7810 */ /* 0x000fe40007ffe0ff */
[----:B------:R-:W-:Y:S02]  /*3b2c0*/  LEA.HI.X.SX32 R15, R8, R2, 0x1, P6 ;  /* 0x00000002080f7211 */ /* 0x000fe400030f0eff */
[----:B------:R-:W-:Y:S02]  /*3b2d0*/  ISETP.LT.AND P3, PT, R13, c[0x0][0x17c], !P0 ;  /* 0x00005f000d007a0c */ /* 0x000fe40004761270 */
[----:B--2---:R-:W-:Y:S02]  /*3b2e0*/  PRMT R17, R16, 0x7632, R17 ;  /* 0x0000763210117816 */ /* 0x004fe40000000011 */
[----:B---3--:R-:W-:-:S04]  /*3b2f0*/  IADD3 R0, R28, 0x199, RZ ;  /* 0x000001991c007810 */ /* 0x008fc80007ffe0ff */
[----:B------:R-:W-:Y:S02]  /*3b300*/  ISETP.LT.AND P2, PT, R0, c[0x0][0x17c], !P0 ;  /* 0x00005f0000007a0c */ /* 0x000fe40004741270 */
[----:B------:R-:W-:Y:S01]  /*3b310*/  IADD3 R0, R8, c[0x0][0x198], RZ ;  /* 0x0000660008007a10 */ /* 0x000fe20007ffe0ff */
[----:B------:R0:W-:Y:S03]  /*3b320*/  @P1 STG.E.U16 [R14.64], R17 ;  /* 0x000000110e001986 */ /* 0x0001e6000c101504 */
[C---:B------:R-:W-:Y:S01]  /*3b330*/  LEA R12, P6, R0.reuse, R3, 0x1 ;  /* 0x00000003000c7211 */ /* 0x040fe200078c08ff */
[----:B------:R-:W2:Y:S03]  /*3b340*/  LDS.128 R8, [R29+0x1800] ;  /* 0x001800001d087984 */ /* 0x000ea60000000c00 */
[----:B------:R-:W-:-:S02]  /*3b350*/  LEA.HI.X.SX32 R13, R0, R2, 0x1, P6 ;  /* 0x00000002000d7211 */ /* 0x000fc400030f0eff */
[----:B0-----:R-:W-:-:S03]  /*3b360*/  IADD3 R14, R28, 0x19b, RZ ;  /* 0x0000019b1c0e7810 */ /* 0x001fc60007ffe0ff */
[----:B------:R-:W-:Y:S01]  /*3b370*/  @P5 STG.E.U16 [R12.64], R24 ;  /* 0x000000180c005986 */ /* 0x000fe2000c101504 */
[----:B------:R-:W-:-:S03]  /*3b380*/  ISETP.LT.AND P5, PT, R14, c[0x0][0x17c], !P0 ;  /* 0x00005f000e007a0c */ /* 0x000fc600047a1270 */
[----:B------:R0:W2:Y:S04]  /*3b390*/  LDS.128 R12, [R23+0x1800] ;  /* 0x00180000170c7984 */ /* 0x0000a80000000c00 */
[----:B0-----:R-:W0:Y:S01]  /*3b3a0*/  S2R R23, SR_TID.X ;  /* 0x0000000000177919 */ /* 0x001e220000002100 */
[----:B------:R-:W-:Y:S02]  /*3b3b0*/  IADD3 R18, R28, 0x19a, RZ ;  /* 0x0000019a1c127810 */ /* 0x000fe40007ffe0ff */
[----:B------:R-:W-:Y:S02]  /*3b3c0*/  IADD3 R16, R0, c[0x0][0x198], RZ ;  /* 0x0000660000107a10 */ /* 0x000fe40007ffe0ff */
[----:B------:R-:W-:Y:S02]  /*3b3d0*/  ISETP.LT.AND P1, PT, R18, c[0x0][0x17c], !P0 ;  /* 0x00005f0012007a0c */ /* 0x000fe40004721270 */
[----:B------:R-:W-:-:S02]  /*3b3e0*/  LEA R18, P6, R16, R3, 0x1 ;  /* 0x0000000310127211 */ /* 0x000fc400078c08ff */
[C---:B------:R-:W-:Y:S02]  /*3b3f0*/  IADD3 R0, R16.reuse, c[0x0][0x198], RZ ;  /* 0x0000660010007a10 */ /* 0x040fe40007ffe0ff */
[-C--:B------:R-:W-:Y:S02]  /*3b400*/  LEA.HI.X.SX32 R19, R16, R2.reuse, 0x1, P6 ;  /* 0x0000000210137211 */ /* 0x080fe400030f0eff */
[----:B------:R-:W-:Y:S02]  /*3b410*/  LEA R16, P6, R0, R3, 0x1 ;  /* 0x0000000300107211 */ /* 0x000fe400078c08ff */
[----:B------:R-:W-:Y:S02]  /*3b420*/  PRMT R24, R24, 0x7632, R24 ;  /* 0x0000763218187816 */ /* 0x000fe40000000018 */
[----:B------:R-:W-:Y:S01]  /*3b430*/  LEA.HI.X.SX32 R17, R0, R2, 0x1, P6 ;  /* 0x0000000200117211 */ /* 0x000fe200030f0eff */
[C---:B0-----:R-:W-:Y:S01]  /*3b440*/  IMAD.SHL.U32 R29, R23.reuse, 0x1000, RZ ;  /* 0x00001000171d7824 */ /* 0x041fe200078e00ff */
[----:B------:R-:W-:-:S04]  /*3b450*/  LOP3.LUT R21, R23, 0x7f, RZ, 0xc0, !PT ;  /* 0x0000007f17157812 */ /* 0x000fc800078ec0ff */
[----:B------:R-:W-:Y:S02]  /*3b460*/  LOP3.LUT R29, R29, 0x6000, RZ, 0xc0, !PT ;  /* 0x000060001d1d7812 */ /* 0x000fe400078ec0ff */
[----:B------:R-:W-:-:S03]  /*3b470*/  IADD3 R0, R0, c[0x0][0x198], RZ ;  /* 0x0000660000007a10 */ /* 0x000fc60007ffe0ff */
[----:B------:R-:W-:Y:S01]  /*3b480*/  IMAD R29, R21, 0x10, R29 ;  /* 0x00000010151d7824 */ /* 0x000fe200078e021d */
[C---:B------:R-:W-:Y:S01]  /*3b490*/  LEA R22, P6, R0.reuse, R3, 0x1 ;  /* 0x0000000300167211 */ /* 0x040fe200078c08ff */
[----:B------:R0:W-:Y:S03]  /*3b4a0*/  @P4 STG.E.U16 [R18.64], R24 ;  /* 0x0000001812004986 */ /* 0x0001e6000c101504 */
[----:B------:R-:W-:Y:S02]  /*3b4b0*/  LOP3.LUT R29, R29, 0x60, RZ, 0x3c, !PT ;  /* 0x000000601d1d7812 */ /* 0x000fe400078e3cff */
[----:B------:R-:W-:Y:S01]  /*3b4c0*/  LEA.HI.X.SX32 R23, R0, R2, 0x1, P6 ;  /* 0x0000000200177211 */ /* 0x000fe200030f0eff */
[----:B-1----:R-:W-:Y:S01]  /*3b4d0*/  @P3 STG.E.U16 [R16.64], R4 ;  /* 0x0000000410003986 */ /* 0x002fe2000c101504 */
[----:B0-----:R-:W-:Y:S02]  /*3b4e0*/  IADD3 R18, R28, 0x19d, RZ ;  /* 0x0000019d1c127810 */ /* 0x001fe40007ffe0ff */
[----:B------:R-:W-:-:S02]  /*3b4f0*/  PRMT R24, R4, 0x7632, R24 ;  /* 0x0000763204187816 */ /* 0x000fc40000000018 */
[----:B------:R-:W-:Y:S02]  /*3b500*/  ISETP.LT.AND P3, PT, R18, c[0x0][0x17c], !P0 ;  /* 0x00005f0012007a0c */ /* 0x000fe40004761270 */
[----:B------:R0:W1:Y:S04]  /*3b510*/  LDS.128 R16, [R29+0x1800] ;  /* 0x001800001d107984 */ /* 0x0000680000000c00 */
[----:B------:R4:W-:Y:S04]  /*3b520*/  @P2 STG.E.U16 [R22.64], R24 ;  /* 0x0000001816002986 */ /* 0x0009e8000c101504 */
[----:B0-----:R-:W3:Y:S04]  /*3b530*/  LDL.LU R29, [R1+0x54] ;  /* 0x00005400011d7983 */ /* 0x001ee80000300800 */
[----:B----4-:R-:W4:Y:S01]  /*3b540*/  LDL.LU R24, [R1+0x44] ;  /* 0x0000440001187983 */ /* 0x010f220000300800 */
[----:B------:R-:W-:-:S02]  /*3b550*/  IADD3 R20, R28, 0x19c, RZ ;  /* 0x0000019c1c147810 */ /* 0x000fc40007ffe0ff */
[----:B------:R-:W-:Y:S02]  /*3b560*/  IADD3 R21, R0, c[0x0][0x198], RZ ;  /* 0x0000660000157a10 */ /* 0x000fe40007ffe0ff */
[----:B------:R-:W-:Y:S02]  /*3b570*/  ISETP.LT.AND P4, PT, R20, c[0x0][0x17c], !P0 ;  /* 0x00005f0014007a0c */ /* 0x000fe40004781270 */
[C---:B------:R-:W-:Y:S02]  /*3b580*/  LEA R20, P6, R21.reuse, R3, 0x1 ;  /* 0x0000000315147211 */ /* 0x040fe400078c08ff */
[C---:B------:R-:W-:Y:S02]  /*3b590*/  IADD3 R0, R21.reuse, c[0x0][0x198], RZ ;  /* 0x0000660015007a10 */ /* 0x040fe40007ffe0ff */
[----:B------:R-:W-:Y:S02]  /*3b5a0*/  LEA.HI.X.SX32 R21, R21, R2, 0x1, P6 ;  /* 0x0000000215157211 */ /* 0x000fe400030f0eff */
[----:B------:R-:W-:-:S02]  /*3b5b0*/  IADD3 R4, R28, 0x19e, RZ ;  /* 0x0000019e1c047810 */ /* 0x000fc40007ffe0ff */
[----:B------:R-:W-:Y:S01]  /*3b5c0*/  LEA R22, P6, R0, R3, 0x1 ;  /* 0x0000000300167211 */ /* 0x000fe200078c08ff */
[----:B--2---:R0:W-:Y:S01]  /*3b5d0*/  @P1 STG.E.U16 [R20.64], R8 ;  /* 0x0000000814001986 */ /* 0x0041e2000c101504 */
[----:B------:R-:W-:Y:S02]  /*3b5e0*/  ISETP.LT.AND P2, PT, R4, c[0x0][0x17c], !P0 ;  /* 0x00005f0004007a0c */ /* 0x000fe40004741270 */
[C---:B------:R-:W-:Y:S02]  /*3b5f0*/  LEA.HI.X.SX32 R23, R0.reuse, R2, 0x1, P6 ;  /* 0x0000000200177211 */ /* 0x040fe400030f0eff */
[----:B------:R-:W-:Y:S02]  /*3b600*/  IADD3 R4, R0, c[0x0][0x198], RZ ;  /* 0x0000660000047a10 */ /* 0x000fe40007ffe0ff */
[----:B0-----:R-:W-:Y:S02]  /*3b610*/  IADD3 R20, R28, 0x19f, RZ ;  /* 0x0000019f1c147810 */ /* 0x001fe40007ffe0ff */
[----:B------:R-:W-:-:S02]  /*3b620*/  PRMT R8, R8, 0x7632, R8 ;  /* 0x0000763208087816 */ /* 0x000fc40000000008 */
[----:B------:R-:W-:Y:S02]  /*3b630*/  ISETP.LT.AND P1, PT, R20, c[0x0][0x17c], !P0 ;  /* 0x00005f0014007a0c */ /* 0x000fe40004721270 */
[----:B------:R-:W-:Y:S01]  /*3b640*/  LEA R20, P6, R4, R3, 0x1 ;  /* 0x0000000304147211 */ /* 0x000fe200078c08ff */
[----:B------:R0:W-:Y:S01]  /*3b650*/  @P5 STG.E.U16 [R22.64], R8 ;  /* 0x0000000816005986 */ /* 0x0001e2000c101504 */
[----:B------:R-:W-:Y:S02]  /*3b660*/  IADD3 R0, R28, 0x1a0, RZ ;  /* 0x000001a01c007810 */ /* 0x000fe40007ffe0ff */
[----:B------:R-:W-:Y:S02]  /*3b670*/  LEA.HI.X.SX32 R21, R4, R2, 0x1, P6 ;  /* 0x0000000204157211 */ /* 0x000fe400030f0eff */
[----:B------:R-:W-:Y:S02]  /*3b680*/  ISETP.LT.AND P5, PT, R0, c[0x0][0x17c], !P0 ;  /* 0x00005f0000007a0c */ /* 0x000fe400047a1270 */
[----:B0-----:R-:W-:-:S02]  /*3b690*/  IADD3 R8, R4, c[0x0][0x198], RZ ;  /* 0x0000660004087a10 */ /* 0x001fc40007ffe0ff */
[----:B------:R-:W-:Y:S02]  /*3b6a0*/  IADD3 R4, R28, 0x1a1, RZ ;  /* 0x000001a11c047810 */ /* 0x000fe40007ffe0ff */
[C---:B------:R-:W-:Y:S02]  /*3b6b0*/  LEA R22, P6, R8.reuse, R3, 0x1 ;  /* 0x0000000308167211 */ /* 0x040fe400078c08ff */
[C---:B------:R-:W-:Y:S01]  /*3b6c0*/  IADD3 R0, R8.reuse, c[0x0][0x198], RZ ;  /* 0x0000660008007a10 */ /* 0x040fe20007ffe0ff */
[----:B------:R0:W-:Y:S01]  /*3b6d0*/  @P4 STG.E.U16 [R20.64], R12 ;  /* 0x0000000c14004986 */ /* 0x0001e2000c101504 */
[----:B------:R-:W-:Y:S02]  /*3b6e0*/  LEA.HI.X.SX32 R23, R8, R2, 0x1, P6 ;  /* 0x0000000208177211 */ /* 0x000fe400030f0eff */
[----:B------:R-:W-:Y:S02]  /*3b6f0*/  ISETP.LT.AND P4, PT, R4, c[0x0][0x17c], !P0 ;  /* 0x00005f0004007a0c */ /* 0x000fe40004781270 */
[----:B------:R-:W-:-:S02]  /*3b700*/  IADD3 R4, R0, c[0x0][0x198], RZ ;  /* 0x0000660000047a10 */ /* 0x000fc40007ffe0ff */
[----:B0-----:R-:W-:Y:S02]  /*3b710*/  LEA R20, P6, R0, R3, 0x1 ;  /* 0x0000000300147211 */ /* 0x001fe400078c08ff */
[----:B------:R-:W-:Y:S02]  /*3b720*/  PRMT R12, R12, 0x7632, R12 ;  /* 0x000076320c0c7816 */ /* 0x000fe4000000000c */
[----:B------:R-:W-:-:S03]  /*3b730*/  LEA.HI.X.SX32 R21, R0, R2, 0x1, P6 ;  /* 0x0000000200157211 */ /* 0x000fc600030f0eff */
[----:B------:R0:W-:Y:S04]  /*3b740*/  @P3 STG.E.U16 [R22.64], R12 ;  /* 0x0000000c16003986 */ /* 0x0001e8000c101504 */
[----:B-1----:R1:W-:Y:S01]  /*3b750*/  @P2 STG.E.U16 [R20.64], R16 ;  /* 0x0000001014002986 */ /* 0x0023e2000c101504 */
[C---:B------:R-:W-:Y:S02]  /*3b760*/  IADD3 R0, R4.reuse, c[0x0][0x198], RZ ;  /* 0x0000660004007a10 */ /* 0x040fe40007ffe0ff */
[----:B0-----:R-:W-:-:S04]  /*3b770*/  LEA R22, P6, R4, R3, 0x1 ;  /* 0x0000000304167211 */ /* 0x001fc800078c08ff */
[----:B------:R-:W-:Y:S02]  /*3b780*/  LEA.HI.X.SX32 R23, R4, R2, 0x1, P6 ;  /* 0x0000000204177211 */ /* 0x000fe400030f0eff */
[----:B-1----:R-:W-:Y:S02]  /*3b790*/  PRMT R16, R16, 0x7632, R16 ;  /* 0x0000763210107816 */ /* 0x002fe40000000010 */
[----:B------:R-:W-:-:S03]  /*3b7a0*/  LEA R20, P6, R0, R3, 0x1 ;  /* 0x0000000300147211 */ /* 0x000fc600078c08ff */
[----:B------:R0:W-:Y:S01]  /*3b7b0*/  @P1 STG.E.U16 [R22.64], R16 ;  /* 0x0000001016001986 */ /* 0x0001e2000c101504 */
[C---:B------:R-:W-:Y:S02]  /*3b7c0*/  IADD3 R4, R0.reuse, c[0x0][0x198], RZ ;  /* 0x0000660000047a10 */ /* 0x040fe40007ffe0ff */
[----:B------:R-:W-:Y:S02]  /*3b7d0*/  LEA.HI.X.SX32 R21, R0, R2, 0x1, P6 ;  /* 0x0000000200157211 */ /* 0x000fe400030f0eff */
[----:B------:R-:W-:Y:S01]  /*3b7e0*/  IADD3 R8, R28, 0x1a2, RZ ;  /* 0x000001a21c087810 */ /* 0x000fe20007ffe0ff */
[----:B0-----:R-:W2:Y:S01]  /*3b7f0*/  LDL.LU R16, [R1+0x24] ;  /* 0x0000240001107983 */ /* 0x001ea20000300800 */
[C---:B------:R-:W-:Y:S02]  /*3b800*/  LEA R22, P6, R4.reuse, R3, 0x1 ;  /* 0x0000000304167211 */ /* 0x040fe400078c08ff */
[----:B------:R-:W-:Y:S02]  /*3b810*/  IADD3 R0, R4, c[0x0][0x198], RZ ;  /* 0x0000660004007a10 */ /* 0x000fe40007ffe0ff */
[----:B------:R-:W-:-:S02]  /*3b820*/  ISETP.LT.AND P3, PT, R8, c[0x0][0x17c], !P0 ;  /* 0x00005f0008007a0c */ /* 0x000fc40004761270 */
[----:B------:R-:W-:Y:S02]  /*3b830*/  LEA.HI.X.SX32 R23, R4, R2, 0x1, P6 ;  /* 0x0000000204177211 */ /* 0x000fe400030f0eff */
[----:B------:R-:W-:Y:S01]  /*3b840*/  IADD3 R4, R0, c[0x0][0x198], RZ ;  /* 0x0000660000047a10 */ /* 0x000fe20007ffe0ff */
[----:B----4-:R0:W-:Y:S01]  /*3b850*/  @P5 STG.E.U16 [R20.64], R24 ;  /* 0x0000001814005986 */ /* 0x0101e2000c101504 */
[----:B------:R-:W-:-:S03]  /*3b860*/  PRMT R12, R24, 0x7632, R12 ;  /* 0x00007632180c7816 */ /* 0x000fc6000000000c */
[----:B0-----:R-:W4:Y:S01]  /*3b870*/  LDL.LU R24, [R1+0x74] ;  /* 0x0000740001187983 */ /* 0x001f220000300800 */
[----:B------:R-:W-:-:S03]  /*3b880*/  LEA R20, P6, R0, R3, 0x1 ;  /* 0x0000000300147211 */ /* 0x000fc600078c08ff */
[----:B------:R0:W-:Y:S01]  /*3b890*/  @P4 STG.E.U16 [R22.64], R12 ;  /* 0x0000000c16004986 */ /* 0x0001e2000c101504 */
[----:B------:R-:W-:Y:S02]  /*3b8a0*/  LEA.HI.X.SX32 R21, R0, R2, 0x1, P6 ;  /* 0x0000000200157211 */ /* 0x000fe400030f0eff */
[----:B------:R-:W-:-:S03]  /*3b8b0*/  IADD3 R0, R4, c[0x0][0x198], RZ ;  /* 0x0000660004007a10 */ /* 0x000fc60007ffe0ff */
[----:B---3--:R1:W-:Y:S01]  /*3b8c0*/  @P3 STG.E.U16 [R20.64], R29 ;  /* 0x0000001d14003986 */ /* 0x0083e2000c101504 */
[----:B0-----:R-:W-:-:S04]  /*3b8d0*/  LEA R22, P6, R4, R3, 0x1 ;  /* 0x0000000304167211 */ /* 0x001fc800078c08ff */
[----:B------:R-:W-:Y:S02]  /*3b8e0*/  LEA.HI.X.SX32 R23, R4, R2, 0x1, P6 ;  /* 0x0000000204177211 */ /* 0x000fe400030f0eff */
[----:B------:R-:W-:Y:S02]  /*3b8f0*/  PRMT R4, R29, 0x7632, R4 ;  /* 0x000076321d047816 */ /* 0x000fe40000000004 */
[----:B-1----:R-:W3:Y:S01]  /*3b900*/  LDL.LU R29, [R1+0xa4] ;  /* 0x0000a400011d7983 */ /* 0x002ee20000300800 */
[----:B------:R-:W-:-:S04]  /*3b910*/  IADD3 R8, R28, 0x1a3, RZ ;  /* 0x000001a31c087810 */ /* 0x000fc80007ffe0ff */
[----:B------:R-:W-:Y:S02]  /*3b920*/  ISETP.LT.AND P2, PT, R8, c[0x0][0x17c], !P0 ;  /* 0x00005f0008007a0c */ /* 0x000fe40004741270 */
[----:B------:R-:W-:-:S04]  /*3b930*/  IADD3 R8, R28, 0x1a4, RZ ;  /* 0x000001a41c087810 */ /* 0x000fc80007ffe0ff */
[----:B------:R-:W-:Y:S02]  /*3b940*/  ISETP.LT.AND P1, PT, R8, c[0x0][0x17c], !P0 ;  /* 0x00005f0008007a0c */ /* 0x000fe40004721270 */
[----:B------:R-:W-:Y:S02]  /*3b950*/  IADD3 R8, R28, 0x1a5, RZ ;  /* 0x000001a51c087810 */ /* 0x000fe40007ffe0ff */
[----:B------:R-:W-:Y:S02]  /*3b960*/  LEA R20, P6, R0, R3, 0x1 ;  /* 0x0000000300147211 */ /* 0x000fe400078c08ff */
[----:B------:R-:W-:Y:S01]  /*3b970*/  ISETP.LT.AND P5, PT, R8, c[0x0][0x17c], !P0 ;  /* 0x00005f0008007a0c */ /* 0x000fe200047a1270 */
[----:B------:R0:W-:Y:S01]  /*3b980*/  @P2 STG.E.U16 [R22.64], R4 ;  /* 0x0000000416002986 */ /* 0x0001e2000c101504 */
[----:B------:R-:W-:Y:S02]  /*3b990*/  IADD3 R8, R28, 0x1a6, RZ ;  /* 0x000001a61c087810 */ /* 0x000fe40007ffe0ff */
[----:B------:R-:W-:-:S02]  /*3b9a0*/  LEA.HI.X.SX32 R21, R0, R2, 0x1, P6 ;  /* 0x0000000200157211 */ /* 0x000fc400030f0eff */
[----:B------:R-:W-:Y:S02]  /*3b9b0*/  ISETP.LT.AND P4, PT, R8, c[0x0][0x17c], !P0 ;  /* 0x00005f0008007a0c */ /* 0x000fe40004781270 */
[----:B0-----:R-:W-:-:S04]  /*3b9c0*/  IADD3 R4, R0, c[0x0][0x198], RZ ;  /* 0x0000660000047a10 */ /* 0x001fc80007ffe0ff */
[C---:B------:R-:W-:Y:S02]  /*3b9d0*/  LEA R22, P6, R4.reuse, R3, 0x1 ;  /* 0x0000000304167211 */ /* 0x040fe400078c08ff */
[C---:B------:R-:W-:Y:S02]  /*3b9e0*/  IADD3 R0, R4.reuse, c[0x0][0x198], RZ ;  /* 0x0000660004007a10 */ /* 0x040fe40007ffe0ff */
[----:B------:R-:W-:Y:S02]  /*3b9f0*/  LEA.HI.X.SX32 R23, R4, R2, 0x1, P6 ;  /* 0x0000000204177211 */ /* 0x000fe400030f0eff */
[----:B------:R-:W-:Y:S02]  /*3ba00*/  IADD3 R4, R0, c[0x0][0x198], RZ ;  /* 0x0000660000047a10 */ /* 0x000fe40007ffe0ff */
[----:B------:R-:W-:-:S04]  /*3ba10*/  IADD3 R8, R28, 0x1a7, RZ ;  /* 0x000001a71c087810 */ /* 0x000fc80007ffe0ff */
[----:B------:R-:W-:Y:S02]  /*3ba20*/  ISETP.LT.AND P3, PT, R8, c[0x0][0x17c], !P0 ;  /* 0x00005f0008007a0c */ /* 0x000fe40004761270 */
[----:B------:R-:W-:-:S04]  /*3ba30*/  IADD3 R8, R28, 0x1a8, RZ ;  /* 0x000001a81c087810 */ /* 0x000fc80007ffe0ff */
[----:B------:R-:W-:Y:S01]  /*3ba40*/  ISETP.LT.AND P2, PT, R8, c[0x0][0x17c], !P0 ;  /* 0x00005f0008007a0c */ /* 0x000fe20004741270 */
[----:B--2---:R0:W-:Y:S01]  /*3ba50*/  @P1 STG.E.U16 [R20.64], R16 ;  /* 0x0000001014001986 */ /* 0x0041e2000c101504 */
[----:B------:R-:W-:-:S05]  /*3ba60*/  PRMT R12, R16, 0x7632, R12 ;  /* 0x00007632100c7816 */ /* 0x000fca000000000c */
[----:B------:R1:W-:Y:S01]  /*3ba70*/  @P5 STG.E.U16 [R22.64], R12 ;  /* 0x0000000c16005986 */ /* 0x0003e2000c101504 */
[----:B0-----:R-:W-:-:S03]  /*3ba80*/  LEA R20, P6, R0, R3, 0x1 ;  /* 0x0000000300147211 */ /* 0x001fc600078c08ff */
[----:B------:R-:W2:Y:S01]  /*3ba90*/  LDL.LU R16, [R1+0x94] ;  /* 0x0000940001107983 */ /* 0x000ea20000300800 */
[-C--:B------:R-:W-:Y:S02]  /*3baa0*/  LEA.HI.X.SX32 R21, R0, R2.reuse, 0x1, P6 ;  /* 0x0000000200157211 */ /* 0x080fe400030f0eff */
[C---:B-1----:R-:W-:Y:S02]  /*3bab0*/  LEA R22, P6, R4.reuse, R3, 0x1 ;  /* 0x0000000304167211 */ /* 0x042fe400078c08ff */
[C---:B------:R-:W-:Y:S02]  /*3bac0*/  IADD3 R0, R4.reuse, c[0x0][0x198], RZ ;  /* 0x0000660004007a10 */ /* 0x040fe40007ffe0ff */
[----:B------:R-:W-:Y:S01]  /*3bad0*/  LEA.HI.X.SX32 R23, R4, R2, 0x1, P6 ;  /* 0x0000000204177211 */ /* 0x000fe200030f0eff */
[----:B----4-:R0:W-:Y:S01]  /*3bae0*/  @P4 STG.E.U16 [R20.64], R24 ;  /* 0x0000001814004986 */ /* 0x0101e2000c101504 */
[----:B------:R-:W-:-:S03]  /*3baf0*/  PRMT R4, R24, 0x7632, R4 ;  /* 0x0000763218047816 */ /* 0x000fc60000000004 */
[----:B0-----:R-:W4:Y:S01]  /*3bb00*/  LDL.LU R24, [R1+0x84] ;  /* 0x0000840001187983 */ /* 0x001f220000300800 */
[----:B------:R-:W-:-:S04]  /*3bb10*/  LEA R20, P6, R0, R3, 0x1 ;  /* 0x0000000300147211 */ /* 0x000fc800078c08ff */
[----:B------:R-:W-:Y:S01]  /*3bb20*/  LEA.HI.X.SX32 R21, R0, R2, 0x1, P6 ;  /* 0x0000000200157211 */ /* 0x000fe200030f0eff */
[----:B------:R-:W-:Y:S04]  /*3bb30*/  @P3 STG.E.U16 [R22.64], R4 ;  /* 0x0000000416003986 */ /* 0x000fe8000c101504 */
[----:B---3--:R0:W-:Y:S01]  /*3bb40*/  @P2 STG.E.U16 [R20.64], R29 ;  /* 0x0000001d14002986 */ /* 0x0081e2000c101504 */
[----:B------:R-:W-:-:S03]  /*3bb50*/  PRMT R12, R29, 0x7632, R12 ;  /* 0x000076321d0c7816 */ /* 0x000fc6000000000c */
[----:B0-----:R-:W3:Y:S01]  /*3bb60*/  LDL.LU R29, [R1+0x4] ;  /* 0x00000400011d7983 */ /* 0x001ee20000300800 */
[----:B------:R-:W-:Y:S02]  /*3bb70*/  IADD3 R8, R28, 0x1a9, RZ ;  /* 0x000001a91c087810 */ /* 0x000fe40007ffe0ff */
[----:B------:R-:W-:Y:S02]  /*3bb80*/  IADD3 R4, R0, c[0x0][0x198], RZ ;  /* 0x0000660000047a10 */ /* 0x000fe40007ffe0ff */
[----:B------:R-:W-:Y:S02]  /*3bb90*/  ISETP.LT.AND P1, PT, R8, c[0x0][0x17c], !P0 ;  /* 0x00005f0008007a0c */ /* 0x000fe40004721270 */
[----:B------:R-:W-:Y:S02]  /*3bba0*/  IADD3 R8, R28, 0x1aa, RZ ;  /* 0x000001aa1c087810 */ /* 0x000fe40007ffe0ff */
[C---:B------:R-:W-:Y:S02]  /*3bbb0*/  LEA R22, P6, R4.reuse, R3, 0x1 ;  /* 0x0000000304167211 */ /* 0x040fe400078c08ff */
[----:B------:R-:W-:-:S02]  /*3bbc0*/  IADD3 R0, R4, c[0x0][0x198], RZ ;  /* 0x0000660004007a10 */ /* 0x000fc40007ffe0ff */
[----:B------:R-:W-:Y:S02]  /*3bbd0*/  ISETP.LT.AND P5, PT, R8, c[0x0][0x17c], !P0 ;  /* 0x00005f0008007a0c */ /* 0x000fe400047a1270 */
[----:B------:R-:W-:Y:S02]  /*3bbe0*/  IADD3 R8, R28, 0x1ab, RZ ;  /* 0x000001ab1c087810 */ /* 0x000fe40007ffe0ff */
[----:B------:R-:W-:Y:S02]  /*3bbf0*/  LEA.HI.X.SX32 R23, R4, R2, 0x1, P6 ;  /* 0x0000000204177211 */ /* 0x000fe400030f0eff */
[C---:B------:R-:W-:Y:S02]  /*3bc00*/  LEA R20, P6, R0.reuse, R3, 0x1 ;  /* 0x0000000300147211 */ /* 0x040fe400078c08ff */
[----:B------:R-:W-:Y:S02]  /*3bc10*/  IADD3 R4, R0, c[0x0][0x198], RZ ;  /* 0x0000660000047a10 */ /* 0x000fe40007ffe0ff */
[----:B------:R-:W-:Y:S01]  /*3bc20*/  ISETP.LT.AND P4, PT, R8, c[0x0][0x17c], !P0 ;  /* 0x00005f0008007a0c */ /* 0x000fe20004781270 */
[----:B------:R0:W-:Y:S01]  /*3bc30*/  @P1 STG.E.U16 [R22.64], R12 ;  /* 0x0000000c16001986 */ /* 0x0001e2000c101504 */
[----:B------:R-:W-:-:S02]  /*3bc40*/  IADD3 R8, R28, 0x1ac, RZ ;  /* 0x000001ac1c087810 */ /* 0x000fc40007ffe0ff */
[----:B------:R-:W-:Y:S02]  /*3bc50*/  LEA.HI.X.SX32 R21, R0, R2, 0x1, P6 ;  /* 0x0000000200157211 */ /* 0x000fe400030f0eff */
[----:B------:R-:W-:Y:S02]  /*3bc60*/  ISETP.LT.AND P3, PT, R8, c[0x0][0x17c], !P0 ;  /* 0x00005f0008007a0c */ /* 0x000fe40004761270 */
[C---:B------:R-:W-:Y:S02]  /*3bc70*/  IADD3 R0, R4.reuse, c[0x0][0x198], RZ ;  /* 0x0000660004007a10 */ /* 0x040fe40007ffe0ff */
[----:B0-----:R-:W-:-:S04]  /*3bc80*/  LEA R22, P6, R4, R3, 0x1 ;  /* 0x0000000304167211 */ /* 0x001fc800078c08ff */
[----:B------:R-:W-:Y:S02]  /*3bc90*/  LEA.HI.X.SX32 R23, R4, R2, 0x1, P6 ;  /* 0x0000000204177211 */ /* 0x000fe400030f0eff */
[----:B------:R-:W-:-:S04]  /*3bca0*/  IADD3 R8, R28, 0x1ad, RZ ;  /* 0x000001ad1c087810 */ /* 0x000fc80007ffe0ff */
[----:B------:R-:W-:Y:S02]  /*3bcb0*/  ISETP.LT.AND P2, PT, R8, c[0x0][0x17c], !P0 ;  /* 0x00005f0008007a0c */ /* 0x000fe40004741270 */
[----:B------:R-:W-:-:S04]  /*3bcc0*/  IADD3 R8, R28, 0x1ae, RZ ;  /* 0x000001ae1c087810 */ /* 0x000fc80007ffe0ff */
[----:B------:R-:W-:Y:S01]  /*3bcd0*/  ISETP.LT.AND P1, PT, R8, c[0x0][0x17c], !P0 ;  /* 0x00005f0008007a0c */ /* 0x000fe20004721270 */
[----:B--2---:R0:W-:Y:S01]  /*3bce0*/  @P5 STG.E.U16 [R20.64], R16 ;  /* 0x0000001014005986 */ /* 0x0041e2000c101504 */
[----:B------:R-:W-:-:S05]  /*3bcf0*/  PRMT R4, R16, 0x7632, R4 ;  /* 0x0000763210047816 */ /* 0x000fca0000000004 */
[----:B------:R1:W-:Y:S04]  /*3bd00*/  @P4 STG.E.U16 [R22.64], R4 ;  /* 0x0000000416004986 */ /* 0x0003e8000c101504 */
[----:B0-----:R-:W2:Y:S01]  /*3bd10*/  LDL.LU R16, [R1+0x64] ;  /* 0x0000640001107983 */ /* 0x001ea20000300800 */
[----:B------:R-:W-:-:S04]  /*3bd20*/  LEA R20, P6, R0, R3, 0x1 ;  /* 0x0000000300147211 */ /* 0x000fc800078c08ff */
[C---:B------:R-:W-:Y:S02]  /*3bd30*/  LEA.HI.X.SX32 R21, R0.reuse, R2, 0x1, P6 ;  /* 0x0000000200157211 */ /* 0x040fe400030f0eff */
[----:B-1----:R-:W-:-:S04]  /*3bd40*/  IADD3 R4, R0, c[0x0][0x198], RZ ;  /* 0x0000660000047a10 */ /* 0x002fc80007ffe0ff */
[C---:B------:R-:W-:Y:S02]  /*3bd50*/  LEA R22, P6, R4.reuse, R3, 0x1 ;  /* 0x0000000304167211 */ /* 0x040fe400078c08ff */
[C---:B------:R-:W-:Y:S02]  /*3bd60*/  IADD3 R0, R4.reuse, c[0x0][0x198], RZ ;  /* 0x0000660004007a10 */ /* 0x040fe40007ffe0ff */
[----:B------:R-:W-:Y:S02]  /*3bd70*/  LEA.HI.X.SX32 R23, R4, R2, 0x1, P6 ;  /* 0x0000000204177211 */ /* 0x000fe400030f0eff */
[----:B------:R-:W-:Y:S01]  /*3bd80*/  IADD3 R4, R0, c[0x0][0x198], RZ ;  /* 0x0000660000047a10 */ /* 0x000fe20007ffe0ff */
[----:B----4-:R0:W-:Y:S01]  /*3bd90*/  @P3 STG.E.U16 [R20.64], R24 ;  /* 0x0000001814003986 */ /* 0x0101e2000c101504 */
[----:B------:R-:W-:-:S03]  /*3bda0*/  PRMT R12, R24, 0x7632, R12 ;  /* 0x00007632180c7816 */ /* 0x000fc6000000000c */
[----:B0-----:R-:W4:Y:S01]  /*3bdb0*/  LDL.LU R24, [R1+0x34] ;  /* 0x0000340001187983 */ /* 0x001f220000300800 */
[----:B------:R-:W-:-:S03]  /*3bdc0*/  LEA R20, P6, R0, R3, 0x1 ;  /* 0x0000000300147211 */ /* 0x000fc600078c08ff */
[----:B------:R0:W-:Y:S01]  /*3bdd0*/  @P2 STG.E.U16 [R22.64], R12 ;  /* 0x0000000c16002986 */ /* 0x0001e2000c101504 */
[-C--:B------:R-:W-:Y:S02]  /*3bde0*/  LEA.HI.X.SX32 R21, R0, R2.reuse, 0x1, P6 ;  /* 0x0000000200157211 */ /* 0x080fe400030f0eff */
[C---:B------:R-:W-:Y:S02]  /*3bdf0*/  IADD3 R0, R4.reuse, c[0x0][0x198], RZ ;  /* 0x0000660004007a10 */ /* 0x040fe40007ffe0ff */
[C---:B0-----:R-:W-:Y:S01]  /*3be00*/  LEA R22, P6, R4.reuse, R3, 0x1 ;  /* 0x0000000304167211 */ /* 0x041fe200078c08ff */
[----:B---3--:R0:W-:Y:S03]  /*3be10*/  @P1 STG.E.U16 [R20.64], R29 ;  /* 0x0000001d14001986 */ /* 0x0081e6000c101504 */
[----:B------:R-:W-:Y:S02]  /*3be20*/  LEA.HI.X.SX32 R23, R4, R2, 0x1, P6 ;  /* 0x0000000204177211 */ /* 0x000fe400030f0eff */
[----:B------:R-:W-:-:S02]  /*3be30*/  PRMT R4, R29, 0x7632, R4 ;  /* 0x000076321d047816 */ /* 0x000fc40000000004 */
[----:B0-----:R-:W3:Y:S01]  /*3be40*/  LDL.LU R29, [R1+0x14] ;  /* 0x00001400011d7983 */ /* 0x001ee20000300800 */
        /* <DEDUP_REMOVED lines=23> */
[----:B0-----:R-:W-:-:S04]  /*3bfc0*/  LEA R20, P6, R0, R3, 0x1 ;  /* 0x0000000300147211 */ /* 0x001fc800078c08ff */
[-C--:B------:R-:W-:Y:S02]  /*3bfd0*/  LEA.HI.X.SX32 R21, R0, R2.reuse, 0x1, P6 ;  /* 0x0000000200157211 */ /* 0x080fe400030f0eff */
[C---:B-1----:R-:W-:Y:S02]  /*3bfe0*/  LEA R22, P6, R4.reuse, R3, 0x1 ;  /* 0x0000000304167211 */ /* 0x042fe400078c08ff */
[C---:B------:R-:W-:Y:S02]  /*3bff0*/  IADD3 R0, R4.reuse, c[0x0][0x198], RZ ;  /* 0x0000660004007a10 */ /* 0x040fe40007ffe0ff */
[----:B------:R-:W-:Y:S01]  /*3c000*/  LEA.HI.X.SX32 R23, R4, R2, 0x1, P6 ;  /* 0x0000000204177211 */ /* 0x000fe200030f0eff */
[----:B----4-:R0:W-:Y:S01]  /*3c010*/  @P2 STG.E.U16 [R20.64], R24 ;  /* 0x0000001814002986 */ /* 0x0101e2000c101504 */
[----:B------:R-:W-:-:S03]  /*3c020*/  PRMT R4, R24, 0x7632, R4 ;  /* 0x0000763218047816 */ /* 0x000fc60000000004 */
[----:B0-----:R-:W2:Y:S01]  /*3c030*/  LDL.LU R24, [R1+0x48] ;  /* 0x0000480001187983 */ /* 0x001ea20000300800 */
[----:B------:R-:W-:-:S04]  /*3c040*/  LEA R20, P6, R0, R3, 0x1 ;  /* 0x0000000300147211 */ /* 0x000fc800078c08ff */
[----:B------:R-:W-:Y:S01]  /*3c050*/  LEA.HI.X.SX32 R21, R0, R2, 0x1, P6 ;  /* 0x0000000200157211 */ /* 0x000fe200030f0eff */
[----:B------:R-:W-:Y:S04]  /*3c060*/  @P1 STG.E.U16 [R22.64], R4 ;  /* 0x0000000416001986 */ /* 0x000fe8000c101504 */
[----:B---3--:R0:W-:Y:S01]  /*3c070*/  @P5 STG.E.U16 [R20.64], R29 ;  /* 0x0000001d14005986 */ /* 0x0081e2000c101504 */
[----:B------:R-:W-:-:S03]  /*3c080*/  PRMT R12, R29, 0x7632, R12 ;  /* 0x000076321d0c7816 */ /* 0x000fc6000000000c */
[----:B0-----:R-:W3:Y:S01]  /*3c090*/  LDL.LU R29, [R1+0x58] ;  /* 0x00005800011d7983 */ /* 0x001ee20000300800 */
[----:B------:R-:W-:-:S04]  /*3c0a0*/  IADD3 R8, R28, 0x1b5, RZ ;  /* 0x000001b51c087810 */ /* 0x000fc80007ffe0ff */
[----:B------:R-:W-:Y:S02]  /*3c0b0*/  ISETP.LT.AND P4, PT, R8, c[0x0][0x17c], !P0 ;  /* 0x00005f0008007a0c */ /* 0x000fe40004781270 */
[----:B------:R-:W-:-:S04]  /*3c0c0*/  IADD3 R8, R28, 0x1b6, RZ ;  /* 0x000001b61c087810 */ /* 0x000fc80007ffe0ff */
[----:B------:R-:W-:Y:S02]  /*3c0d0*/  ISETP.LT.AND P3, PT, R8, c[0x0][0x17c], !P0 ;  /* 0x00005f0008007a0c */ /* 0x000fe40004761270 */
[----:B------:R-:W-:Y:S02]  /*3c0e0*/  IADD3 R8, R28, 0x1b7, RZ ;  /* 0x000001b71c087810 */ /* 0x000fe40007ffe0ff */
[----:B------:R-:W-:Y:S02]  /*3c0f0*/  IADD3 R4, R0, c[0x0][0x198], RZ ;  /* 0x0000660000047a10 */ /* 0x000fe40007ffe0ff */
[----:B------:R-:W-:Y:S02]  /*3c100*/  ISETP.LT.AND P2, PT, R8, c[0x0][0x17c], !P0 ;  /* 0x00005f0008007a0c */ /* 0x000fe40004741270 */
[----:B------:R-:W-:Y:S02]  /*3c110*/  IADD3 R8, R28, 0x1b8, RZ ;  /* 0x000001b81c087810 */ /* 0x000fe40007ffe0ff */
[----:B------:R-:W-:-:S02]  /*3c120*/  LEA R22, P6, R4, R3, 0x1 ;  /* 0x0000000304167211 */ /* 0x000fc400078c08ff */
[----:B------:R-:W-:Y:S02]  /*3c130*/  IADD3 R0, R4, c[0x0][0x198], RZ ;  /* 0x0000660004007a10 */ /* 0x000fe40007ffe0ff */
[----:B------:R-:W-:Y:S02]  /*3c140*/  ISETP.LT.AND P1, PT, R8, c[0x0][0x17c], !P0 ;  /* 0x00005f0008007a0c */ /* 0x000fe40004721270 */
[----:B------:R-:W-:Y:S02]  /*3c150*/  IADD3 R8, R28, 0x1b9, RZ ;  /* 0x000001b91c087810 */ /* 0x000fe40007ffe0ff */
[----:B------:R-:W-:Y:S02]  /*3c160*/  LEA.HI.X.SX32 R23, R4, R2, 0x1, P6 ;  /* 0x0000000204177211 */ /* 0x000fe400030f0eff */
[----:B------:R-:W-:Y:S02]  /*3c170*/  LEA R20, P6, R0, R3, 0x1 ;  /* 0x0000000300147211 */ /* 0x000fe400078c08ff */
[----:B------:R-:W-:-:S02]  /*3c180*/  ISETP.LT.AND P5, PT, R8, c[0x0][0x17c], !P0 ;  /* 0x00005f0008007a0c */ /* 0x000fc400047a1270 */
[----:B------:R-:W-:Y:S02]  /*3c190*/  IADD3 R4, R0, c[0x0][0x198], RZ ;  /* 0x0000660000047a10 */ /* 0x000fe40007ffe0ff */
[----:B------:R-:W-:Y:S01]  /*3c1a0*/  IADD3 R8, R28, 0x1ba, RZ ;  /* 0x000001ba1c087810 */ /* 0x000fe20007ffe0ff */
[----:B------:R0:W-:Y:S01]  /*3c1b0*/  @P4 STG.E.U16 [R22.64], R12 ;  /* 0x0000000c16004986 */ /* 0x0001e2000c101504 */
[----:B------:R-:W-:Y:S02]  /*3c1c0*/  LEA.HI.X.SX32 R21, R0, R2, 0x1, P6 ;  /* 0x0000000200157211 */ /* 0x000fe400030f0eff */
[----:B------:R-:W-:Y:S02]  /*3c1d0*/  ISETP.LT.AND P4, PT, R8, c[0x0][0x17c], !P0 ;  /* 0x00005f0008007a0c */ /* 0x000fe40004781270 */
[----:B------:R-:W-:Y:S01]  /*3c1e0*/  IADD3 R0, R4, c[0x0][0x198], RZ ;  /* 0x0000660004007a10 */ /* 0x000fe20007ffe0ff */
[----:B------:R1:W-:Y:S01]  /*3c1f0*/  @P3 STG.E.U16 [R20.64], R25 ;  /* 0x0000001914003986 */ /* 0x0003e2000c101504 */
[----:B------:R-:W-:-:S02]  /*3c200*/  IADD3 R8, R28, 0x1bb, RZ ;  /* 0x000001bb1c087810 */ /* 0x000fc40007ffe0ff */
[-C--:B0-----:R-:W-:Y:S02]  /*3c210*/  LEA R22, P6, R4, R3.reuse, 0x1 ;  /* 0x0000000304167211 */ /* 0x081fe400078c08ff */
[----:B------:R-:W-:Y:S02]  /*3c220*/  ISETP.LT.AND P3, PT, R8, c[0x0][0x17c], !P0 ;  /* 0x00005f0008007a0c */ /* 0x000fe40004761270 */
[----:B------:R-:W-:Y:S02]  /*3c230*/  LEA.HI.X.SX32 R23, R4, R2, 0x1, P6 ;  /* 0x0000000204177211 */ /* 0x000fe400030f0eff */
[----:B-1----:R-:W-:Y:S02]  /*3c240*/  PRMT R25, R25, 0x7632, R25 ;  /* 0x0000763219197816 */ /* 0x002fe40000000019 */
[C---:B------:R-:W-:Y:S02]  /*3c250*/  LEA R20, P6, R0.reuse, R3, 0x1 ;  /* 0x0000000300147211 */ /* 0x040fe400078c08ff */
[----:B------:R-:W-:-:S02]  /*3c260*/  IADD3 R4, R0, c[0x0][0x198], RZ ;  /* 0x0000660000047a10 */ /* 0x000fc40007ffe0ff */
[----:B------:R-:W-:Y:S01]  /*3c270*/  IADD3 R8, R28, 0x1bc, RZ ;  /* 0x000001bc1c087810 */ /* 0x000fe20007ffe0ff */
[----:B------:R0:W-:Y:S01]  /*3c280*/  @P2 STG.E.U16 [R22.64], R25 ;  /* 0x0000001916002986 */ /* 0x0001e2000c101504 */
[----:B------:R-:W-:Y:S02]  /*3c290*/  LEA.HI.X.SX32 R21, R0, R2, 0x1, P6 ;  /* 0x0000000200157211 */ /* 0x000fe400030f0eff */
[----:B------:R-:W-:Y:S02]  /*3c2a0*/  ISETP.LT.AND P2, PT, R8, c[0x0][0x17c], !P0 ;  /* 0x00005f0008007a0c */ /* 0x000fe40004741270 */
[----:B------:R-:W-:Y:S02]  /*3c2b0*/  IADD3 R0, R4, c[0x0][0x198], RZ ;  /* 0x0000660004007a10 */ /* 0x000fe40007ffe0ff */
[----:B------:R-:W-:Y:S02]  /*3c2c0*/  IADD3 R8, R28, 0x1bd, RZ ;  /* 0x000001bd1c087810 */ /* 0x000fe40007ffe0ff */
[----:B0-----:R-:W-:Y:S01]  /*3c2d0*/  LEA R22, P6, R4, R3, 0x1 ;  /* 0x0000000304167211 */ /* 0x001fe200078c08ff */
[----:B------:R0:W-:Y:S01]  /*3c2e0*/  @P1 STG.E.U16 [R20.64], R5 ;  /* 0x0000000514001986 */ /* 0x0001e2000c101504 */
[----:B------:R-:W-:-:S02]  /*3c2f0*/  ISETP.LT.AND P1, PT, R8, c[0x0][0x17c], !P0 ;  /* 0x00005f0008007a0c */ /* 0x000fc40004721270 */
[-C--:B------:R-:W-:Y:S01]  /*3c300*/  LEA.HI.X.SX32 R23, R4, R2.reuse, 0x1, P6 ;  /* 0x0000000204177211 */ /* 0x080fe200030f0eff */
[----:B------:R-:W4:Y:S01]  /*3c310*/  LDL.LU R25, [R1+0x28] ;  /* 0x0000280001197983 */ /* 0x000f220000300800 */
[CC--:B------:R-:W-:Y:S02]  /*3c320*/  LEA R4, P6, R0.reuse, R3.reuse, 0x1 ;  /* 0x0000000300047211 */ /* 0x0c0fe400078c08ff */
[C---:B------:R-:W-:Y:S02]  /*3c330*/  IADD3 R8, R0.reuse, c[0x0][0x198], RZ ;  /* 0x0000660000087a10 */ /* 0x040fe40007ffe0ff */
[----:B------:R-:W-:Y:S02]  /*3c340*/  PRMT R12, R5, 0x7632, R12 ;  /* 0x00007632050c7816 */ /* 0x000fe4000000000c */
[----:B0-----:R-:W-:Y:S02]  /*3c350*/  LEA.HI.X.SX32 R5, R0, R2, 0x1, P6 ;  /* 0x0000000200057211 */ /* 0x001fe400030f0eff */
[C---:B------:R-:W-:Y:S01]  /*3c360*/  LEA R20, P6, R8.reuse, R3, 0x1 ;  /* 0x0000000308147211 */ /* 0x040fe200078c08ff */
[----:B------:R-:W-:Y:S01]  /*3c370*/  @P5 STG.E.U16 [R22.64], R12 ;  /* 0x0000000c16005986 */ /* 0x000fe2000c101504 */
[----:B------:R-:W-:-:S02]  /*3c380*/  IADD3 R0, R8, c[0x0][0x198], RZ ;  /* 0x0000660008007a10 */ /* 0x000fc40007ffe0ff */
[----:B------:R-:W-:Y:S01]  /*3c390*/  LEA.HI.X.SX32 R21, R8, R2, 0x1, P6 ;  /* 0x0000000208157211 */ /* 0x000fe200030f0eff */
[----:B------:R0:W-:Y:S01]  /*3c3a0*/  @P4 STG.E.U16 [R4.64], R9 ;  /* 0x0000000904004986 */ /* 0x0001e2000c101504 */
[C---:B------:R-:W-:Y:S02]  /*3c3b0*/  IADD3 R8, R28.reuse, 0x1c0, RZ ;  /* 0x000001c01c087810 */ /* 0x040fe40007ffe0ff */
[C---:B------:R-:W-:Y:S02]  /*3c3c0*/  IADD3 R16, R28.reuse, 0x1be, RZ ;  /* 0x000001be1c107810 */ /* 0x040fe40007ffe0ff */
[----:B0-----:R-:W-:Y:S02]  /*3c3d0*/  IADD3 R4, R28, 0x1bf, RZ ;  /* 0x000001bf1c047810 */ /* 0x001fe40007ffe0ff */
[----:B------:R-:W-:Y:S02]  /*3c3e0*/  PRMT R9, R9, 0x7632, R9 ;  /* 0x0000763209097816 */ /* 0x000fe40000000009 */
[----:B------:R-:W-:-:S02]  /*3c3f0*/  ISETP.LT.AND P4, PT, R4, c[0x0][0x17c], !P0 ;  /* 0x00005f0004007a0c */ /* 0x000fc40004781270 */
[----:B------:R-:W-:Y:S01]  /*3c400*/  LEA R4, P6, R0, R3, 0x1 ;  /* 0x0000000300047211 */ /* 0x000fe200078c08ff */
[----:B------:R0:W-:Y:S01]  /*3c410*/  @P3 STG.E.U16 [R20.64], R9 ;  /* 0x0000000914003986 */ /* 0x0001e2000c101504 */
[----:B------:R-:W-:Y:S02]  /*3c420*/  ISETP.LT.AND P3, PT, R8, c[0x0][0x17c], !P0 ;  /* 0x00005f0008007a0c */ /* 0x000fe40004761270 */
[----:B------:R-:W-:Y:S02]  /*3c430*/  LEA.HI.X.SX32 R5, R0, R2, 0x1, P6 ;  /* 0x0000000200057211 */ /* 0x000fe400030f0eff */
[----:B------:R-:W-:Y:S02]  /*3c440*/  ISETP.LT.AND P5, PT, R16, c[0x0][0x17c], !P0 ;  /* 0x00005f0010007a0c */ /* 0x000fe400047a1270 */
[----:B0-----:R-:W-:-:S04]  /*3c450*/  IADD3 R9, R0, c[0x0][0x198], RZ ;  /* 0x0000660000097a10 */ /* 0x001fc80007ffe0ff */
[C---:B------:R-:W-:Y:S02]  /*3c460*/  LEA R8, P6, R9.reuse, R3, 0x1 ;  /* 0x0000000309087211 */ /* 0x040fe400078c08ff */
[C---:B------:R-:W-:Y:S01]  /*3c470*/  IADD3 R0, R9.reuse, c[0x0][0x198], RZ ;  /* 0x0000660009007a10 */ /* 0x040fe20007ffe0ff */
[----:B------:R0:W-:Y:S01]  /*3c480*/  @P2 STG.E.U16 [R4.64], R13 ;  /* 0x0000000d04002986 */ /* 0x0001e2000c101504 */
[----:B------:R-:W-:Y:S02]  /*3c490*/  LEA.HI.X.SX32 R9, R9, R2, 0x1, P6 ;  /* 0x0000000209097211 */ /* 0x000fe400030f0eff */
[----:B------:R-:W-:-:S04]  /*3c4a0*/  IADD3 R12, R28, 0x1c1, RZ ;  /* 0x000001c11c0c7810 */ /* 0x000fc80007ffe0ff */
[----:B------:R-:W-:Y:S02]  /*3c4b0*/  ISETP.LT.AND P2, PT, R12, c[0x0][0x17c], !P0 ;  /* 0x00005f000c007a0c */ /* 0x000fe40004741270 */
[C---:B0-----:R-:W-:Y:S02]  /*3c4c0*/  LEA R4, P6, R0.reuse, R3, 0x1 ;  /* 0x0000000300047211 */ /* 0x041fe400078c08ff */
[----:B------:R-:W-:Y:S02]  /*3c4d0*/  PRMT R13, R13, 0x7632, R13 ;  /* 0x000076320d0d7816 */ /* 0x000fe4000000000d */
[C---:B------:R-:W-:Y:S02]  /*3c4e0*/  LEA.HI.X.SX32 R5, R0.reuse, R2, 0x1, P6 ;  /* 0x0000000200057211 */ /* 0x040fe400030f0eff */
[----:B------:R-:W-:Y:S01]  /*3c4f0*/  IADD3 R12, R0, c[0x0][0x198], RZ ;  /* 0x00006600000c7a10 */ /* 0x000fe20007ffe0ff */
[----:B------:R0:W-:Y:S04]  /*3c500*/  @P1 STG.E.U16 [R8.64], R13 ;  /* 0x0000000d08001986 */ /* 0x0001e8000c101504 */
[----:B------:R1:W-:Y:S01]  /*3c510*/  @P5 STG.E.U16 [R4.64], R17 ;  /* 0x0000001104005986 */ /* 0x0003e2000c101504 */
[----:B------:R-:W-:-:S02]  /*3c520*/  IADD3 R0, R12, c[0x0][0x198], RZ ;  /* 0x000066000c007a10 */ /* 0x000fc40007ffe0ff */
[-C--:B0-----:R-:W-:Y:S02]  /*3c530*/  LEA R8, P6, R12, R3.reuse, 0x1 ;  /* 0x000000030c087211 */ /* 0x081fe400078c08ff */
[----:B-1----:R-:W-:Y:S02]  /*3c540*/  IADD3 R4, R28, 0x1c3, RZ ;  /* 0x000001c31c047810 */ /* 0x002fe40007ffe0ff */
[----:B------:R-:W-:Y:S02]  /*3c550*/  LEA.HI.X.SX32 R9, R12, R2, 0x1, P6 ;  /* 0x000000020c097211 */ /* 0x000fe400030f0eff */
[----:B------:R-:W-:Y:S02]  /*3c560*/  PRMT R17, R17, 0x7632, R17 ;  /* 0x0000763211117816 */ /* 0x000fe40000000011 */
[----:B------:R-:W-:Y:S02]  /*3c570*/  ISETP.LT.AND P5, PT, R4, c[0x0][0x17c], !P0 ;  /* 0x00005f0004007a0c */ /* 0x000fe400047a1270 */
[----:B------:R-:W-:Y:S01]  /*3c580*/  LEA R4, P6, R0, R3, 0x1 ;  /* 0x0000000300047211 */ /* 0x000fe200078c08ff */
[----:B------:R0:W-:Y:S01]  /*3c590*/  @P4 STG.E.U16 [R8.64], R17 ;  /* 0x0000001108004986 */ /* 0x0001e2000c101504 */
[----:B------:R-:W-:-:S02]  /*3c5a0*/  IADD3 R16, R28, 0x1c2, RZ ;  /* 0x000001c21c107810 */ /* 0x000fc40007ffe0ff */
[----:B------:R-:W-:Y:S02]  /*3c5b0*/  LEA.HI.X.SX32 R5, R0, R2, 0x1, P6 ;  /* 0x0000000200057211 */ /* 0x000fe400030f0eff */
[----:B------:R-:W-:Y:S02]  /*3c5c0*/  ISETP.LT.AND P1, PT, R16, c[0x0][0x17c], !P0 ;  /* 0x00005f0010007a0c */ /* 0x000fe40004721270 */
[----:B0-----:R-:W-:-:S04]  /*3c5d0*/  IADD3 R9, R0, c[0x0][0x198], RZ ;  /* 0x0000660000097a10 */ /* 0x001fc80007ffe0ff */
[C---:B------:R-:W-:Y:S02]  /*3c5e0*/  LEA R8, P6, R9.reuse, R3, 0x1 ;  /* 0x0000000309087211 */ /* 0x040fe400078c08ff */
[C---:B------:R-:W-:Y:S02]  /*3c5f0*/  IADD3 R0, R9.reuse, c[0x0][0x198], RZ ;  /* 0x0000660009007a10 */ /* 0x040fe40007ffe0ff */
[----:B------:R-:W-:Y:S01]  /*3c600*/  LEA.HI.X.SX32 R9, R9, R2, 0x1, P6 ;  /* 0x0000000209097211 */ /* 0x000fe200030f0eff */
[----:B--2---:R0:W-:Y:S01]  /*3c610*/  @P3 STG.E.U16 [R4.64], R24 ;  /* 0x0000001804003986 */ /* 0x0041e2000c101504 */
[----:B------:R-:W-:-:S03]  /*3c620*/  PRMT R13, R24, 0x7632, R13 ;  /* 0x00007632180d7816 */ /* 0x000fc6000000000d */
[----:B0-----:R-:W2:Y:S01]  /*3c630*/  LDL.LU R24, [R1+0x78] ;  /* 0x0000780001187983 */ /* 0x001ea20000300800 */
[----:B------:R-:W-:-:S04]  /*3c640*/  LEA R4, P6, R0, R3, 0x1 ;  /* 0x0000000300047211 */ /* 0x000fc800078c08ff */
[----:B------:R-:W-:Y:S01]  /*3c650*/  LEA.HI.X.SX32 R5, R0, R2, 0x1, P6 ;  /* 0x0000000200057211 */ /* 0x000fe200030f0eff */
[----:B------:R-:W-:Y:S04]  /*3c660*/  @P2 STG.E.U16 [R8.64], R13 ;  /* 0x0000000d08002986 */ /* 0x000fe8000c101504 */
[----:B---3--:R0:W-:Y:S02]  /*3c670*/  @P1 STG.E.U16 [R4.64], R29 ;  /* 0x0000001d04001986 */ /* 0x0081e4000c101504 */
[----:B0-----:R-:W-:Y:S02]  /*3c680*/  PRMT R5, R29, 0x7632, R5 ;  /* 0x000076321d057816 */ /* 0x001fe40000000005 */
[----:B------:R-:W3:Y:S01]  /*3c690*/  LDL.LU R29, [R1+0xa8] ;  /* 0x0000a800011d7983 */ /* 0x000ee20000300800 */
[----:B------:R-:W-:-:S04]  /*3c6a0*/  IADD3 R12, R28, 0x1c4, RZ ;  /* 0x000001c41c0c7810 */ /* 0x000fc80007ffe0ff */
[----:B------:R-:W-:Y:S02]  /*3c6b0*/  ISETP.LT.AND P4, PT, R12, c[0x0][0x17c], !P0 ;  /* 0x00005f000c007a0c */ /* 0x000fe40004781270 */
[----:B------:R-:W-:-:S04]  /*3c6c0*/  IADD3 R12, R28, 0x1c5, RZ ;  /* 0x000001c51c0c7810 */ /* 0x000fc80007ffe0ff */
[----:B------:R-:W-:Y:S02]  /*3c6d0*/  ISETP.LT.AND P3, PT, R12, c[0x0][0x17c], !P0 ;  /* 0x00005f000c007a0c */ /* 0x000fe40004761270 */
[----:B------:R-:W-:Y:S02]  /*3c6e0*/  IADD3 R12, R0, c[0x0][0x198], RZ ;  /* 0x00006600000c7a10 */ /* 0x000fe40007ffe0ff */
[----:B------:R-:W-:Y:S02]  /*3c6f0*/  IADD3 R4, R28, 0x1c7, RZ ;  /* 0x000001c71c047810 */ /* 0x000fe40007ffe0ff */
[C---:B------:R-:W-:Y:S02]  /*3c700*/  LEA R8, P6, R12.reuse, R3, 0x1 ;  /* 0x000000030c087211 */ /* 0x040fe400078c08ff */
[C---:B------:R-:W-:Y:S02]  /*3c710*/  IADD3 R0, R12.reuse, c[0x0][0x198], RZ ;  /* 0x000066000c007a10 */ /* 0x040fe40007ffe0ff */
[----:B------:R-:W-:-:S02]  /*3c720*/  LEA.HI.X.SX32 R9, R12, R2, 0x1, P6 ;  /* 0x000000020c097211 */ /* 0x000fc400030f0eff */
[----:B------:R-:W-:Y:S02]  /*3c730*/  ISETP.LT.AND P1, PT, R4, c[0x0][0x17c], !P0 ;  /* 0x00005f0004007a0c */ /* 0x000fe40004721270 */
[----:B------:R-:W-:Y:S01]  /*3c740*/  LEA R4, P6, R0, R3, 0x1 ;  /* 0x0000000300047211 */ /* 0x000fe200078c08ff */
[----:B------:R0:W-:Y:S01]  /*3c750*/  @P5 STG.E.U16 [R8.64], R5 ;  /* 0x0000000508005986 */ /* 0x0001e2000c101504 */
[C---:B------:R-:W-:Y:S02]  /*3c760*/  IADD3 R16, R28.reuse, 0x1c6, RZ ;  /* 0x000001c61c107810 */ /* 0x040fe40007ffe0ff */
[----:B------:R-:W-:Y:S02]  /*3c770*/  IADD3 R12, R28, 0x1c8, RZ ;  /* 0x000001c81c0c7810 */ /* 0x000fe40007ffe0ff */
[----:B------:R-:W-:Y:S02]  /*3c780*/  ISETP.LT.AND P2, PT, R16, c[0x0][0x17c], !P0 ;  /* 0x00005f0010007a0c */ /* 0x000fe40004741270 */
[----:B0-----:R-:W-:-:S02]  /*3c790*/  LEA.HI.X.SX32 R5, R0, R2, 0x1, P6 ;  /* 0x0000000200057211 */ /* 0x001fc400030f0eff */
[----:B------:R-:W-:-:S04]  /*3c7a0*/  IADD3 R9, R0, c[0x0][0x198], RZ ;  /* 0x0000660000097a10 */ /* 0x000fc80007ffe0ff */
[C---:B------:R-:W-:Y:S02]  /*3c7b0*/  LEA R8, P6, R9.reuse, R3, 0x1 ;  /* 0x0000000309087211 */ /* 0x040fe400078c08ff */
[C---:B------:R-:W-:Y:S02]  /*3c7c0*/  IADD3 R0, R9.reuse, c[0x0][0x198], RZ ;  /* 0x0000660009007a10 */ /* 0x040fe40007ffe0ff */
[----:B------:R-:W-:Y:S02]  /*3c7d0*/  ISETP.LT.AND P5, PT, R12, c[0x0][0x17c], !P0 ;  /* 0x00005f000c007a0c */ /* 0x000fe400047a1270 */
[----:B------:R-:W-:Y:S02]  /*3c7e0*/  LEA.HI.X.SX32 R9, R9, R2, 0x1, P6 ;  /* 0x0000000209097211 */ /* 0x000fe400030f0eff */
[----:B------:R-:W-:Y:S01]  /*3c7f0*/  IADD3 R12, R28, 0x1c9, RZ ;  /* 0x000001c91c0c7810 */ /* 0x000fe20007ffe0ff */
[----:B----4-:R0:W-:Y:S01]  /*3c800*/  @P4 STG.E.U16 [R4.64], R25 ;  /* 0x0000001904004986 */ /* 0x0101e2000c101504 */
[----:B------:R-:W-:-:S02]  /*3c810*/  PRMT R13, R25, 0x7632, R13 ;  /* 0x00007632190d7816 */ /* 0x000fc4000000000d */
[----:B------:R-:W-:Y:S01]  /*3c820*/  ISETP.LT.AND P4, PT, R12, c[0x0][0x17c], !P0 ;  /* 0x00005f000c007a0c */ /* 0x000fe20004781270 */
[----:B0-----:R-:W4:Y:S01]  /*3c830*/  LDL.LU R25, [R1+0x98] ;  /* 0x0000980001197983 */ /* 0x001f220000300800 */
[CC--:B------:R-:W-:Y:S02]  /*3c840*/  LEA R4, P6, R0.reuse, R3.reuse, 0x1 ;  /* 0x0000000300047211 */ /* 0x0c0fe400078c08ff */
[C---:B------:R-:W-:Y:S02]  /*3c850*/  IADD3 R12, R0.reuse, c[0x0][0x198], RZ ;  /* 0x00006600000c7a10 */ /* 0x040fe40007ffe0ff */
[----:B------:R-:W-:Y:S01]  /*3c860*/  LEA.HI.X.SX32 R5, R0, R2, 0x1, P6 ;  /* 0x0000000200057211 */ /* 0x000fe200030f0eff */
[----:B------:R0:W-:Y:S01]  /*3c870*/  @P3 STG.E.U16 [R8.64], R13 ;  /* 0x0000000d08003986 */ /* 0x0001e2000c101504 */
[C---:B------:R-:W-:Y:S02]  /*3c880*/  IADD3 R0, R12.reuse, c[0x0][0x198], RZ ;  /* 0x000066000c007a10 */ /* 0x040fe40007ffe0ff */
[----:B0-----:R-:W-:-:S04]  /*3c890*/  LEA R8, P6, R12, R3, 0x1 ;  /* 0x000000030c087211 */ /* 0x001fc800078c08ff */
[-C--:B------:R-:W-:Y:S01]  /*3c8a0*/  LEA.HI.X.SX32 R9, R12, R2.reuse, 0x1, P6 ;  /* 0x000000020c097211 */ /* 0x080fe200030f0eff */
[----:B--2---:R0:W-:Y:S02]  /*3c8b0*/  @P2 STG.E.U16 [R4.64], R24 ;  /* 0x0000001804002986 */ /* 0x0041e4000c101504 */
[----:B0-----:R-:W-:Y:S02]  /*3c8c0*/  IADD3 R4, R28, 0x1cb, RZ ;  /* 0x000001cb1c047810 */ /* 0x001fe40007ffe0ff */
[----:B------:R-:W-:Y:S02]  /*3c8d0*/  PRMT R5, R24, 0x7632, R5 ;  /* 0x0000763218057816 */ /* 0x000fe40000000005 */
[----:B------:R-:W2:Y:S01]  /*3c8e0*/  LDL.LU R24, [R1+0x88] ;  /* 0x0000880001187983 */ /* 0x000ea20000300800 */
[----:B------:R-:W-:Y:S02]  /*3c8f0*/  ISETP.LT.AND P2, PT, R4, c[0x0][0x17c], !P0 ;  /* 0x00005f0004007a0c */ /* 0x000fe40004741270 */
[C---:B------:R-:W-:Y:S01]  /*3c900*/  LEA R4, P6, R0.reuse, R3, 0x1 ;  /* 0x0000000300047211 */ /* 0x040fe200078c08ff */
[----:B------:R0:W-:Y:S03]  /*3c910*/  @P1 STG.E.U16 [R8.64], R5 ;  /* 0x0000000508001986 */ /* 0x0001e6000c101504 */
[----:B0-----:R-:W-:-:S02]  /*3c920*/  LEA.HI.X.SX32 R5, R0, R2, 0x1, P6 ;  /* 0x0000000200057211 */ /* 0x001fc400030f0eff */
[----:B---3--:R-:W-:-:S03]  /*3c930*/  PRMT R13, R29, 0x7632, R13 ;  /* 0x000076321d0d7816 */ /* 0x008fc6000000000d */
[----:B------:R0:W-:Y:S04]  /*3c940*/  @P5 STG.E.U16 [R4.64], R29 ;  /* 0x0000001d04005986 */ /* 0x0001e8000c101504 */
[----:B0-----:R-:W3:Y:S01]  /*3c950*/  LDL.LU R29, [R1+0x8] ;  /* 0x00000800011d7983 */ /* 0x001ee20000300800 */
[----:B------:R-:W-:Y:S02]  /*3c960*/  IADD3 R9, R0, c[0x0][0x198], RZ ;  /* 0x0000660000097a10 */ /* 0x000fe40007ffe0ff */
[C---:B------:R-:W-:Y:S02]  /*3c970*/  IADD3 R16, R28.reuse, 0x1ca, RZ ;  /* 0x000001ca1c107810 */ /* 0x040fe40007ffe0ff */
[----:B------:R-:W-:Y:S02]  /*3c980*/  IADD3 R12, R28, 0x1cc, RZ ;  /* 0x000001cc1c0c7810 */ /* 0x000fe40007ffe0ff */
[----:B------:R-:W-:-:S02]  /*3c990*/  LEA R8, P6, R9, R3, 0x1 ;  /* 0x0000000309087211 */ /* 0x000fc400078c08ff */
[----:B------:R-:W-:Y:S02]  /*3c9a0*/  ISETP.LT.AND P3, PT, R16, c[0x0][0x17c], !P0 ;  /* 0x00005f0010007a0c */ /* 0x000fe40004761270 */
[C---:B------:R-:W-:Y:S02]  /*3c9b0*/  IADD3 R0, R9.reuse, c[0x0][0x198], RZ ;  /* 0x0000660009007a10 */ /* 0x040fe40007ffe0ff */
[----:B------:R-:W-:Y:S02]  /*3c9c0*/  ISETP.LT.AND P1, PT, R12, c[0x0][0x17c], !P0 ;  /* 0x00005f000c007a0c */ /* 0x000fe40004721270 */
[----:B------:R-:W-:Y:S02]  /*3c9d0*/  LEA.HI.X.SX32 R9, R9, R2, 0x1, P6 ;  /* 0x0000000209097211 */ /* 0x000fe400030f0eff */
[----:B------:R-:W-:Y:S02]  /*3c9e0*/  IADD3 R12, R28, 0x1cd, RZ ;  /* 0x000001cd1c0c7810 */ /* 0x000fe40007ffe0ff */
[----:B------:R-:W-:-:S02]  /*3c9f0*/  LEA R4, P6, R0, R3, 0x1 ;  /* 0x0000000300047211 */ /* 0x000fc400078c08ff */
[----:B------:R-:W-:Y:S02]  /*3ca00*/  ISETP.LT.AND P5, PT, R12, c[0x0][0x17c], !P0 ;  /* 0x00005f000c007a0c */ /* 0x000fe400047a1270 */
[C---:B------:R-:W-:Y:S02]  /*3ca10*/  LEA.HI.X.SX32 R5, R0.reuse, R2, 0x1, P6 ;  /* 0x0000000200057211 */ /* 0x040fe400030f0eff */
[----:B------:R-:W-:Y:S01]  /*3ca20*/  IADD3 R12, R0, c[0x0][0x198], RZ ;  /* 0x00006600000c7a10 */ /* 0x000fe20007ffe0ff */
[----:B------:R0:W-:Y:S03]  /*3ca30*/  @P4 STG.E.U16 [R8.64], R13 ;  /* 0x0000000d08004986 */ /* 0x0001e6000c101504 */
[C---:B------:R-:W-:Y:S02]  /*3ca40*/  IADD3 R0, R12.reuse, c[0x0][0x198], RZ ;  /* 0x000066000c007a10 */ /* 0x040fe40007ffe0ff */
[----:B0-----:R-:W-:-:S04]  /*3ca50*/  LEA R8, P6, R12, R3, 0x1 ;  /* 0x000000030c087211 */ /* 0x001fc800078c08ff */
[----:B------:R-:W-:Y:S02]  /*3ca60*/  LEA.HI.X.SX32 R9, R12, R2, 0x1, P6 ;  /* 0x000000020c097211 */ /* 0x000fe400030f0eff */
[C---:B------:R-:W-:Y:S01]  /*3ca70*/  IADD3 R16, R28.reuse, 0x1ce, RZ ;  /* 0x000001ce1c107810 */ /* 0x040fe20007ffe0ff */
[----:B----4-:R0:W-:Y:S02]  /*3ca80*/  @P3 STG.E.U16 [R4.64], R25 ;  /* 0x0000001904003986 */ /* 0x0101e4000c101504 */
[----:B0-----:R-:W-:Y:S02]  /*3ca90*/  IADD3 R4, R28, 0x1cf, RZ ;  /* 0x000001cf1c047810 */ /* 0x001fe40007ffe0ff */
[----:B------:R-:W-:Y:S02]  /*3caa0*/  PRMT R5, R25, 0x7632, R5 ;  /* 0x0000763219057816 */ /* 0x000fe40000000005 */
[----:B------:R-:W-:Y:S01]  /*3cab0*/  ISETP.LT.AND P3, PT, R4, c[0x0][0x17c], !P0 ;  /* 0x00005f0004007a0c */ /* 0x000fe20004761270 */
[----:B------:R-:W4:Y:S01]  /*3cac0*/  LDL.LU R25, [R1+0x68] ;  /* 0x0000680001197983 */ /* 0x000f220000300800 */
[----:B------:R-:W-:-:S03]  /*3cad0*/  LEA R4, P6, R0, R3, 0x1 ;  /* 0x0000000300047211 */ /* 0x000fc600078c08ff */
[----:B------:R0:W-:Y:S01]  /*3cae0*/  @P2 STG.E.U16 [R8.64], R5 ;  /* 0x0000000508002986 */ /* 0x0001e2000c101504 */
[----:B------:R-:W-:Y:S02]  /*3caf0*/  ISETP.LT.AND P4, PT, R16, c[0x0][0x17c], !P0 ;  /* 0x00005f0010007a0c */ /* 0x000fe40004781270 */
[C---:B0-----:R-:W-:Y:S02]  /*3cb00*/  LEA.HI.X.SX32 R5, R0.reuse, R2, 0x1, P6 ;  /* 0x0000000200057211 */ /* 0x041fe400030f0eff */
[----:B------:R-:W-:-:S04]  /*3cb10*/  IADD3 R9, R0, c[0x0][0x198], RZ ;  /* 0x0000660000097a10 */ /* 0x000fc80007ffe0ff */
        /* <DEDUP_REMOVED lines=16> */
[----:B------:R-:W-:-:S04]  /*3cc20*/  IADD3 R12, R0, c[0x0][0x198], RZ ;  /* 0x00006600000c7a10 */ /* 0x000fc80007ffe0ff */
[-C--:B------:R-:W-:Y:S02]  /*3cc30*/  LEA R8, P6, R12, R3.reuse, 0x1 ;  /* 0x000000030c087211 */ /* 0x080fe400078c08ff */
[----:B------:R-:W-:Y:S02]  /*3cc40*/  IADD3 R4, R28, 0x1d3, RZ ;  /* 0x000001d31c047810 */ /* 0x000fe40007ffe0ff */
[C---:B------:R-:W-:Y:S02]  /*3cc50*/  LEA.HI.X.SX32 R9, R12.reuse, R2, 0x1, P6 ;  /* 0x000000020c097211 */ /* 0x040fe400030f0eff */
[----:B------:R-:W-:Y:S02]  /*3cc60*/  IADD3 R0, R12, c[0x0][0x198], RZ ;  /* 0x000066000c007a10 */ /* 0x000fe40007ffe0ff */
[----:B------:R-:W-:Y:S01]  /*3cc70*/  ISETP.LT.AND P4, PT, R4, c[0x0][0x17c], !P0 ;  /* 0x00005f0004007a0c */ /* 0x000fe20004781270 */
[----:B------:R0:W-:Y:S01]  /*3cc80*/  @P3 STG.E.U16 [R8.64], R5 ;  /* 0x0000000508003986 */ /* 0x0001e2000c101504 */
[----:B------:R-:W-:-:S02]  /*3cc90*/  LEA R4, P6, R0, R3, 0x1 ;  /* 0x0000000300047211 */ /* 0x000fc400078c08ff */
[C---:B------:R-:W-:Y:S02]  /*3cca0*/  IADD3 R16, R28.reuse, 0x1d2, RZ ;  /* 0x000001d21c107810 */ /* 0x040fe40007ffe0ff */
[----:B------:R-:W-:Y:S02]  /*3ccb0*/  IADD3 R12, R28, 0x1d4, RZ ;  /* 0x000001d41c0c7810 */ /* 0x000fe40007ffe0ff */
[----:B------:R-:W-:Y:S02]  /*3ccc0*/  ISETP.LT.AND P5, PT, R16, c[0x0][0x17c], !P0 ;  /* 0x00005f0010007a0c */ /* 0x000fe400047a1270 */
[C---:B0-----:R-:W-:Y:S02]  /*3ccd0*/  IADD3 R9, R0.reuse, c[0x0][0x198], RZ ;  /* 0x0000660000097a10 */ /* 0x041fe40007ffe0ff */
[----:B------:R-:W-:Y:S02]  /*3cce0*/  LEA.HI.X.SX32 R5, R0, R2, 0x1, P6 ;  /* 0x0000000200057211 */ /* 0x000fe400030f0eff */
[----:B------:R-:W-:-:S02]  /*3ccf0*/  LEA R8, P6, R9, R3, 0x1 ;  /* 0x0000000309087211 */ /* 0x000fc400078c08ff */
[C---:B------:R-:W-:Y:S02]  /*3cd00*/  IADD3 R0, R9.reuse, c[0x0][0x198], RZ ;  /* 0x0000660009007a10 */ /* 0x040fe40007ffe0ff */
[----:B------:R-:W-:Y:S02]  /*3cd10*/  ISETP.LT.AND P3, PT, R12, c[0x0][0x17c], !P0 ;  /* 0x00005f000c007a0c */ /* 0x000fe40004761270 */
[----:B------:R-:W-:Y:S02]  /*3cd20*/  LEA.HI.X.SX32 R9, R9, R2, 0x1, P6 ;  /* 0x0000000209097211 */ /* 0x000fe400030f0eff */
[----:B------:R-:W-:Y:S01]  /*3cd30*/  IADD3 R12, R28, 0x1d5, RZ ;  /* 0x000001d51c0c7810 */ /* 0x000fe20007ffe0ff */
[----:B----4-:R0:W-:Y:S01]  /*3cd40*/  @P2 STG.E.U16 [R4.64], R25 ;  /* 0x0000001904002986 */ /* 0x0101e2000c101504 */
[----:B------:R-:W-:Y:S02]  /*3cd50*/  PRMT R13, R25, 0x7632, R13 ;  /* 0x00007632190d7816 */ /* 0x000fe4000000000d */
[----:B------:R-:W-:-:S02]  /*3cd60*/  ISETP.LT.AND P2, PT, R12, c[0x0][0x17c], !P0 ;  /* 0x00005f000c007a0c */ /* 0x000fc40004741270 */
[C---:B------:R-:W-:Y:S02]  /*3cd70*/  IADD3 R12, R0.reuse, c[0x0][0x198], RZ ;  /* 0x00006600000c7a10 */ /* 0x040fe40007ffe0ff */
[----:B0-----:R-:W-:-:S04]  /*3cd80*/  LEA R4, P6, R0, R3, 0x1 ;  /* 0x0000000300047211 */ /* 0x001fc800078c08ff */
[----:B------:R-:W-:Y:S01]  /*3cd90*/  LEA.HI.X.SX32 R5, R0, R2, 0x1, P6 ;  /* 0x0000000200057211 */ /* 0x000fe200030f0eff */
[----:B------:R0:W-:Y:S01]  /*3cda0*/  @P1 STG.E.U16 [R8.64], R13 ;  /* 0x0000000d08001986 */ /* 0x0001e2000c101504 */
[C---:B------:R-:W-:Y:S02]  /*3cdb0*/  IADD3 R0, R12.reuse, c[0x0][0x198], RZ ;  /* 0x000066000c007a10 */ /* 0x040fe40007ffe0ff */
[----:B0-----:R-:W-:-:S04]  /*3cdc0*/  LEA R8, P6, R12, R3, 0x1 ;  /* 0x000000030c087211 */ /* 0x001fc800078c08ff */
[----:B------:R-:W-:Y:S01]  /*3cdd0*/  LEA.HI.X.SX32 R9, R12, R2, 0x1, P6 ;  /* 0x000000020c097211 */ /* 0x000fe200030f0eff */
[----:B--2---:R0:W-:Y:S02]  /*3cde0*/  @P5 STG.E.U16 [R4.64], R24 ;  /* 0x0000001804005986 */ /* 0x0041e4000c101504 */
[----:B0-----:R-:W-:Y:S02]  /*3cdf0*/  IADD3 R4, R28, 0x1d7, RZ ;  /* 0x000001d71c047810 */ /* 0x001fe40007ffe0ff */
[----:B------:R-:W-:Y:S02]  /*3ce00*/  PRMT R5, R24, 0x7632, R5 ;  /* 0x0000763218057816 */ /* 0x000fe40000000005 */
[----:B------:R-:W-:Y:S01]  /*3ce10*/  ISETP.LT.AND P5, PT, R4, c[0x0][0x17c], !P0 ;  /* 0x00005f0004007a0c */ /* 0x000fe200047a1270 */
[----:B------:R-:W2:Y:S01]  /*3ce20*/  LDL.LU R24, [R1+0x4c] ;  /* 0x00004c0001187983 */ /* 0x000ea20000300800 */
[----:B------:R-:W-:-:S03]  /*3ce30*/  LEA R4, P6, R0, R3, 0x1 ;  /* 0x0000000300047211 */ /* 0x000fc600078c08ff */
[----:B------:R0:W-:Y:S02]  /*3ce40*/  @P4 STG.E.U16 [R8.64], R5 ;  /* 0x0000000508004986 */ /* 0x0001e4000c101504 */
[----:B0-----:R-:W-:Y:S02]  /*3ce50*/  LEA.HI.X.SX32 R5, R0, R2, 0x1, P6 ;  /* 0x0000000200057211 */ /* 0x001fe400030f0eff */
[----:B---3--:R-:W-:-:S03]  /*3ce60*/  PRMT R13, R29, 0x7632, R13 ;  /* 0x000076321d0d7816 */ /* 0x008fc6000000000d */
[----:B------:R0:W-:Y:S04]  /*3ce70*/  @P3 STG.E.U16 [R4.64], R29 ;  /* 0x0000001d04003986 */ /* 0x0001e8000c101504 */
[----:B0-----:R-:W3:Y:S01]  /*3ce80*/  LDL.LU R29, [R1+0x5c] ;  /* 0x00005c00011d7983 */ /* 0x001ee20000300800 */
[----:B------:R-:W-:Y:S02]  /*3ce90*/  IADD3 R9, R0, c[0x0][0x198], RZ ;  /* 0x0000660000097a10 */ /* 0x000fe40007ffe0ff */
[C---:B------:R-:W-:Y:S01]  /*3cea0*/  IADD3 R16, R28.reuse, 0x1d6, RZ ;  /* 0x000001d61c107810 */ /* 0x040fe20007ffe0ff */
[----:B------:R-:W4:Y:S01]  /*3ceb0*/  LDL.LU R25, [R1+0x2c] ;  /* 0x00002c0001197983 */ /* 0x000f220000300800 */
[----:B------:R-:W-:Y:S02]  /*3cec0*/  IADD3 R12, R28, 0x1d8, RZ ;  /* 0x000001d81c0c7810 */ /* 0x000fe40007ffe0ff */
[----:B------:R-:W-:-:S02]  /*3ced0*/  LEA R8, P6, R9, R3, 0x1 ;  /* 0x0000000309087211 */ /* 0x000fc400078c08ff */
[----:B------:R-:W-:Y:S02]  /*3cee0*/  ISETP.LT.AND P1, PT, R16, c[0x0][0x17c], !P0 ;  /* 0x00005f0010007a0c */ /* 0x000fe40004721270 */
[C---:B------:R-:W-:Y:S02]  /*3cef0*/  IADD3 R0, R9.reuse, c[0x0][0x198], RZ ;  /* 0x0000660009007a10 */ /* 0x040fe40007ffe0ff */
[----:B------:R-:W-:Y:S02]  /*3cf00*/  ISETP.LT.AND P4, PT, R12, c[0x0][0x17c], !P0 ;  /* 0x00005f000c007a0c */ /* 0x000fe40004781270 */
[----:B------:R-:W-:Y:S02]  /*3cf10*/  IADD3 R12, R28, 0x1d9, RZ ;  /* 0x000001d91c0c7810 */ /* 0x000fe40007ffe0ff */
[----:B------:R-:W-:Y:S02]  /*3cf20*/  LEA.HI.X.SX32 R9, R9, R2, 0x1, P6 ;  /* 0x0000000209097211 */ /* 0x000fe400030f0eff */
[----:B------:R-:W-:-:S02]  /*3cf30*/  LEA R4, P6, R0, R3, 0x1 ;  /* 0x0000000300047211 */ /* 0x000fc400078c08ff */
[----:B------:R-:W-:Y:S02]  /*3cf40*/  ISETP.LT.AND P3, PT, R12, c[0x0][0x17c], !P0 ;  /* 0x00005f000c007a0c */ /* 0x000fe40004761270 */
[C---:B------:R-:W-:Y:S02]  /*3cf50*/  IADD3 R12, R0.reuse, c[0x0][0x198], RZ ;  /* 0x00006600000c7a10 */ /* 0x040fe40007ffe0ff */
[----:B------:R-:W-:Y:S01]  /*3cf60*/  LEA.HI.X.SX32 R5, R0, R2, 0x1, P6 ;  /* 0x0000000200057211 */ /* 0x000fe200030f0eff */
[----:B------:R0:W-:Y:S01]  /*3cf70*/  @P2 STG.E.U16 [R8.64], R13 ;  /* 0x0000000d08002986 */ /* 0x0001e2000c101504 */
[----:B------:R-:W-:-:S03]  /*3cf80*/  IADD3 R0, R12, c[0x0][0x198], RZ ;  /* 0x000066000c007a10 */ /* 0x000fc60007ffe0ff */
[----:B------:R1:W-:Y:S01]  /*3cf90*/  @P1 STG.E.U16 [R4.64], R26 ;  /* 0x0000001a04001986 */ /* 0x0003e2000c101504 */
        /* <DEDUP_REMOVED lines=8> */
[----:B------:R-:W-:Y:S02]  /*3d020*/  IADD3 R16, R28, 0x1da, RZ ;  /* 0x000001da1c107810 */ /* 0x000fe40007ffe0ff */
[----:B------:R-:W-:Y:S02]  /*3d030*/  LEA.HI.X.SX32 R5, R0, R2, 0x1, P6 ;  /* 0x0000000200057211 */ /* 0x000fe400030f0eff */
[----:B------:R-:W-:Y:S02]  /*3d040*/  ISETP.LT.AND P5, PT, R12, c[0x0][0x17c], !P0 ;  /* 0x00005f000c007a0c */ /* 0x000fe400047a1270 */
[----:B0-----:R-:W-:Y:S02]  /*3d050*/  IADD3 R9, R0, c[0x0][0x198], RZ ;  /* 0x0000660000097a10 */ /* 0x001fe40007ffe0ff */
[----:B------:R-:W-:Y:S02]  /*3d060*/  IADD3 R12, R28, 0x1dd, RZ ;  /* 0x000001dd1c0c7810 */ /* 0x000fe40007ffe0ff */
[----:B------:R-:W-:-:S02]  /*3d070*/  LEA R8, P6, R9, R3, 0x1 ;  /* 0x0000000309087211 */ /* 0x000fc400078c08ff */
[----:B------:R-:W-:Y:S02]  /*3d080*/  ISETP.LT.AND P2, PT, R16, c[0x0][0x17c], !P0 ;  /* 0x00005f0010007a0c */ /* 0x000fe40004741270 */
[C---:B------:R-:W-:Y:S01]  /*3d090*/  IADD3 R0, R9.reuse, c[0x0][0x198], RZ ;  /* 0x0000660009007a10 */ /* 0x040fe20007ffe0ff */
[----:B------:R0:W-:Y:S01]  /*3d0a0*/  @P4 STG.E.U16 [R4.64], R6 ;  /* 0x0000000604004986 */ /* 0x0001e2000c101504 */
[----:B------:R-:W-:Y:S02]  /*3d0b0*/  ISETP.LT.AND P4, PT, R12, c[0x0][0x17c], !P0 ;  /* 0x00005f000c007a0c */ /* 0x000fe40004781270 */
[----:B------:R-:W-:Y:S02]  /*3d0c0*/  LEA.HI.X.SX32 R9, R9, R2, 0x1, P6 ;  /* 0x0000000209097211 */ /* 0x000fe400030f0eff */
[----:B------:R-:W-:Y:S02]  /*3d0d0*/  PRMT R12, R6, 0x7632, R12 ;  /* 0x00007632060c7816 */ /* 0x000fe4000000000c */
[----:B0-----:R-:W-:-:S02]  /*3d0e0*/  LEA R4, P6, R0, R3, 0x1 ;  /* 0x0000000300047211 */ /* 0x001fc400078c08ff */
[C---:B------:R-:W-:Y:S01]  /*3d0f0*/  IADD3 R6, R0.reuse, c[0x0][0x198], RZ ;  /* 0x0000660000067a10 */ /* 0x040fe20007ffe0ff */
[----:B------:R0:W-:Y:S01]  /*3d100*/  @P3 STG.E.U16 [R8.64], R12 ;  /* 0x0000000c08003986 */ /* 0x0001e2000c101504 */
[----:B------:R-:W-:Y:S02]  /*3d110*/  LEA.HI.X.SX32 R5, R0, R2, 0x1, P6 ;  /* 0x0000000200057211 */ /* 0x000fe400030f0eff */
[----:B------:R-:W-:-:S03]  /*3d120*/  IADD3 R0, R6, c[0x0][0x198], RZ ;  /* 0x0000660006007a10 */ /* 0x000fc60007ffe0ff */
[----:B------:R1:W-:Y:S01]  /*3d130*/  @P2 STG.E.U16 [R4.64], R10 ;  /* 0x0000000a04002986 */ /* 0x0003e2000c101504 */
[----:B0-----:R-:W-:-:S04]  /*3d140*/  LEA R8, P6, R6, R3, 0x1 ;  /* 0x0000000306087211 */ /* 0x001fc800078c08ff */
[----:B------:R-:W-:Y:S02]  /*3d150*/  LEA.HI.X.SX32 R9, R6, R2, 0x1, P6 ;  /* 0x0000000206097211 */ /* 0x000fe400030f0eff */
[----:B-1----:R-:W-:Y:S02]  /*3d160*/  PRMT R5, R10, 0x7632, R5 ;  /* 0x000076320a057816 */ /* 0x002fe40000000005 */
[C---:B------:R-:W-:Y:S02]  /*3d170*/  LEA R4, P6, R0.reuse, R3, 0x1 ;  /* 0x0000000300047211 */ /* 0x040fe400078c08ff */
[----:B------:R-:W-:Y:S01]  /*3d180*/  IADD3 R6, R0, c[0x0][0x198], RZ ;  /* 0x0000660000067a10 */ /* 0x000fe20007ffe0ff */
[----:B------:R0:W-:Y:S01]  /*3d190*/  @P1 STG.E.U16 [R8.64], R5 ;  /* 0x0000000508001986 */ /* 0x0001e2000c101504 */
[----:B------:R-:W-:-:S04]  /*3d1a0*/  IADD3 R13, R28, 0x1de, RZ ;  /* 0x000001de1c0d7810 */ /* 0x000fc80007ffe0ff */
[----:B------:R-:W-:Y:S02]  /*3d1b0*/  ISETP.LT.AND P3, PT, R13, c[0x0][0x17c], !P0 ;  /* 0x00005f000d007a0c */ /* 0x000fe40004761270 */
[----:B------:R-:W-:Y:S02]  /*3d1c0*/  IADD3 R13, R28, 0x1df, RZ ;  /* 0x000001df1c0d7810 */ /* 0x000fe40007ffe0ff */
[-C--:B0-----:R-:W-:Y:S02]  /*3d1d0*/  LEA.HI.X.SX32 R5, R0, R2.reuse, 0x1, P6 ;  /* 0x0000000200057211 */ /* 0x081fe400030f0eff */
[C---:B------:R-:W-:Y:S02]  /*3d1e0*/  LEA R8, P6, R6.reuse, R3, 0x1 ;  /* 0x0000000306087211 */ /* 0x040fe400078c08ff */
[C---:B------:R-:W-:Y:S01]  /*3d1f0*/  IADD3 R0, R6.reuse, c[0x0][0x198], RZ ;  /* 0x0000660006007a10 */ /* 0x040fe20007ffe0ff */
[----:B------:R0:W-:Y:S01]  /*3d200*/  @P5 STG.E.U16 [R4.64], R14 ;  /* 0x0000000e04005986 */ /* 0x0001e2000c101504 */
[----:B------:R-:W-:-:S02]  /*3d210*/  LEA.HI.X.SX32 R9, R6, R2, 0x1, P6 ;  /* 0x0000000206097211 */ /* 0x000fc400030f0eff */
[----:B------:R-:W-:Y:S02]  /*3d220*/  PRMT R12, R14, 0x7632, R12 ;  /* 0x000076320e0c7816 */ /* 0x000fe4000000000c */
[----:B------:R-:W-:Y:S02]  /*3d230*/  ISETP.LT.AND P2, PT, R13, c[0x0][0x17c], !P0 ;  /* 0x00005f000d007a0c */ /* 0x000fe40004741270 */
[C---:B------:R-:W-:Y:S02]  /*3d240*/  IADD3 R6, R0.reuse, c[0x0][0x198], RZ ;  /* 0x0000660000067a10 */ /* 0x040fe40007ffe0ff */
[----:B0-----:R-:W-:Y:S01]  /*3d250*/  LEA R4, P6, R0, R3, 0x1 ;  /* 0x0000000300047211 */ /* 0x001fe200078c08ff */
[----:B------:R0:W-:Y:S01]  /*3d260*/  @P4 STG.E.U16 [R8.64], R12 ;  /* 0x0000000c08004986 */ /* 0x0001e2000c101504 */
[----:B------:R-:W-:Y:S02]  /*3d270*/  IADD3 R13, R28, 0x1e0, RZ ;  /* 0x000001e01c0d7810 */ /* 0x000fe40007ffe0ff */
[----:B------:R-:W-:-:S02]  /*3d280*/  LEA.HI.X.SX32 R5, R0, R2, 0x1, P6 ;  /* 0x0000000200057211 */ /* 0x000fc400030f0eff */
[----:B------:R-:W-:Y:S02]  /*3d290*/  ISETP.LT.AND P1, PT, R13, c[0x0][0x17c], !P0 ;  /* 0x00005f000d007a0c */ /* 0x000fe40004721270 */
[C---:B------:R-:W-:Y:S01]  /*3d2a0*/  IADD3 R0, R6.reuse, c[0x0][0x198], RZ ;  /* 0x0000660006007a10 */ /* 0x040fe20007ffe0ff */
[----:B------:R1:W-:Y:S01]  /*3d2b0*/  @P3 STG.E.U16 [R4.64], R18 ;  /* 0x0000001204003986 */ /* 0x0003e2000c101504 */
[----:B0-----:R-:W-:Y:S02]  /*3d2c0*/  LEA R8, P6, R6, R3, 0x1 ;  /* 0x0000000306087211 */ /* 0x001fe400078c08ff */
[----:B------:R-:W-:Y:S02]  /*3d2d0*/  IADD3 R10, R28, 0x1e1, RZ ;  /* 0x000001e11c0a7810 */ /* 0x000fe40007ffe0ff */
[----:B------:R-:W-:Y:S02]  /*3d2e0*/  LEA.HI.X.SX32 R9, R6, R2, 0x1, P6 ;  /* 0x0000000206097211 */ /* 0x000fe400030f0eff */
[----:B-1----:R-:W-:-:S02]  /*3d2f0*/  PRMT R5, R18, 0x7632, R5 ;  /* 0x0000763212057816 */ /* 0x002fc40000000005 */
[----:B------:R-:W-:Y:S02]  /*3d300*/  LEA R4, P6, R0, R3, 0x1 ;  /* 0x0000000300047211 */ /* 0x000fe400078c08ff */
[----:B------:R-:W-:Y:S01]  /*3d310*/  ISETP.LT.AND P5, PT, R10, c[0x0][0x17c], !P0 ;  /* 0x00005f000a007a0c */ /* 0x000fe200047a1270 */
[----:B------:R0:W-:Y:S01]  /*3d320*/  @P2 STG.E.U16 [R8.64], R5 ;  /* 0x0000000508002986 */ /* 0x0001e2000c101504 */
[----:B------:R-:W-:Y:S02]  /*3d330*/  IADD3 R6, R28, 0x1e4, RZ ;  /* 0x000001e41c067810 */ /* 0x000fe40007ffe0ff */
[----:B------:R-:W-:Y:S02]  /*3d340*/  IADD3 R12, R0, c[0x0][0x198], RZ ;  /* 0x00006600000c7a10 */ /* 0x000fe40007ffe0ff */
[----:B------:R-:W-:Y:S02]  /*3d350*/  IADD3 R10, R28, 0x1e2, RZ ;  /* 0x000001e21c0a7810 */ /* 0x000fe40007ffe0ff */
[----:B------:R-:W-:-:S02]  /*3d360*/  ISETP.LT.AND P2, PT, R6, c[0x0][0x17c], !P0 ;  /* 0x00005f0006007a0c */ /* 0x000fc40004741270 */
[----:B------:R-:W-:Y:S02]  /*3d370*/  ISETP.LT.AND P4, PT, R10, c[0x0][0x17c], !P0 ;  /* 0x00005f000a007a0c */ /* 0x000fe40004781270 */
[-C--:B0-----:R-:W-:Y:S02]  /*3d380*/  LEA.HI.X.SX32 R5, R0, R2.reuse, 0x1, P6 ;  /* 0x0000000200057211 */ /* 0x081fe400030f0eff */
[CC--:B------:R-:W-:Y:S02]  /*3d390*/  LEA R8, P6, R12.reuse, R3.reuse, 0x1 ;  /* 0x000000030c087211 */ /* 0x0c0fe400078c08ff */
[C---:B------:R-:W-:Y:S02]  /*3d3a0*/  IADD3 R6, R12.reuse, c[0x0][0x198], RZ ;  /* 0x000066000c067a10 */ /* 0x040fe40007ffe0ff */
[----:B------:R-:W-:Y:S02]  /*3d3b0*/  LEA.HI.X.SX32 R9, R12, R2, 0x1, P6 ;  /* 0x000000020c097211 */ /* 0x000fe400030f0eff */
[----:B--2---:R-:W-:Y:S01]  /*3d3c0*/  PRMT R0, R24, 0x7632, R0 ;  /* 0x0000763218007816 */ /* 0x004fe20000000000 */
[----:B------:R0:W-:Y:S04]  /*3d3d0*/  @P1 STG.E.U16 [R4.64], R24 ;  /* 0x0000001804001986 */ /* 0x0001e8000c101504 */
[----:B0-----:R-:W2:Y:S01]  /*3d3e0*/  LDL.LU R24, [R1+0x7c] ;  /* 0x00007c0001187983 */ /* 0x001ea20000300800 */
[----:B------:R-:W-:-:S04]  /*3d3f0*/  LEA R4, P6, R6, R3, 0x1 ;  /* 0x0000000306047211 */ /* 0x000fc800078c08ff */
[----:B------:R-:W-:Y:S01]  /*3d400*/  LEA.HI.X.SX32 R5, R6, R2, 0x1, P6 ;  /* 0x0000000206057211 */ /* 0x000fe200030f0eff */
[----:B------:R-:W-:Y:S01]  /*3d410*/  @P5 STG.E.U16 [R8.64], R0 ;  /* 0x0000000008005986 */ /* 0x000fe2000c101504 */
[----:B---3--:R-:W-:-:S03]  /*3d420*/  PRMT R13, R29, 0x7632, R13 ;  /* 0x000076321d0d7816 */ /* 0x008fc6000000000d */
[----:B------:R0:W-:Y:S04]  /*3d430*/  @P4 STG.E.U16 [R4.64], R29 ;  /* 0x0000001d04004986 */ /* 0x0001e8000c101504 */
[----:B0-----:R-:W3:Y:S01]  /*3d440*/  LDL.LU R29, [R1+0xac] ;  /* 0x0000ac00011d7983 */ /* 0x001ee20000300800 */
[----:B------:R-:W-:-:S04]  /*3d450*/  IADD3 R10, R28, 0x1e3, RZ ;  /* 0x000001e31c0a7810 */ /* 0x000fc80007ffe0ff */
[----:B------:R-:W-:Y:S02]  /*3d460*/  ISETP.LT.AND P3, PT, R10, c[0x0][0x17c], !P0 ;  /* 0x00005f000a007a0c */ /* 0x000fe40004761270 */
[----:B------:R-:W-:Y:S02]  /*3d470*/  IADD3 R10, R28, 0x1e5, RZ ;  /* 0x000001e51c0a7810 */ /* 0x000fe40007ffe0ff */
[----:B------:R-:W-:Y:S02]  /*3d480*/  IADD3 R12, R6, c[0x0][0x198], RZ ;  /* 0x00006600060c7a10 */ /* 0x000fe40007ffe0ff */
[----:B------:R-:W-:Y:S02]  /*3d490*/  ISETP.LT.AND P1, PT, R10, c[0x0][0x17c], !P0 ;  /* 0x00005f000a007a0c */ /* 0x000fe40004721270 */
[----:B------:R-:W-:Y:S02]  /*3d4a0*/  IADD3 R10, R28, 0x1e6, RZ ;  /* 0x000001e61c0a7810 */ /* 0x000fe40007ffe0ff */
[----:B------:R-:W-:-:S02]  /*3d4b0*/  LEA R8, P6, R12, R3, 0x1 ;  /* 0x000000030c087211 */ /* 0x000fc400078c08ff */
[----:B------:R-:W-:Y:S02]  /*3d4c0*/  ISETP.LT.AND P5, PT, R10, c[0x0][0x17c], !P0 ;  /* 0x00005f000a007a0c */ /* 0x000fe400047a1270 */
[----:B------:R-:W-:Y:S02]  /*3d4d0*/  IADD3 R10, R28, 0x1e7, RZ ;  /* 0x000001e71c0a7810 */ /* 0x000fe40007ffe0ff */
[C---:B------:R-:W-:Y:S02]  /*3d4e0*/  IADD3 R6, R12.reuse, c[0x0][0x198], RZ ;  /* 0x000066000c067a10 */ /* 0x040fe40007ffe0ff */
[----:B------:R-:W-:Y:S02]  /*3d4f0*/  LEA.HI.X.SX32 R9, R12, R2, 0x1, P6 ;  /* 0x000000020c097211 */ /* 0x000fe400030f0eff */
[----:B------:R-:W-:Y:S02]  /*3d500*/  ISETP.LT.AND P4, PT, R10, c[0x0][0x17c], !P0 ;  /* 0x00005f000a007a0c */ /* 0x000fe40004781270 */
[----:B------:R-:W-:-:S02]  /*3d510*/  LEA R4, P6, R6, R3, 0x1 ;  /* 0x0000000306047211 */ /* 0x000fc400078c08ff */
[C---:B------:R-:W-:Y:S01]  /*3d520*/  IADD3 R10, R6.reuse, c[0x0][0x198], RZ ;  /* 0x00006600060a7a10 */ /* 0x040fe20007ffe0ff */
[----:B------:R0:W-:Y:S01]  /*3d530*/  @P3 STG.E.U16 [R8.64], R13 ;  /* 0x0000000d08003986 */ /* 0x0001e2000c101504 */
[----:B------:R-:W-:Y:S02]  /*3d540*/  LEA.HI.X.SX32 R5, R6, R2, 0x1, P6 ;  /* 0x0000000206057211 */ /* 0x000fe400030f0eff */
[C---:B------:R-:W-:Y:S02]  /*3d550*/  IADD3 R6, R10.reuse, c[0x0][0x198], RZ ;  /* 0x000066000a067a10 */ /* 0x040fe40007ffe0ff */
[----:B----4-:R-:W-:Y:S01]  /*3d560*/  PRMT R12, R25, 0x7632, R12 ;  /* 0x00007632190c7816 */ /* 0x010fe2000000000c */
[----:B------:R1:W-:Y:S01]  /*3d570*/  @P2 STG.E.U16 [R4.64], R25 ;  /* 0x0000001904002986 */ /* 0x0003e2000c101504 */
[----:B0-----:R-:W-:-:S04]  /*3d580*/  LEA R8, P6, R10, R3, 0x1 ;  /* 0x000000030a087211 */ /* 0x001fc800078c08ff */
[-C--:B------:R-:W-:Y:S01]  /*3d590*/  LEA.HI.X.SX32 R9, R10, R2.reuse, 0x1, P6 ;  /* 0x000000020a097211 */ /* 0x080fe200030f0eff */
[----:B-1----:R-:W4:Y:S01]  /*3d5a0*/  LDL.LU R25, [R1+0x9c] ;  /* 0x00009c0001197983 */ /* 0x002f220000300800 */
[C---:B------:R-:W-:Y:S02]  /*3d5b0*/  LEA R4, P6, R6.reuse, R3, 0x1 ;  /* 0x0000000306047211 */ /* 0x040fe400078c08ff */
[----:B------:R-:W-:Y:S02]  /*3d5c0*/  IADD3 R10, R6, c[0x0][0x198], RZ ;  /* 0x00006600060a7a10 */ /* 0x000fe40007ffe0ff */
[----:B------:R-:W-:Y:S01]  /*3d5d0*/  IADD3 R0, R28, 0x1e8, RZ ;  /* 0x000001e81c007810 */ /* 0x000fe20007ffe0ff */
[----:B------:R0:W-:Y:S01]  /*3d5e0*/  @P1 STG.E.U16 [R8.64], R12 ;  /* 0x0000000c08001986 */ /* 0x0001e2000c101504 */
[----:B------:R-:W-:Y:S02]  /*3d5f0*/  LEA.HI.X.SX32 R5, R6, R2, 0x1, P6 ;  /* 0x0000000206057211 */ /* 0x000fe400030f0eff */
[----:B------:R-:W-:-:S02]  /*3d600*/  ISETP.LT.AND P3, PT, R0, c[0x0][0x17c], !P0 ;  /* 0x00005f0000007a0c */ /* 0x000fc40004761270 */
[C---:B------:R-:W-:Y:S02]  /*3d610*/  IADD3 R6, R10.reuse, c[0x0][0x198], RZ ;  /* 0x000066000a067a10 */ /* 0x040fe40007ffe0ff */
[----:B0-----:R-:W-:-:S04]  /*3d620*/  LEA R8, P6, R10, R3, 0x1 ;  /* 0x000000030a087211 */ /* 0x001fc800078c08ff */
        /* <DEDUP_REMOVED lines=10> */
[----:B------:R-:W-:Y:S02]  /*3d6d0*/  IADD3 R0, R28, 0x1e9, RZ ;  /* 0x000001e91c007810 */ /* 0x000fe40007ffe0ff */
[----:B------:R-:W-:Y:S02]  /*3d6e0*/  IADD3 R10, R6, c[0x0][0x198], RZ ;  /* 0x00006600060a7a10 */ /* 0x000fe40007ffe0ff */
[----:B------:R-:W-:Y:S02]  /*3d6f0*/  ISETP.LT.AND P2, PT, R0, c[0x0][0x17c], !P0 ;  /* 0x00005f0000007a0c */ /* 0x000fe40004741270 */
[----:B------:R-:W-:-:S02]  /*3d700*/  IADD3 R0, R28, 0x1ea, RZ ;  /* 0x000001ea1c007810 */ /* 0x000fc40007ffe0ff */
[-C--:B------:R-:W-:Y:S02]  /*3d710*/  LEA R8, P6, R10, R3.reuse, 0x1 ;  /* 0x000000030a087211 */ /* 0x080fe400078c08ff */
[----:B------:R-:W-:Y:S02]  /*3d720*/  ISETP.LT.AND P1, PT, R0, c[0x0][0x17c], !P0 ;  /* 0x00005f0000007a0c */ /* 0x000fe40004721270 */
[----:B------:R-:W-:Y:S02]  /*3d730*/  IADD3 R6, R10, c[0x0][0x198], RZ ;  /* 0x000066000a067a10 */ /* 0x000fe40007ffe0ff */
[----:B------:R-:W-:Y:S02]  /*3d740*/  IADD3 R0, R28, 0x1eb, RZ ;  /* 0x000001eb1c007810 */ /* 0x000fe40007ffe0ff */
[----:B------:R-:W-:Y:S02]  /*3d750*/  LEA.HI.X.SX32 R9, R10, R2, 0x1, P6 ;  /* 0x000000020a097211 */ /* 0x000fe400030f0eff */
[----:B------:R-:W-:-:S02]  /*3d760*/  LEA R4, P6, R6, R3, 0x1 ;  /* 0x0000000306047211 */ /* 0x000fc400078c08ff */
[----:B------:R-:W-:Y:S02]  /*3d770*/  ISETP.LT.AND P5, PT, R0, c[0x0][0x17c], !P0 ;  /* 0x00005f0000007a0c */ /* 0x000fe400047a1270 */
[----:B------:R-:W-:Y:S02]  /*3d780*/  IADD3 R10, R6, c[0x0][0x198], RZ ;  /* 0x00006600060a7a10 */ /* 0x000fe40007ffe0ff */
[----:B------:R-:W-:Y:S01]  /*3d790*/  IADD3 R0, R28, 0x1ec, RZ ;  /* 0x000001ec1c007810 */ /* 0x000fe20007ffe0ff */
[----:B------:R0:W-:Y:S01]  /*3d7a0*/  @P2 STG.E.U16 [R8.64], R12 ;  /* 0x0000000c08002986 */ /* 0x0001e2000c101504 */
[----:B------:R-:W-:Y:S02]  /*3d7b0*/  LEA.HI.X.SX32 R5, R6, R2, 0x1, P6 ;  /* 0x0000000206057211 */ /* 0x000fe400030f0eff */
[----:B------:R-:W-:Y:S02]  /*3d7c0*/  ISETP.LT.AND P4, PT, R0, c[0x0][0x17c], !P0 ;  /* 0x00005f0000007a0c */ /* 0x000fe40004781270 */
[----:B------:R-:W-:-:S02]  /*3d7d0*/  IADD3 R6, R10, c[0x0][0x198], RZ ;  /* 0x000066000a067a10 */ /* 0x000fc40007ffe0ff */
[----:B------:R-:W-:Y:S02]  /*3d7e0*/  IADD3 R0, R28, 0x1ed, RZ ;  /* 0x000001ed1c007810 */ /* 0x000fe40007ffe0ff */
[C---:B0-----:R-:W-:Y:S01]  /*3d7f0*/  LEA R8, P6, R10.reuse, R3, 0x1 ;  /* 0x000000030a087211 */ /* 0x041fe200078c08ff */
[----:B----4-:R0:W-:Y:S01]  /*3d800*/  @P1 STG.E.U16 [R4.64], R25 ;  /* 0x0000001904001986 */ /* 0x0101e2000c101504 */
[----:B------:R-:W-:Y:S02]  /*3d810*/  PRMT R13, R25, 0x7632, R13 ;  /* 0x00007632190d7816 */ /* 0x000fe4000000000d */
[----:B------:R-:W-:Y:S02]  /*3d820*/  LEA.HI.X.SX32 R9, R10, R2, 0x1, P6 ;  /* 0x000000020a097211 */ /* 0x000fe400030f0eff */
[----:B------:R-:W-:Y:S02]  /*3d830*/  ISETP.LT.AND P3, PT, R0, c[0x0][0x17c], !P0 ;  /* 0x00005f0000007a0c */ /* 0x000fe40004761270 */
[----:B------:R-:W-:-:S02]  /*3d840*/  IADD3 R10, R6, c[0x0][0x198], RZ ;  /* 0x00006600060a7a10 */ /* 0x000fc40007ffe0ff */
[----:B------:R-:W-:Y:S02]  /*3d850*/  IADD3 R0, R28, 0x1ee, RZ ;  /* 0x000001ee1c007810 */ /* 0x000fe40007ffe0ff */
[C---:B0-----:R-:W-:Y:S01]  /*3d860*/  LEA R4, P6, R6.reuse, R3, 0x1 ;  /* 0x0000000306047211 */ /* 0x041fe200078c08ff */
[----:B------:R-:W4:Y:S03]  /*3d870*/  LDL.LU R25, [R1+0x6c] ;  /* 0x00006c0001197983 */ /* 0x000f260000300800 */
[----:B------:R-:W-:Y:S01]  /*3d880*/  LEA.HI.X.SX32 R5, R6, R2, 0x1, P6 ;  /* 0x0000000206057211 */ /* 0x000fe200030f0eff */
[----:B------:R0:W-:Y:S01]  /*3d890*/  @P5 STG.E.U16 [R8.64], R13 ;  /* 0x0000000d08005986 */ /* 0x0001e2000c101504 */
[----:B------:R-:W-:Y:S02]  /*3d8a0*/  ISETP.LT.AND P2, PT, R0, c[0x0][0x17c], !P0 ;  /* 0x00005f0000007a0c */ /* 0x000fe40004741270 */
[----:B------:R-:W-:-:S02]  /*3d8b0*/  IADD3 R6, R10, c[0x0][0x198], RZ ;  /* 0x000066000a067a10 */ /* 0x000fc40007ffe0ff */
[----:B0-----:R-:W-:-:S04]  /*3d8c0*/  LEA R8, P6, R10, R3, 0x1 ;  /* 0x000000030a087211 */ /* 0x001fc800078c08ff */
[----:B------:R-:W-:Y:S02]  /*3d8d0*/  LEA.HI.X.SX32 R9, R10, R2, 0x1, P6 ;  /* 0x000000020a097211 */ /* 0x000fe400030f0eff */
[----:B------:R-:W-:-:S04]  /*3d8e0*/  LEA R12, P6, R6, R3, 0x1 ;  /* 0x00000003060c7211 */ /* 0x000fc800078c08ff */
[C---:B------:R-:W-:Y:S02]  /*3d8f0*/  LEA.HI.X.SX32 R13, R6.reuse, R2, 0x1, P6 ;  /* 0x00000002060d7211 */ /* 0x040fe400030f0eff */
[----:B------:R-:W-:Y:S02]  /*3d900*/  IADD3 R10, R6, c[0x0][0x198], RZ ;  /* 0x00006600060a7a10 */ /* 0x000fe40007ffe0ff */
[----:B--2---:R-:W-:Y:S01]  /*3d910*/  PRMT R14, R24, 0x7632, R14 ;  /* 0x00007632180e7816 */ /* 0x004fe2000000000e */
[----:B------:R0:W-:Y:S04]  /*3d920*/  @P4 STG.E.U16 [R4.64], R24 ;  /* 0x0000001804004986 */ /* 0x0001e8000c101504 */
[----:B0-----:R-:W2:Y:S04]  /*3d930*/  LDL.LU R24, [R1+0x3c] ;  /* 0x00003c0001187983 */ /* 0x001ea80000300800 */
[----:B------:R-:W-:Y:S01]  /*3d940*/  @P3 STG.E.U16 [R8.64], R14 ;  /* 0x0000000e08003986 */ /* 0x000fe2000c101504 */
[----:B---3--:R-:W-:-:S03]  /*3d950*/  PRMT R6, R29, 0x7632, R6 ;  /* 0x000076321d067816 */ /* 0x008fc60000000006 */
[----:B------:R0:W-:Y:S04]  /*3d960*/  @P2 STG.E.U16 [R12.64], R29 ;  /* 0x0000001d0c002986 */ /* 0x0001e8000c101504 */
[----:B0-----:R-:W3:Y:S01]  /*3d970*/  LDL.LU R29, [R1+0x1c] ;  /* 0x00001c00011d7983 */ /* 0x001ee20000300800 */
[----:B------:R-:W-:-:S04]  /*3d980*/  IADD3 R0, R28, 0x1ef, RZ ;  /* 0x000001ef1c007810 */ /* 0x000fc80007ffe0ff */
[----:B------:R-:W-:Y:S02]  /*3d990*/  ISETP.LT.AND P1, PT, R0, c[0x0][0x17c], !P0 ;  /* 0x00005f0000007a0c */ /* 0x000fe40004721270 */
[----:B------:R-:W-:-:S04]  /*3d9a0*/  IADD3 R0, R28, 0x1f0, RZ ;  /* 0x000001f01c007810 */ /* 0x000fc80007ffe0ff */
[----:B------:R-:W-:Y:S02]  /*3d9b0*/  ISETP.LT.AND P5, PT, R0, c[0x0][0x17c], !P0 ;  /* 0x00005f0000007a0c */ /* 0x000fe400047a1270 */
[----:B------:R-:W-:Y:S02]  /*3d9c0*/  IADD3 R0, R28, 0x1f1, RZ ;  /* 0x000001f11c007810 */ /* 0x000fe40007ffe0ff */
[----:B------:R-:W-:Y:S02]  /*3d9d0*/  LEA R16, P6, R10, R3, 0x1 ;  /* 0x000000030a107211 */ /* 0x000fe400078c08ff */
[----:B------:R-:W-:Y:S02]  /*3d9e0*/  ISETP.LT.AND P4, PT, R0, c[0x0][0x17c], !P0 ;  /* 0x00005f0000007a0c */ /* 0x000fe40004781270 */
[----:B------:R-:W-:Y:S02]  /*3d9f0*/  IADD3 R0, R28, 0x1f2, RZ ;  /* 0x000001f21c007810 */ /* 0x000fe40007ffe0ff */
[----:B------:R-:W-:-:S02]  /*3da00*/  IADD3 R4, R10, c[0x0][0x198], RZ ;  /* 0x000066000a047a10 */ /* 0x000fc40007ffe0ff */
[-C--:B------:R-:W-:Y:S02]  /*3da10*/  LEA.HI.X.SX32 R17, R10, R2.reuse, 0x1, P6 ;  /* 0x000000020a117211 */ /* 0x080fe400030f0eff */
[----:B------:R-:W-:Y:S02]  /*3da20*/  ISETP.LT.AND P3, PT, R0, c[0x0][0x17c], !P0 ;  /* 0x00005f0000007a0c */ /* 0x000fe40004761270 */
[----:B------:R-:W-:Y:S02]  /*3da30*/  LEA R20, P6, R4, R3, 0x1 ;  /* 0x0000000304147211 */ /* 0x000fe400078c08ff */
[----:B------:R-:W-:Y:S02]  /*3da40*/  IADD3 R0, R28, 0x1f3, RZ ;  /* 0x000001f31c007810 */ /* 0x000fe40007ffe0ff */
[C---:B------:R-:W-:Y:S02]  /*3da50*/  IADD3 R5, R4.reuse, c[0x0][0x198], RZ ;  /* 0x0000660004057a10 */ /* 0x040fe40007ffe0ff */
[----:B------:R-:W-:-:S02]  /*3da60*/  LEA.HI.X.SX32 R21, R4, R2, 0x1, P6 ;  /* 0x0000000204157211 */ /* 0x000fc400030f0eff */
[----:B------:R-:W-:Y:S02]  /*3da70*/  ISETP.LT.AND P2, PT, R0, c[0x0][0x17c], !P0 ;  /* 0x00005f0000007a0c */ /* 0x000fe40004741270 */
[C---:B------:R-:W-:Y:S02]  /*3da80*/  LEA R8, P6, R5.reuse, R3, 0x1 ;  /* 0x0000000305087211 */ /* 0x040fe400078c08ff */
[----:B------:R-:W-:Y:S02]  /*3da90*/  IADD3 R0, R28, 0x1f4, RZ ;  /* 0x000001f41c007810 */ /* 0x000fe40007ffe0ff */
[C---:B------:R-:W-:Y:S01]  /*3daa0*/  IADD3 R4, R5.reuse, c[0x0][0x198], RZ ;  /* 0x0000660005047a10 */ /* 0x040fe20007ffe0ff */
[----:B------:R0:W-:Y:S01]  /*3dab0*/  @P1 STG.E.U16 [R16.64], R6 ;  /* 0x0000000610001986 */ /* 0x0001e2000c101504 */
[----:B------:R-:W-:Y:S02]  /*3dac0*/  LEA.HI.X.SX32 R9, R5, R2, 0x1, P6 ;  /* 0x0000000205097211 */ /* 0x000fe400030f0eff */
[----:B------:R-:W-:-:S02]  /*3dad0*/  ISETP.LT.AND P1, PT, R0, c[0x0][0x17c], !P0 ;  /* 0x00005f0000007a0c */ /* 0x000fc40004721270 */
[----:B------:R-:W-:Y:S02]  /*3dae0*/  LEA R12, P6, R4, R3, 0x1 ;  /* 0x00000003040c7211 */ /* 0x000fe400078c08ff */
[----:B------:R-:W-:Y:S02]  /*3daf0*/  IADD3 R0, R28, 0x1f5, RZ ;  /* 0x000001f51c007810 */ /* 0x000fe40007ffe0ff */
[C---:B------:R-:W-:Y:S01]  /*3db00*/  IADD3 R5, R4.reuse, c[0x0][0x198], RZ ;  /* 0x0000660004057a10 */ /* 0x040fe20007ffe0ff */
[----:B----4-:R-:W-:Y:S01]  /*3db10*/  @P5 STG.E.U16 [R20.64], R25 ;  /* 0x0000001914005986 */ /* 0x010fe2000c101504 */
[----:B------:R-:W-:Y:S02]  /*3db20*/  PRMT R10, R25, 0x7632, R10 ;  /* 0x00007632190a7816 */ /* 0x000fe4000000000a */
[----:B------:R-:W-:Y:S02]  /*3db30*/  LEA.HI.X.SX32 R13, R4, R2, 0x1, P6 ;  /* 0x00000002040d7211 */ /* 0x000fe400030f0eff */
[----:B------:R-:W-:-:S02]  /*3db40*/  ISETP.LT.AND P5, PT, R0, c[0x0][0x17c], !P0 ;  /* 0x00005f0000007a0c */ /* 0x000fc400047a1270 */
[C---:B------:R-:W-:Y:S02]  /*3db50*/  LEA R4, P6, R5.reuse, R3, 0x1 ;  /* 0x0000000305047211 */ /* 0x040fe400078c08ff */
[----:B------:R-:W-:Y:S01]  /*3db60*/  IADD3 R0, R28, 0x1f6, RZ ;  /* 0x000001f61c007810 */ /* 0x000fe20007ffe0ff */
[----:B------:R1:W-:Y:S01]  /*3db70*/  @P4 STG.E.U16 [R8.64], R10 ;  /* 0x0000000a08004986 */ /* 0x0003e2000c101504 */
[C---:B0-----:R-:W-:Y:S02]  /*3db80*/  IADD3 R6, R5.reuse, c[0x0][0x198], RZ ;  /* 0x0000660005067a10 */ /* 0x041fe40007ffe0ff */
[----:B------:R-:W-:Y:S02]  /*3db90*/  LEA.HI.X.SX32 R5, R5, R2, 0x1, P6 ;  /* 0x0000000205057211 */ /* 0x000fe400030f0eff */
[----:B------:R-:W-:Y:S02]  /*3dba0*/  ISETP.LT.AND P4, PT, R0, c[0x0][0x17c], !P0 ;  /* 0x00005f0000007a0c */ /* 0x000fe40004781270 */
[----:B------:R-:W-:-:S02]  /*3dbb0*/  IADD3 R0, R28, 0x1f7, RZ ;  /* 0x000001f71c007810 */ /* 0x000fc40007ffe0ff */
[C---:B-1----:R-:W-:Y:S02]  /*3dbc0*/  LEA R8, P6, R6.reuse, R3, 0x1 ;  /* 0x0000000306087211 */ /* 0x042fe400078c08ff */
[----:B------:R-:W-:Y:S02]  /*3dbd0*/  IADD3 R10, R6, c[0x0][0x198], RZ ;  /* 0x00006600060a7a10 */ /* 0x000fe40007ffe0ff */
[----:B--2---:R-:W-:Y:S01]  /*3dbe0*/  PRMT R9, R24, 0x7632, R9 ;  /* 0x0000763218097816 */ /* 0x004fe20000000009 */
[----:B------:R-:W-:Y:S01]  /*3dbf0*/  @P3 STG.E.U16 [R12.64], R24 ;  /* 0x000000180c003986 */ /* 0x000fe2000c101504 */
[----:B------:R-:W-:-:S03]  /*3dc00*/  ISETP.LT.AND P3, PT, R0, c[0x0][0x17c], !P0 ;  /* 0x00005f0000007a0c */ /* 0x000fc60004761270 */
[----:B------:R0:W-:Y:S01]  /*3dc10*/  @P2 STG.E.U16 [R4.64], R9 ;  /* 0x0000000904002986 */ /* 0x0001e2000c101504 */
[----:B------:R-:W-:-:S04]  /*3dc20*/  IADD3 R0, R28, 0x1f8, RZ ;  /* 0x000001f81c007810 */ /* 0x000fc80007ffe0ff */
[----:B------:R-:W-:Y:S02]  /*3dc30*/  ISETP.LT.AND P2, PT, R0, c[0x0][0x17c], !P0 ;  /* 0x00005f0000007a0c */ /* 0x000fe40004741270 */
[-C--:B0-----:R-:W-:Y:S02]  /*3dc40*/  LEA.HI.X.SX32 R9, R6, R2.reuse, 0x1, P6 ;  /* 0x0000000206097211 */ /* 0x081fe400030f0eff */
[C---:B------:R-:W-:Y:S02]  /*3dc50*/  LEA R16, P6, R10.reuse, R3, 0x1 ;  /* 0x000000030a107211 */ /* 0x040fe400078c08ff */
[C---:B------:R-:W-:Y:S02]  /*3dc60*/  IADD3 R6, R10.reuse, c[0x0][0x198], RZ ;  /* 0x000066000a067a10 */ /* 0x040fe40007ffe0ff */
[----:B------:R-:W-:Y:S02]  /*3dc70*/  LEA.HI.X.SX32 R17, R10, R2, 0x1, P6 ;  /* 0x000000020a117211 */ /* 0x000fe400030f0eff */
[----:B------:R-:W-:-:S02]  /*3dc80*/  IADD3 R0, R28, 0x1f9, RZ ;  /* 0x000001f91c007810 */ /* 0x000fc40007ffe0ff */
[C---:B------:R-:W-:Y:S02]  /*3dc90*/  LEA R4, P6, R6.reuse, R3, 0x1 ;  /* 0x0000000306047211 */ /* 0x040fe400078c08ff */
[----:B------:R-:W-:Y:S02]  /*3dca0*/  IADD3 R10, R6, c[0x0][0x198], RZ ;  /* 0x00006600060a7a10 */ /* 0x000fe40007ffe0ff */
[----:B---3--:R-:W-:Y:S01]  /*3dcb0*/  PRMT R5, R29, 0x7632, R5 ;  /* 0x000076321d057816 */ /* 0x008fe20000000005 */
[----:B------:R-:W-:Y:S01]  /*3dcc0*/  @P1 STG.E.U16 [R8.64], R29 ;  /* 0x0000001d08001986 */ /* 0x000fe2000c101504 */
[----:B------:R-:W-:Y:S02]  /*3dcd0*/  ISETP.LT.AND P1, PT, R0, c[0x0][0x17c], !P0 ;  /* 0x00005f0000007a0c */ /* 0x000fe40004721270 */
[----:B------:R-:W-:Y:S01]  /*3dce0*/  IADD3 R0, R28, 0x1fa, RZ ;  /* 0x000001fa1c007810 */ /* 0x000fe20007ffe0ff */
[----:B------:R0:W-:Y:S03]  /*3dcf0*/  @P5 STG.E.U16 [R16.64], R5 ;  /* 0x0000000510005986 */ /* 0x0001e6000c101504 */
[----:B------:R-:W-:-:S02]  /*3dd00*/  ISETP.LT.AND P5, PT, R0, c[0x0][0x17c], !P0 ;  /* 0x00005f0000007a0c */ /* 0x000fc400047a1270 */
[----:B------:R-:W-:Y:S02]  /*3dd10*/  IADD3 R0, R28, 0x1fb, RZ ;  /* 0x000001fb1c007810 */ /* 0x000fe40007ffe0ff */
[-C--:B0-----:R-:W-:Y:S02]  /*3dd20*/  LEA.HI.X.SX32 R5, R6, R2.reuse, 0x1, P6 ;  /* 0x0000000206057211 */ /* 0x081fe400030f0eff */
[CC--:B------:R-:W-:Y:S02]  /*3dd30*/  LEA R12, P6, R10.reuse, R3.reuse, 0x1 ;  /* 0x000000030a0c7211 */ /* 0x0c0fe400078c08ff */
[C---:B------:R-:W-:Y:S02]  /*3dd40*/  IADD3 R6, R10.reuse, c[0x0][0x198], RZ ;  /* 0x000066000a067a10 */ /* 0x040fe40007ffe0ff */
[----:B------:R-:W-:Y:S02]  /*3dd50*/  PRMT R9, R27, 0x7632, R9 ;  /* 0x000076321b097816 */ /* 0x000fe40000000009 */
[----:B------:R-:W-:Y:S01]  /*3dd60*/  LEA.HI.X.SX32 R13, R10, R2, 0x1, P6 ;  /* 0x000000020a0d7211 */ /* 0x000fe200030f0eff */
[----:B------:R-:W-:Y:S01]  /*3dd70*/  @P4 STG.E.U16 [R4.64], R27 ;  /* 0x0000001b04004986 */ /* 0x000fe2000c101504 */
[----:B------:R-:W-:-:S02]  /*3dd80*/  LEA R8, P6, R6, R3, 0x1 ;  /* 0x0000000306087211 */ /* 0x000fc400078c08ff */
[----:B------:R-:W-:Y:S01]  /*3dd90*/  IADD3 R10, R6, c[0x0][0x198], RZ ;  /* 0x00006600060a7a10 */ /* 0x000fe20007ffe0ff */
[----:B------:R0:W-:Y:S01]  /*3dda0*/  @P3 STG.E.U16 [R12.64], R9 ;  /* 0x000000090c003986 */ /* 0x0001e2000c101504 */
[----:B------:R-:W-:Y:S02]  /*3ddb0*/  ISETP.LT.AND P4, PT, R0, c[0x0][0x17c], !P0 ;  /* 0x00005f0000007a0c */ /* 0x000fe40004781270 */
[----:B------:R-:W-:-:S04]  /*3ddc0*/  IADD3 R0, R28, 0x1fc, RZ ;  /* 0x000001fc1c007810 */ /* 0x000fc80007ffe0ff */
[----:B------:R-:W-:Y:S02]  /*3ddd0*/  ISETP.LT.AND P3, PT, R0, c[0x0][0x17c], !P0 ;  /* 0x00005f0000007a0c */ /* 0x000fe40004761270 */
[----:B0-----:R-:W-:Y:S02]  /*3dde0*/  LEA.HI.X.SX32 R9, R6, R2, 0x1, P6 ;  /* 0x0000000206097211 */ /* 0x001fe400030f0eff */
[----:B------:R-:W-:Y:S02]  /*3ddf0*/  IADD3 R6, R10, c[0x0][0x198], RZ ;  /* 0x000066000a067a10 */ /* 0x000fe40007ffe0ff */
[----:B------:R-:W-:Y:S02]  /*3de00*/  IADD3 R0, R28, 0x1fd, RZ ;  /* 0x000001fd1c007810 */ /* 0x000fe40007ffe0ff */
[----:B------:R-:W-:Y:S01]  /*3de10*/  IADD3 R14, R6, c[0x0][0x198], RZ ;  /* 0x00006600060e7a10 */ /* 0x000fe20007ffe0ff */
[----:B------:R0:W-:Y:S01]  /*3de20*/  @P2 STG.E.U16 [R8.64], R7 ;  /* 0x0000000708002986 */ /* 0x0001e2000c101504 */
[----:B------:R-:W-:-:S02]  /*3de30*/  LEA R20, P6, R10, R3, 0x1 ;  /* 0x000000030a147211 */ /* 0x000fc400078c08ff */
[----:B------:R-:W-:Y:S02]  /*3de40*/  ISETP.LT.AND P2, PT, R0, c[0x0][0x17c], !P0 ;  /* 0x00005f0000007a0c */ /* 0x000fe40004741270 */
[----:B------:R-:W-:Y:S02]  /*3de50*/  IADD3 R0, R14, c[0x0][0x198], RZ ;  /* 0x000066000e007a10 */ /* 0x000fe40007ffe0ff */
[----:B------:R-:W-:Y:S02]  /*3de60*/  PRMT R5, R7, 0x7632, R5 ;  /* 0x0000763207057816 */ /* 0x000fe40000000005 */
[----:B------:R-:W-:Y:S02]  /*3de70*/  LEA.HI.X.SX32 R21, R10, R2, 0x1, P6 ;  /* 0x000000020a157211 */ /* 0x000fe400030f0eff */
[-C--:B------:R-:W-:Y:S02]  /*3de80*/  LEA R4, P6, R6, R3.reuse, 0x1 ;  /* 0x0000000306047211 */ /* 0x080fe400078c08ff */
[----:B------:R-:W-:Y:S01]  /*3de90*/  IADD3 R18, R0, c[0x0][0x198], RZ ;  /* 0x0000660000127a10 */ /* 0x000fe20007ffe0ff */
[----:B------:R1:W-:Y:S01]  /*3dea0*/  @P1 STG.E.U16 [R20.64], R5 ;  /* 0x0000000514001986 */ /* 0x0003e2000c101504 */
[----:B------:R-:W-:-:S02]  /*3deb0*/  LEA R12, P1, R14, R3, 0x1 ;  /* 0x000000030e0c7211 */ /* 0x000fc400078208ff */
[----:B------:R-:W-:Y:S02]  /*3dec0*/  IADD3 R22, R18, c[0x0][0x198], RZ ;  /* 0x0000660012167a10 */ /* 0x000fe40007ffe0ff */
[-C--:B------:R-:W-:Y:S02]  /*3ded0*/  LEA.HI.X.SX32 R13, R14, R2.reuse, 0x1, P1 ;  /* 0x000000020e0d7211 */ /* 0x080fe400008f0eff */
[-C--:B0-----:R-:W-:Y:S02]  /*3dee0*/  LEA R8, P1, R22, R3.reuse, 0x1 ;  /* 0x0000000316087211 */ /* 0x081fe400078208ff */
[----:B-1----:R-:W-:Y:S02]  /*3def0*/  LEA.HI.X.SX32 R5, R6, R2, 0x1, P6 ;  /* 0x0000000206057211 */ /* 0x002fe400030f0eff */
[----:B------:R-:W-:Y:S02]  /*3df00*/  LEA R16, P6, R0, R3, 0x1 ;  /* 0x0000000300107211 */ /* 0x000fe400078c08ff */
[----:B------:R-:W-:-:S02]  /*3df10*/  IADD3 R10, R28, 0x1fe, RZ ;  /* 0x000001fe1c0a7810 */ /* 0x000fc40007ffe0ff */
[-C--:B------:R-:W-:Y:S02]  /*3df20*/  LEA.HI.X.SX32 R17, R0, R2.reuse, 0x1, P6 ;  /* 0x0000000200117211 */ /* 0x080fe400030f0eff */
[----:B------:R-:W-:Y:S02]  /*3df30*/  IADD3 R0, R28, 0x1ff, RZ ;  /* 0x000001ff1c007810 */ /* 0x000fe40007ffe0ff */
[----:B------:R-:W-:Y:S02]  /*3df40*/  LEA.HI.X.SX32 R9, R22, R2, 0x1, P1 ;  /* 0x0000000216097211 */ /* 0x000fe400008f0eff */
[----:B------:R-:W-:Y:S02]  /*3df50*/  ISETP.LT.AND P1, PT, R10, c[0x0][0x17c], !P0 ;  /* 0x00005f000a007a0c */ /* 0x000fe40004721270 */
[----:B------:R-:W-:Y:S02]  /*3df60*/  LEA R6, P6, R18, R3, 0x1 ;  /* 0x0000000312067211 */ /* 0x000fe400078c08ff */
[----:B------:R-:W-:-:S02]  /*3df70*/  ISETP.LT.AND P0, PT, R0, c[0x0][0x17c], !P0 ;  /* 0x00005f0000007a0c */ /* 0x000fc40004701270 */
[----:B------:R-:W-:Y:S02]  /*3df80*/  IADD3 R14, R22, c[0x0][0x198], RZ ;  /* 0x00006600160e7a10 */ /* 0x000fe40007ffe0ff */
[-C--:B------:R-:W-:Y:S02]  /*3df90*/  LEA.HI.X.SX32 R7, R18, R2.reuse, 0x1, P6 ;  /* 0x0000000212077211 */ /* 0x080fe400030f0eff */
[----:B------:R-:W-:Y:S02]  /*3dfa0*/  PRMT R0, R11, 0x7632, R0 ;  /* 0x000076320b007816 */ /* 0x000fe40000000000 */
[C---:B------:R-:W-:Y:S02]  /*3dfb0*/  LEA R20, P6, R14.reuse, R3, 0x1 ;  /* 0x000000030e147211 */ /* 0x040fe400078c08ff */
[----:B------:R-:W-:Y:S01]  /*3dfc0*/  PRMT R3, R15, 0x7632, R3 ;  /* 0x000076320f037816 */ /* 0x000fe20000000003 */
[----:B------:R0:W-:Y:S04]  /*3dfd0*/  @P5 STG.E.U16 [R4.64], R11 ;  /* 0x0000000b04005986 */ /* 0x0001e8000c101504 */
[----:B------:R0:W-:Y:S04]  /*3dfe0*/  @P4 STG.E.U16 [R12.64], R0 ;  /* 0x000000000c004986 */ /* 0x0001e8000c101504 */
[----:B------:R0:W-:Y:S04]  /*3dff0*/  @P3 STG.E.U16 [R16.64], R15 ;  /* 0x0000000f10003986 */ /* 0x0001e8000c101504 */
[----:B------:R0:W-:Y:S01]  /*3e000*/  @P2 STG.E.U16 [R6.64], R3 ;  /* 0x0000000306002986 */ /* 0x0001e2000c101504 */
[----:B------:R-:W-:-:S03]  /*3e010*/  LEA.HI.X.SX32 R21, R14, R2, 0x1, P6 ;  /* 0x000000020e157211 */ /* 0x000fc600030f0eff */
[----:B------:R0:W-:Y:S01]  /*3e020*/  @P1 STG.E.U16 [R8.64], R19 ;  /* 0x0000001308001986 */ /* 0x0001e2000c101504 */
[----:B------:R-:W-:Y:S05]  /*3e030*/  @!P0 EXIT ;  /* 0x000000000000894d */ /* 0x000fea0003800000 */
[----:B------:R-:W-:-:S05]  /*3e040*/  PRMT R10, R19, 0x7632, R10 ;  /* 0x00007632130a7816 */ /* 0x000fca000000000a */
[----:B------:R-:W-:Y:S01]  /*3e050*/  STG.E.U16 [R20.64], R10 ;  /* 0x0000000a14007986 */ /* 0x000fe2000c101504 */
[----:B------:R-:W-:Y:S05]  /*3e060*/  EXIT ;  /* 0x000000000000794d */ /* 0x000fea0003800000 */
.L_x_3:
[----:B------:R-:W-:-:S00]  /*3e070*/  BRA `(.L_x_3) ;  /* 0xfffffff000007947 */ /* 0x000fc0000383ffff */
[----:B------:R-:W-:-:S00]  /*3e080*/  NOP ;  /* 0x0000000000007918 */ /* 0x000fc00000000000 */
[----:B------:R-:W-:-:S00]  /*3e090*/  NOP ;  /* 0x0000000000007918 */ /* 0x000fc00000000000 */
[----:B------:R-:W-:-:S00]  /*3e0a0*/  NOP ;  /* 0x0000000000007918 */ /* 0x000fc00000000000 */
[----:B------:R-:W-:-:S00]  /*3e0b0*/  NOP ;  /* 0x0000000000007918 */ /* 0x000fc00000000000 */
[----:B------:R-:W-:-:S00]  /*3e0c0*/  NOP ;  /* 0x0000000000007918 */ /* 0x000fc00000000000 */
[----:B------:R-:W-:-:S00]  /*3e0d0*/  NOP ;  /* 0x0000000000007918 */ /* 0x000fc00000000000 */
[----:B------:R-:W-:-:S00]  /*3e0e0*/  NOP ;  /* 0x0000000000007918 */ /* 0x000fc00000000000 */
[----:B------:R-:W-:-:S00]  /*3e0f0*/  NOP ;  /* 0x0000000000007918 */ /* 0x000fc00000000000 */
.L_x_4:


//--------------------- .nv.shared.matmul_kernel  --------------------------
	.section	.nv.shared.matmul_kernel,"aw",@nobits
	.sectionflags	@""
	.align	16
